def matmul_kernel(
    a_ptr,
    b_ptr,
    c_ptr,
    M,
    N,
    K,
    stride_am,
    stride_ak,
    stride_bk,
    stride_bn,
    stride_cm,
    stride_cn,
    BLOCK_M: tl.constexpr,
    BLOCK_N: tl.constexpr,
    BLOCK_K: tl.constexpr,
    GROUP_M: tl.constexpr,
):
    pid = tl.program_id(axis=0)
    num_pid_m = tl.cdiv(M, BLOCK_M)
    num_pid_n = tl.cdiv(N, BLOCK_N)
    num_pid_in_group = GROUP_M * num_pid_n
    group_id = pid // num_pid_in_group
    first_pid_m = group_id * GROUP_M
    group_size_m = min(num_pid_m - first_pid_m, GROUP_M)
    pid_m = first_pid_m + ((pid % num_pid_in_group) % group_size_m)
    pid_n = (pid % num_pid_in_group) // group_size_m

    offs_am = (pid_m * BLOCK_M + tl.arange(0, BLOCK_M)) % M
    offs_bn = (pid_n * BLOCK_N + tl.arange(0, BLOCK_N)) % N
    offs_k = tl.arange(0, BLOCK_K)
    a_ptrs = a_ptr + offs_am[:, None] * stride_am + offs_k[None, :] * stride_ak
    b_ptrs = b_ptr + offs_k[:, None] * stride_bk + offs_bn[None, :] * stride_bn

    acc = tl.zeros((BLOCK_M, BLOCK_N), dtype=tl.float32)
    for kk in range(0, tl.cdiv(K, BLOCK_K)):
        a = tl.load(a_ptrs, mask=offs_k[None, :] < K - kk * BLOCK_K, other=0.0)
        b = tl.load(b_ptrs, mask=offs_k[:, None] < K - kk * BLOCK_K, other=0.0)
        acc = tl.dot(a, b, acc)
        a_ptrs += BLOCK_K * stride_ak
        b_ptrs += BLOCK_K * stride_bk

    c = acc.to(c_ptr.dtype.element_ty)
    offs_cm = pid_m * BLOCK_M + tl.arange(0, BLOCK_M)
    offs_cn = pid_n * BLOCK_N + tl.arange(0, BLOCK_N)
    c_ptrs = c_ptr + offs_cm[:, None] * stride_cm + offs_cn[None, :] * stride_cn
    mask = (offs_cm[:, None] < M) & (offs_cn[None, :] < N)
    tl.store(c_ptrs, c, mask=mask)

# config = {"BLOCK_K": 64, "BLOCK_M": 512, "BLOCK_N": 128, "GROUP_M": 8, "arch": "sm_90", "dtype": "bf16", "num_ctas": 1, "num_stages": 3, "num_warps": 2}
# arch = sm_90


// ===== COMPILED SASS (sm_90a) =====

	.target	sm_90a

	.elftype	@"ET_EXEC"


//--------------------- .note.nv.tkinfo           --------------------------
	.section	.note.nv.tkinfo,"",@"SHT_NOTE"
	.sectionflags	@"SHF_NOTE_NV_TKINFO"
	.tkinfo
        /*0018*/ 	.word	0x00000002
        /*0030*/ 	.string	""
        /*0030*/ 	.string	"ptxas"
        /*0030*/ 	.string	"Cuda compilation tools, release 13.0, V13.0.88"
        /*0030*/ 	.string	"Build cuda_13.0.r13.0/compiler.36424714_0"
        /*0030*/ 	.string	"-v  -suppress-debug-info  -lineinfo  -arch sm_90a "



//--------------------- .note.nv.cuinfo           --------------------------
	.section	.note.nv.cuinfo,"",@"SHT_NOTE"
	.sectionflags	@"SHF_NOTE_NV_CUINFO"
        /*0018*/ 	.short	0x0002
        /*001a*/ 	.short	0x005a
        /*001c*/ 	.short	0x0082
	.zero		2


//--------------------- .nv.info                  --------------------------
	.section	.nv.info,"",@"SHT_CUDA_INFO"
	.align	4


	//----- nvinfo : EIATTR_REGCOUNT
	.align		4
        /*0000*/ 	.byte	0x04, 0x2f
        /*0002*/ 	.short	(.L_1 - .L_0)
	.align		4
.L_0:
        /*0004*/ 	.word	index@(matmul_kernel)
        /*0008*/ 	.word	0x00000020


	//----- nvinfo : EIATTR_FRAME_SIZE
	.align		4
.L_1:
        /*000c*/ 	.byte	0x04, 0x11
        /*000e*/ 	.short	(.L_3 - .L_2)
	.align		4
.L_2:
        /*0010*/ 	.word	index@(matmul_kernel)
        /*0014*/ 	.word	0x000081b8


	//----- nvinfo : EIATTR_MIN_STACK_SIZE
	.align		4
.L_3:
        /*0018*/ 	.byte	0x04, 0x12
        /*001a*/ 	.short	(.L_5 - .L_4)
	.align		4
.L_4:
        /*001c*/ 	.word	index@(matmul_kernel)
        /*0020*/ 	.word	0x000081b8
.L_5:


//--------------------- .nv.compat                --------------------------
	.section	.nv.compat,"",@"SHT_CUDA_COMPAT_INFO"
	.align	4
        /*0000*/ 	.byte	0x02, 0x09, 0x01, 0x00, 0x02, 0x02, 0x01, 0x00, 0x02, 0x05, 0x05, 0x00, 0x03, 0x07, 0x01, 0x01
        /*0010*/ 	.byte	0x02, 0x03, 0x00, 0x00, 0x02, 0x06, 0x01, 0x00, 0x04, 0x0b, 0x08, 0x00, 0x00, 0x00, 0x00, 0x00
        /*0020*/ 	.byte	0x00, 0x00, 0x00, 0x00


//--------------------- .nv.info.matmul_kernel    --------------------------
	.section	.nv.info.matmul_kernel,"",@"SHT_CUDA_INFO"
	.sectionflags	@""
	.align	4


	//----- nvinfo : EIATTR_CUDA_API_VERSION
	.align		4
        /*0000*/ 	.byte	0x04, 0x37
        /*0002*/ 	.short	(.L_7 - .L_6)
.L_6:
        /*0004*/ 	.word	0x00000082


	//----- nvinfo : EIATTR_KPARAM_INFO
	.align		4
.L_7:
        /*0008*/ 	.byte	0x04, 0x17
        /*000a*/ 	.short	(.L_9 - .L_8)
.L_8:
        /*000c*/ 	.word	0x00000000
        /*0010*/ 	.short	0x000d
        /*0012*/ 	.short	0x0048
        /*0014*/ 	.byte	0x00, 0xf4, 0x21, 0x00


	//----- nvinfo : EIATTR_KPARAM_INFO
	.align		4
.L_9:
        /*0018*/ 	.byte	0x04, 0x17
        /*001a*/ 	.short	(.L_11 - .L_10)
.L_10:
        /*001c*/ 	.word	0x00000000
        /*0020*/ 	.short	0x000c
        /*0022*/ 	.short	0x0040
        /*0024*/ 	.byte	0x00, 0xf4, 0x21, 0x00


	//----- nvinfo : EIATTR_KPARAM_INFO
	.align		4
.L_11:
        /*0028*/ 	.byte	0x04, 0x17
        /*002a*/ 	.short	(.L_13 - .L_12)
.L_12:
        /*002c*/ 	.word	0x00000000
        /*0030*/ 	.short	0x000b
        /*0032*/ 	.short	0x0038
        /*0034*/ 	.byte	0x00, 0xf0, 0x11, 0x00


	//----- nvinfo : EIATTR_KPARAM_INFO
	.align		4
.L_13:
        /*0038*/ 	.byte	0x04, 0x17
        /*003a*/ 	.short	(.L_15 - .L_14)
.L_14:
        /*003c*/ 	.word	0x00000000
        /*0040*/ 	.short	0x000a
        /*0042*/ 	.short	0x0034
        /*0044*/ 	.byte	0x00, 0xf0, 0x11, 0x00


	//----- nvinfo : EIATTR_KPARAM_INFO
	.align		4
.L_15:
        /*0048*/ 	.byte	0x04, 0x17
        /*004a*/ 	.short	(.L_17 - .L_16)
.L_16:
        /*004c*/ 	.word	0x00000000
        /*0050*/ 	.short	0x0009
        /*0052*/ 	.short	0x0030
        /*0054*/ 	.byte	0x00, 0xf0, 0x11, 0x00


	//----- nvinfo : EIATTR_KPARAM_INFO
	.align		4
.L_17:
        /*0058*/ 	.byte	0x04, 0x17
        /*005a*/ 	.short	(.L_19 - .L_18)
.L_18:
        /*005c*/ 	.word	0x00000000
        /*0060*/ 	.short	0x0008
        /*0062*/ 	.short	0x002c
        /*0064*/ 	.byte	0x00, 0xf0, 0x11, 0x00


	//----- nvinfo : EIATTR_KPARAM_INFO
	.align		4
.L_19:
        /*0068*/ 	.byte	0x04, 0x17
        /*006a*/ 	.short	(.L_21 - .L_20)
.L_20:
        /*006c*/ 	.word	0x00000000
        /*0070*/ 	.short	0x0007
        /*0072*/ 	.short	0x0028
        /*0074*/ 	.byte	0x00, 0xf0, 0x11, 0x00


	//----- nvinfo : EIATTR_KPARAM_INFO
	.align		4
.L_21:
        /*0078*/ 	.byte	0x04, 0x17
        /*007a*/ 	.short	(.L_23 - .L_22)
.L_22:
        /*007c*/ 	.word	0x00000000
        /*0080*/ 	.short	0x0006
        /*0082*/ 	.short	0x0024
        /*0084*/ 	.byte	0x00, 0xf0, 0x11, 0x00


	//----- nvinfo : EIATTR_KPARAM_INFO
	.align		4
.L_23:
        /*0088*/ 	.byte	0x04, 0x17
        /*008a*/ 	.short	(.L_25 - .L_24)
.L_24:
        /*008c*/ 	.word	0x00000000
        /*0090*/ 	.short	0x0005
        /*0092*/ 	.short	0x0020
        /*0094*/ 	.byte	0x00, 0xf0, 0x11, 0x00


	//----- nvinfo : EIATTR_KPARAM_INFO
	.align		4
.L_25:
        /*0098*/ 	.byte	0x04, 0x17
        /*009a*/ 	.short	(.L_27 - .L_26)
.L_26:
        /*009c*/ 	.word	0x00000000
        /*00a0*/ 	.short	0x0004
        /*00a2*/ 	.short	0x001c
        /*00a4*/ 	.byte	0x00, 0xf0, 0x11, 0x00


	//----- nvinfo : EIATTR_KPARAM_INFO
	.align		4
.L_27:
        /*00a8*/ 	.byte	0x04, 0x17
        /*00aa*/ 	.short	(.L_29 - .L_28)
.L_28:
        /*00ac*/ 	.word	0x00000000
        /*00b0*/ 	.short	0x0003
        /*00b2*/ 	.short	0x0018
        /*00b4*/ 	.byte	0x00, 0xf0, 0x11, 0x00


	//----- nvinfo : EIATTR_KPARAM_INFO
	.align		4
.L_29:
        /*00b8*/ 	.byte	0x04, 0x17
        /*00ba*/ 	.short	(.L_31 - .L_30)
.L_30:
        /*00bc*/ 	.word	0x00000000
        /*00c0*/ 	.short	0x0002
        /*00c2*/ 	.short	0x0010
        /*00c4*/ 	.byte	0x00, 0xf4, 0x21, 0x00


	//----- nvinfo : EIATTR_KPARAM_INFO
	.align		4
.L_31:
        /*00c8*/ 	.byte	0x04, 0x17
        /*00ca*/ 	.short	(.L_33 - .L_32)
.L_32:
        /*00cc*/ 	.word	0x00000000
        /*00d0*/ 	.short	0x0001
        /*00d2*/ 	.short	0x0008
        /*00d4*/ 	.byte	0x00, 0xf4, 0x21, 0x00


	//----- nvinfo : EIATTR_KPARAM_INFO
	.align		4
.L_33:
        /*00d8*/ 	.byte	0x04, 0x17
        /*00da*/ 	.short	(.L_35 - .L_34)
.L_34:
        /*00dc*/ 	.word	0x00000000
        /*00e0*/ 	.short	0x0000
        /*00e2*/ 	.short	0x0000
        /*00e4*/ 	.byte	0x00, 0xf4, 0x21, 0x00


	//----- nvinfo : EIATTR_SPARSE_MMA_MASK
	.align		4
.L_35:
        /*00e8*/ 	.byte	0x03, 0x50
        /*00ea*/ 	.short	0x0000


	//----- nvinfo : EIATTR_MAXREG_COUNT
	.align		4
        /*00ec*/ 	.byte	0x03, 0x1b
        /*00ee*/ 	.short	0x00ff


	//----- nvinfo : EIATTR_NUM_BARRIERS
	.align		4
        /*00f0*/ 	.byte	0x02, 0x4c
        /*00f2*/ 	.byte	0x01
	.zero		1


	//----- nvinfo : EIATTR_ANNOTATIONS
	.align		4
        /*00f4*/ 	.byte	0x04, 0x55
        /*00f6*/ 	.short	(.L_37 - .L_36)


	//   ....[0]....
.L_36:
        /*00f8*/ 	.word	0x00000001
        /*00fc*/ 	.byte	0xd0, 0x00, 0x00, 0x00, 0x01, 0x00, 0x00, 0x00, 0xf0, 0x00, 0x00, 0x00, 0x01, 0x00, 0x00, 0x00
        /* <DEDUP_REMOVED lines=1116> */
        /*46cc*/ 	.byte	0x10, 0x27, 0x01, 0x00


	//----- nvinfo : EIATTR_MERCURY_ISA_VERSION
	.align		4
.L_37:
        /*46d0*/ 	.byte	0x03, 0x5f
        /*46d2*/ 	.short	0x0101


	//----- nvinfo : EIATTR_EXIT_INSTR_OFFSETS
	.align		4
        /*46d4*/ 	.byte	0x04, 0x1c
        /*46d6*/ 	.short	(.L_39 - .L_38)


	//   ....[0]....
.L_38:
        /*46d8*/ 	.word	0x000ad410


	//   ....[1]....
        /*46dc*/ 	.word	0x000ad440


	//----- nvinfo : EIATTR_REQNTID
	.align		4
.L_39:
        /*46e0*/ 	.byte	0x04, 0x10
        /*46e2*/ 	.short	(.L_41 - .L_40)
.L_40:
        /*46e4*/ 	.word	0x00000040
        /*46e8*/ 	.word	0x00000001
        /*46ec*/ 	.word	0x00000001


	//----- nvinfo : EIATTR_CBANK_PARAM_SIZE
	.align		4
.L_41:
        /*46f0*/ 	.byte	0x03, 0x19
        /*46f2*/ 	.short	0x0050


	//----- nvinfo : EIATTR_PARAM_CBANK
	.align		4
        /*46f4*/ 	.byte	0x04, 0x0a
        /*46f6*/ 	.short	(.L_43 - .L_42)
	.align		4
.L_42:
        /*46f8*/ 	.word	index@(.nv.constant0.matmul_kernel)
        /*46fc*/ 	.short	0x0210
        /*46fe*/ 	.short	0x0050


	//----- nvinfo : EIATTR_SW_WAR
	.align		4
.L_43:
        /*4700*/ 	.byte	0x04, 0x36
        /*4702*/ 	.short	(.L_45 - .L_44)
.L_44:
        /*4704*/ 	.word	0x00000008
.L_45:


//--------------------- .nv.callgraph             --------------------------
	.section	.nv.callgraph,"",@"SHT_CUDA_CALLGRAPH"
	.align	4
	.sectionentsize	8
	.align		4
        /*0000*/ 	.word	0x00000000
	.align		4
        /*0004*/ 	.word	0xffffffff
	.align		4
        /*0008*/ 	.word	0x00000000
	.align		4
        /*000c*/ 	.word	0xfffffffe
	.align		4
        /*0010*/ 	.word	0x00000000
	.align		4
        /*0014*/ 	.word	0xfffffffd
	.align		4
        /*0018*/ 	.word	0x00000000
	.align		4
        /*001c*/ 	.word	0xfffffffc


//--------------------- .text.matmul_kernel       --------------------------
	.section	.text.matmul_kernel,"ax",@progbits
	.align	128
        .global         matmul_kernel
        .type           matmul_kernel,@function
        .size           matmul_kernel,(.L_x_3 - matmul_kernel)
        .other          matmul_kernel,@"STO_CUDA_ENTRY STV_DEFAULT"
matmul_kernel:
.text.matmul_kernel:
[----:B------:R-:W0:Y:S08]  /*0000*/  LDC R1, c[0x0][0x28] ;  /* 0x00000a00ff017b82 */ /* 0x000e300000000800 */
[----:B------:R-:W1:Y:S01]  /*0010*/  LDC.64 R2, c[0x0][0x228] ;  /* 0x00008a00ff027b82 */ /* 0x000e620000000a00 */
[----:B0-----:R-:W-:Y:S01]  /*0020*/  VIADD R1, R1, 0xffff7e48 ;  /* 0xffff7e4801017836 */ /* 0x001fe20000000000 */
[----:B------:R-:W-:Y:S01]  /*0030*/  UMOV UR4, 0x400 ;  /* 0x0000040000047882 */ /* 0x000fe20000000000 */
[----:B------:R-:W-:-:S02]  /*0040*/  CS2R R24, SRZ ;  /* 0x0000000000187805 */ /* 0x000fc4000001ff00 */
[----:B------:R-:W-:Y:S02]  /*0050*/  CS2R R26, SRZ ;  /* 0x00000000001a7805 */ /* 0x000fe4000001ff00 */
[----:B------:R-:W-:Y:S02]  /*0060*/  CS2R R20, SRZ ;  /* 0x0000000000147805 */ /* 0x000fe4000001ff00 */
[----:B------:R-:W-:Y:S02]  /*0070*/  CS2R R22, SRZ ;  /* 0x0000000000167805 */ /* 0x000fe4000001ff00 */
[----:B------:R-:W-:Y:S01]  /*0080*/  CS2R R16, SRZ ;  /* 0x0000000000107805 */ /* 0x000fe2000001ff00 */
[----:B------:R-:W0:Y:S01]  /*0090*/  LDC R29, c[0x0][0x230] ;  /* 0x00008c00ff1d7b82 */ /* 0x000e220000000800 */
[----:B------:R-:W-:Y:S02]  /*00a0*/  CS2R R18, SRZ ;  /* 0x0000000000127805 */ /* 0x000fe4000001ff00 */
[----:B------:R-:W-:-:S05]  /*00b0*/  CS2R R14, SRZ ;  /* 0x00000000000e7805 */ /* 0x000fca000001ff00 */
[----:B------:R-:W2:Y:S01]  /*00c0*/  S2UR UR5, SR_CgaCtaId ;  /* 0x00000000000579c3 */ /* 0x000ea20000008800 */
[----:B-1----:R0:W-:Y:S01]  /*00d0*/  STL [R1+0x2ff4], R3 ;  /* 0x002ff40301007387 */ /* 0x0021e20000100800 */
[----:B------:R-:W-:-:S03]  /*00e0*/  VIADD R0, R3, 0x7f ;  /* 0x0000007f03007836 */ /* 0x000fc60000000000 */
[----:B------:R1:W-:Y:S02]  /*00f0*/  STL [R1+0x2ff8], R2 ;  /* 0x002ff80201007387 */ /* 0x0003e40000100800 */
[----:B------:R-:W-:Y:S02]  /*0100*/  SHF.R.S32.HI R5, RZ, 0x1f, R0 ;  /* 0x0000001fff057819 */ /* 0x000fe40000011400 */
[----:B------:R-:W-:Y:S02]  /*0110*/  STL [R1+0x280], RZ ;  /* 0x000280ff01007387 */ /* 0x000fe40000100800 */
[----:B------:R-:W-:Y:S01]  /*0120*/  LEA.HI R5, R5, R0, RZ, 0x7 ;  /* 0x0000000005057211 */ /* 0x000fe200078f38ff */
[----:B0-----:R-:W-:Y:S01]  /*0130*/  VIADD R3, R29, 0x3f ;  /* 0x0000003f1d037836 */ /* 0x001fe20000000000 */
[----:B------:R-:W-:Y:S02]  /*0140*/  STL [R1+0x284], RZ ;  /* 0x000284ff01007387 */ /* 0x000fe40000100800 */
[----:B------:R-:W-:-:S02]  /*0150*/  SHF.R.S32.HI R0, RZ, 0x7, R5 ;  /* 0x00000007ff007819 */ /* 0x000fc40000011405 */
[----:B------:R-:W-:Y:S01]  /*0160*/  STL [R1+0x288], RZ ;  /* 0x000288ff01007387 */ /* 0x000fe20000100800 */
[----:B--2---:R-:W-:Y:S02]  /*0170*/  ULEA UR4, UR5, UR4, 0x18 ;  /* 0x0000000405047291 */ /* 0x004fe4000f8ec03f */
[----:B------:R-:W-:Y:S01]  /*0180*/  IMAD.SHL.U32 R0, R0, 0x8, RZ ;  /* 0x0000000800007824 */ /* 0x000fe200078e00ff */
[----:B------:R-:W-:Y:S04]  /*0190*/  STL [R1+0x28c], RZ ;  /* 0x00028cff01007387 */ /* 0x000fe80000100800 */
[----:B------:R-:W-:Y:S01]  /*01a0*/  STL [R1+0x270], RZ ;  /* 0x000270ff01007387 */ /* 0x000fe20000100800 */
[-C--:B------:R-:W-:Y:S02]  /*01b0*/  IABS R9, R0.reuse ;  /* 0x0000000000097213 */ /* 0x080fe40000000000 */
[----:B------:R-:W-:Y:S01]  /*01c0*/  IABS R12, R0 ;  /* 0x00000000000c7213 */ /* 0x000fe20000000000 */
[----:B------:R-:W-:Y:S01]  /*01d0*/  STL [R1+0x274], RZ ;  /* 0x000274ff01007387 */ /* 0x000fe20000100800 */
[----:B------:R-:W0:Y:S03]  /*01e0*/  I2F.RP R4, R9 ;  /* 0x0000000900047306 */ /* 0x000e260000209400 */
[----:B------:R-:W-:Y:S04]  /*01f0*/  STL [R1+0x278], RZ ;  /* 0x000278ff01007387 */ /* 0x000fe80000100800 */
[----:B------:R-:W-:Y:S04]  /*0200*/  STL [R1+0x27c], RZ ;  /* 0x00027cff01007387 */ /* 0x000fe80000100800 */
[----:B------:R-:W-:Y:S04]  /*0210*/  STL [R1+0x260], RZ ;  /* 0x000260ff01007387 */ /* 0x000fe80000100800 */
[----:B------:R-:W-:Y:S01]  /*0220*/  STL [R1+0x264], RZ ;  /* 0x000264ff01007387 */ /* 0x000fe20000100800 */
[----:B0-----:R-:W0:Y:S03]  /*0230*/  MUFU.RCP R4, R4 ;  /* 0x0000000400047308 */ /* 0x001e260000001000 */
[----:B------:R-:W-:Y:S04]  /*0240*/  STL [R1+0x268], RZ ;  /* 0x000268ff01007387 */ /* 0x000fe80000100800 */
[----:B------:R-:W-:Y:S04]  /*0250*/  STL [R1+0x26c], RZ ;  /* 0x00026cff01007387 */ /* 0x000fe80000100800 */
[----:B------:R-:W-:Y:S04]  /*0260*/  STL [R1+0x250], RZ ;  /* 0x000250ff01007387 */ /* 0x000fe80000100800 */
[----:B------:R-:W-:Y:S01]  /*0270*/  STL [R1+0x254], RZ ;  /* 0x000254ff01007387 */ /* 0x000fe20000100800 */
[----:B0-----:R-:W-:-:S03]  /*0280*/  VIADD R6, R4, 0xffffffe ;  /* 0x0ffffffe04067836 */ /* 0x001fc60000000000 */
[----:B------:R-:W-:Y:S01]  /*0290*/  STL [R1+0x258], RZ ;  /* 0x000258ff01007387 */ /* 0x000fe20000100800 */
[----:B------:R-:W-:Y:S01]  /*02a0*/  IMAD.MOV R4, RZ, RZ, -R12 ;  /* 0x000000ffff047224 */ /* 0x000fe200078e0a0c */
[----:B------:R0:W2:Y:S01]  /*02b0*/  F2I.FTZ.U32.TRUNC.NTZ R7, R6 ;  /* 0x0000000600077305 */ /* 0x0000a2000021f000 */
[----:B------:R-:W-:Y:S01]  /*02c0*/  ULDC.64 UR50, c[0x0][0x208] ;  /* 0x0000820000327ab9 */ /* 0x000fe20000000a00 */
[----:B------:R-:W-:Y:S01]  /*02d0*/  STL [R1+0x25c], RZ ;  /* 0x00025cff01007387 */ /* 0x000fe20000100800 */
[----:B------:R-:W-:-:S03]  /*02e0*/  CS2R R12, SRZ ;  /* 0x00000000000c7805 */ /* 0x000fc6000001ff00 */
[----:B------:R-:W-:Y:S01]  /*02f0*/  STL [R1+0x240], RZ ;  /* 0x000240ff01007387 */ /* 0x000fe20000100800 */
[----:B0-----:R-:W-:-:S03]  /*0300*/  IMAD.MOV.U32 R6, RZ, RZ, RZ ;  /* 0x000000ffff067224 */ /* 0x001fc600078e00ff */
[----:B------:R-:W-:Y:S04]  /*0310*/  STL [R1+0x244], RZ ;  /* 0x000244ff01007387 */ /* 0x000fe80000100800 */
[----:B------:R-:W-:Y:S01]  /*0320*/  STL [R1+0x248], RZ ;  /* 0x000248ff01007387 */ /* 0x000fe20000100800 */
[----:B--2---:R-:W-:-:S03]  /*0330*/  IMAD.MOV R8, RZ, RZ, -R7 ;  /* 0x000000ffff087224 */ /* 0x004fc600078e0a07 */
[----:B------:R-:W-:Y:S01]  /*0340*/  STL [R1+0x24c], RZ ;  /* 0x00024cff01007387 */ /* 0x000fe20000100800 */
[----:B------:R-:W-:-:S03]  /*0350*/  IMAD R11, R8, R9, RZ ;  /* 0x00000009080b7224 */ /* 0x000fc600078e02ff */
[----:B------:R-:W-:Y:S01]  /*0360*/  STL [R1+0x230], RZ ;  /* 0x000230ff01007387 */ /* 0x000fe20000100800 */
[----:B------:R-:W-:-:S03]  /*0370*/  IMAD.HI.U32 R7, R7, R11, R6 ;  /* 0x0000000b07077227 */ /* 0x000fc600078e0006 */
[----:B------:R-:W-:Y:S04]  /*0380*/  STL [R1+0x234], RZ ;  /* 0x000234ff01007387 */ /* 0x000fe80000100800 */
        /* <DEDUP_REMOVED lines=138> */
[----:B------:R-:W-:Y:S04]  /*0c30*/  STL [R1], RZ ;  /* 0x000000ff01007387 */ /* 0x000fe80000100800 */
        /* <DEDUP_REMOVED lines=83> */
[----:B------:R-:W-:Y:S01]  /*1170*/  STL [R1+0x3d0], RZ ;  /* 0x0003d0ff01007387 */ /* 0x000fe20000100800 */
[----:B------:R-:W0:Y:S03]  /*1180*/  S2R R5, SR_CTAID.X ;  /* 0x0000000000057919 */ /* 0x000e260000002500 */
        /* <DEDUP_REMOVED lines=8> */
[----:B0-----:R-:W-:-:S03]  /*1210*/  IABS R10, R5 ;  /* 0x00000005000a7213 */ /* 0x001fc60000000000 */
[----:B------:R-:W-:Y:S02]  /*1220*/  STL [R1+0x404], RZ ;  /* 0x000404ff01007387 */ /* 0x000fe40000100800 */
[----:B------:R-:W-:Y:S02]  /*1230*/  IMAD.MOV.U32 R8, RZ, RZ, R10 ;  /* 0x000000ffff087224 */ /* 0x000fe400078e000a */
[----:B------:R-:W-:Y:S02]  /*1240*/  STL [R1+0x408], RZ ;  /* 0x000408ff01007387 */ /* 0x000fe40000100800 */
[----:B------:R-:W-:Y:S02]  /*1250*/  IMAD.HI.U32 R7, R7, R8, RZ ;  /* 0x0000000807077227 */ /* 0x000fe400078e00ff */
[----:B------:R-:W-:Y:S02]  /*1260*/  STL [R1+0x40c], RZ ;  /* 0x00040cff01007387 */ /* 0x000fe40000100800 */
[----:B------:R-:W-:-:S02]  /*1270*/  IMAD R4, R7, R4, R8 ;  /* 0x0000000407047224 */ /* 0x000fc400078e0208 */
[----:B------:R-:W-:Y:S03]  /*1280*/  STL [R1+0x3f0], RZ ;  /* 0x0003f0ff01007387 */ /* 0x000fe60000100800 */
[----:B------:R-:W-:Y:S01]  /*1290*/  ISETP.GT.U32.AND P1, PT, R9, R4, PT ;  /* 0x000000040900720c */ /* 0x000fe20003f24070 */
[----:B------:R-:W-:Y:S04]  /*12a0*/  STL [R1+0x3f4], RZ ;  /* 0x0003f4ff01007387 */ /* 0x000fe80000100800 */
[----:B------:R-:W-:Y:S04]  /*12b0*/  STL [R1+0x3f8], RZ ;  /* 0x0003f8ff01007387 */ /* 0x000fe80000100800 */
[----:B------:R-:W-:Y:S04]  /*12c0*/  STL [R1+0x3fc], RZ ;  /* 0x0003fcff01007387 */ /* 0x000fe80000100800 */
[----:B------:R-:W-:Y:S01]  /*12d0*/  STL [R1+0x3e0], RZ ;  /* 0x0003e0ff01007387 */ /* 0x000fe20000100800 */
[----:B------:R-:W-:-:S02]  /*12e0*/  @!P1 IMAD.IADD R4, R4, 0x1, -R9 ;  /* 0x0000000104049824 */ /* 0x000fc400078e0a09 */
[----:B------:R-:W-:Y:S01]  /*12f0*/  @!P1 VIADD R7, R7, 0x1 ;  /* 0x0000000107079836 */ /* 0x000fe20000000000 */
[----:B------:R-:W-:Y:S01]  /*1300*/  STL [R1+0x3e4], RZ ;  /* 0x0003e4ff01007387 */ /* 0x000fe20000100800 */
[----:B------:R-:W-:Y:S02]  /*1310*/  ISETP.NE.AND P1, PT, R0, RZ, PT ;  /* 0x000000ff0000720c */ /* 0x000fe40003f25270 */
[----:B------:R-:W-:Y:S01]  /*1320*/  ISETP.GE.U32.AND P0, PT, R4, R9, PT ;  /* 0x000000090400720c */ /* 0x000fe20003f06070 */
[----:B------:R-:W-:Y:S01]  /*1330*/  STL [R1+0x3e8], RZ ;  /* 0x0003e8ff01007387 */ /* 0x000fe20000100800 */
[----:B------:R-:W-:-:S03]  /*1340*/  LOP3.LUT R4, R5, R0, RZ, 0x3c, !PT ;  /* 0x0000000005047212 */ /* 0x000fc600078e3cff */
[----:B------:R-:W-:Y:S01]  /*1350*/  STL [R1+0x3ec], RZ ;  /* 0x0003ecff01007387 */ /* 0x000fe20000100800 */
[----:B------:R-:W-:Y:S01]  /*1360*/  ISETP.GE.AND P2, PT, R4, RZ, PT ;  /* 0x000000ff0400720c */ /* 0x000fe20003f46270 */
[----:B------:R-:W-:Y:S02]  /*1370*/  VIADD R4, R2, 0x1ff ;  /* 0x000001ff02047836 */ /* 0x000fe40000000000 */
[----:B------:R-:W-:Y:S04]  /*1380*/  STL [R1+0x420], RZ ;  /* 0x000420ff01007387 */ /* 0x000fe80000100800 */
[----:B------:R-:W-:Y:S01]  /*1390*/  STL [R1+0x424], RZ ;  /* 0x000424ff01007387 */ /* 0x000fe20000100800 */
[----:B------:R-:W-:-:S03]  /*13a0*/  @P0 VIADD R7, R7, 0x1 ;  /* 0x0000000107070836 */ /* 0x000fc60000000000 */
[----:B------:R-:W-:Y:S01]  /*13b0*/  STL [R1+0x428], RZ ;  /* 0x000428ff01007387 */ /* 0x000fe20000100800 */
[----:B------:R-:W-:Y:S01]  /*13c0*/  IMAD.MOV.U32 R6, RZ, RZ, R7 ;  /* 0x000000ffff067224 */ /* 0x000fe200078e0007 */
[----:B------:R-:W-:Y:S02]  /*13d0*/  SHF.R.S32.HI R7, RZ, 0x1f, R4 ;  /* 0x0000001fff077819 */ /* 0x000fe40000011404 */
[----:B------:R-:W-:Y:S01]  /*13e0*/  STL [R1+0x42c], RZ ;  /* 0x00042cff01007387 */ /* 0x000fe20000100800 */
[----:B------:R-:W-:Y:S01]  /*13f0*/  @!P2 IMAD.MOV R6, RZ, RZ, -R6 ;  /* 0x000000ffff06a224 */ /* 0x000fe200078e0a06 */
[----:B------:R-:W-:Y:S02]  /*1400*/  @!P1 LOP3.LUT R6, RZ, R0, RZ, 0x33, !PT ;  /* 0x00000000ff069212 */ /* 0x000fe400078e33ff */
[----:B------:R-:W-:Y:S01]  /*1410*/  STL [R1+0x430], RZ ;  /* 0x000430ff01007387 */ /* 0x000fe20000100800 */
[----:B------:R-:W-:Y:S02]  /*1420*/  LEA.HI R7, R7, R4, RZ, 0x9 ;  /* 0x0000000407077211 */ /* 0x000fe400078f48ff */
[----:B------:R-:W-:Y:S01]  /*1430*/  IMAD.SHL.U32 R28, R6, 0x8, RZ ;  /* 0x00000008061c7824 */ /* 0x000fe200078e00ff */
[----:B------:R-:W-:Y:S01]  /*1440*/  STL [R1+0x434], RZ ;  /* 0x000434ff01007387 */ /* 0x000fe20000100800 */
[----:B------:R-:W-:-:S03]  /*1450*/  IMAD.MOV R6, RZ, RZ, -R6 ;  /* 0x000000ffff067224 */ /* 0x000fc600078e0a06 */
[----:B------:R-:W-:Y:S01]  /*1460*/  STL [R1+0x438], RZ ;  /* 0x000438ff01007387 */ /* 0x000fe20000100800 */
[----:B------:R-:W-:Y:S01]  /*1470*/  LEA.HI.SX32 R4, R7, -R28, 0x17 ;  /* 0x8000001c07047211 */ /* 0x000fe200078fbaff */
[----:B------:R-:W-:Y:S02]  /*1480*/  IMAD R11, R0, R6, R5 ;  /* 0x00000006000b7224 */ /* 0x000fe400078e0205 */
[----:B------:R-:W-:Y:S01]  /*1490*/  STL [R1+0x43c], RZ ;  /* 0x00043cff01007387 */ /* 0x000fe20000100800 */
[----:B------:R-:W-:Y:S01]  /*14a0*/  VIMNMX R4, R4, 0x8, PT ;  /* 0x0000000804047848 */ /* 0x000fe20003fe0100 */
[----:B------:R-:W-:Y:S02]  /*14b0*/  IMAD.MOV.U32 R6, RZ, RZ, RZ ;  /* 0x000000ffff067224 */ /* 0x000fe400078e00ff */
        /* <DEDUP_REMOVED lines=15> */
[----:B------:R-:W-:Y:S04]  /*15b0*/  STL [R1+0x498], RZ ;  /* 0x000498ff01007387 */ /* 0x000fe80000100800 */
[----:B------:R-:W-:Y:S01]  /*15c0*/  STL [R1+0x49c], RZ ;  /* 0x00049cff01007387 */ /* 0x000fe20000100800 */
[----:B------:R-:W0:Y:S03]  /*15d0*/  F2I.FTZ.U32.TRUNC.NTZ R7, R7 ;  /* 0x0000000700077305 */ /* 0x000e26000021f000 */
[----:B------:R-:W-:Y:S04]  /*15e0*/  STL [R1+0x480], RZ ;  /* 0x000480ff01007387 */ /* 0x000fe80000100800 */
[----:B------:R-:W-:Y:S04]  /*15f0*/  STL [R1+0x484], RZ ;  /* 0x000484ff01007387 */ /* 0x000fe80000100800 */
[----:B------:R-:W-:Y:S04]  /*1600*/  STL [R1+0x488], RZ ;  /* 0x000488ff01007387 */ /* 0x000fe80000100800 */
[----:B------:R-:W-:Y:S01]  /*1610*/  STL [R1+0x48c], RZ ;  /* 0x00048cff01007387 */ /* 0x000fe20000100800 */
[----:B0-----:R-:W-:-:S03]  /*1620*/  IMAD.MOV R9, RZ, RZ, -R7 ;  /* 0x000000ffff097224 */ /* 0x001fc600078e0a07 */
[----:B------:R-:W-:Y:S01]  /*1630*/  STL [R1+0x470], RZ ;  /* 0x000470ff01007387 */ /* 0x000fe20000100800 */
[----:B------:R-:W-:Y:S01]  /*1640*/  IMAD.MOV.U32 R5, RZ, RZ, R9 ;  /* 0x000000ffff057224 */ /* 0x000fe200078e0009 */
[----:B------:R-:W-:Y:S02]  /*1650*/  IABS R9, R11 ;  /* 0x0000000b00097213 */ /* 0x000fe40000000000 */
[----:B------:R-:W-:Y:S01]  /*1660*/  STL [R1+0x474], RZ ;  /* 0x000474ff01007387 */ /* 0x000fe20000100800 */
[----:B------:R-:W-:-:S03]  /*1670*/  IMAD R5, R5, R10, RZ ;  /* 0x0000000a05057224 */ /* 0x000fc600078e02ff */
[----:B------:R-:W-:Y:S01]  /*1680*/  STL [R1+0x478], RZ ;  /* 0x000478ff01007387 */ /* 0x000fe20000100800 */
[----:B------:R-:W-:-:S03]  /*1690*/  IMAD.HI.U32 R6, R7, R5, R6 ;  /* 0x0000000507067227 */ /* 0x000fc600078e0006 */
[----:B------:R-:W-:Y:S01]  /*16a0*/  STL [R1+0x47c], RZ ;  /* 0x00047cff01007387 */ /* 0x000fe20000100800 */
[----:B------:R-:W-:Y:S02]  /*16b0*/  IMAD.MOV R5, RZ, RZ, -R0 ;  /* 0x000000ffff057224 */ /* 0x000fe400078e0a00 */
[----:B------:R-:W-:Y:S01]  /*16c0*/  IMAD.HI.U32 R0, R6, R9, RZ ;  /* 0x0000000906007227 */ /* 0x000fe200078e00ff */
[----:B------:R-:W-:Y:S01]  /*16d0*/  STL [R1+0x460], RZ ;  /* 0x000460ff01007387 */ /* 0x000fe20000100800 */
[----:B------:R-:W-:Y:S02]  /*16e0*/  CS2R R6, SRZ ;  /* 0x0000000000067805 */ /* 0x000fe4000001ff00 */
[----:B------:R-:W-:Y:S01]  /*16f0*/  IMAD R5, R0, R5, R9 ;  /* 0x0000000500057224 */ /* 0x000fe200078e0209 */
[----:B------:R-:W-:Y:S01]  /*1700*/  STL [R1+0x464], RZ ;  /* 0x000464ff01007387 */ /* 0x000fe20000100800 */
[----:B------:R-:W-:-:S03]  /*1710*/  CS2R R8, SRZ ;  /* 0x0000000000087805 */ /* 0x000fc6000001ff00 */
[----:B------:R-:W-:Y:S01]  /*1720*/  STL [R1+0x468], RZ ;  /* 0x000468ff01007387 */ /* 0x000fe20000100800 */
[----:B------:R-:W-:-:S03]  /*1730*/  ISETP.GT.U32.AND P1, PT, R10, R5, PT ;  /* 0x000000050a00720c */ /* 0x000fc60003f24070 */
[----:B------:R-:W-:Y:S04]  /*1740*/  STL [R1+0x46c], RZ ;  /* 0x00046cff01007387 */ /* 0x000fe80000100800 */
[----:B------:R-:W-:Y:S04]  /*1750*/  STL [R1+0x4a0], RZ ;  /* 0x0004a0ff01007387 */ /* 0x000fe80000100800 */
[----:B------:R-:W-:Y:S02]  /*1760*/  STL [R1+0x4a4], RZ ;  /* 0x0004a4ff01007387 */ /* 0x000fe40000100800 */
[----:B------:R-:W-:-:S02]  /*1770*/  @!P1 IMAD.IADD R5, R5, 0x1, -R10 ;  /* 0x0000000105059824 */ /* 0x000fc400078e0a0a */
[----:B------:R-:W-:Y:S01]  /*1780*/  STL [R1+0x4a8], RZ ;  /* 0x0004a8ff01007387 */ /* 0x000fe20000100800 */
[----:B------:R-:W-:Y:S01]  /*1790*/  @!P1 VIADD R0, R0, 0x1 ;  /* 0x0000000100009836 */ /* 0x000fe20000000000 */
[----:B------:R-:W-:Y:S02]  /*17a0*/  ISETP.NE.AND P1, PT, R4, RZ, PT ;  /* 0x000000ff0400720c */ /* 0x000fe40003f25270 */
[----:B------:R-:W-:Y:S01]  /*17b0*/  STL [R1+0x4ac], RZ ;  /* 0x0004acff01007387 */ /* 0x000fe20000100800 */
[----:B------:R-:W-:Y:S02]  /*17c0*/  ISETP.GE.U32.AND P0, PT, R5, R10, PT ;  /* 0x0000000a0500720c */ /* 0x000fe40003f06070 */
[-C--:B------:R-:W-:Y:S01]  /*17d0*/  LOP3.LUT R5, R11, R4.reuse, RZ, 0x3c, !PT ;  /* 0x000000040b057212 */ /* 0x080fe200078e3cff */
[----:B------:R-:W-:Y:S03]  /*17e0*/  STL [R1+0x4b0], RZ ;  /* 0x0004b0ff01007387 */ /* 0x000fe60000100800 */
[----:B------:R-:W-:Y:S01]  /*17f0*/  ISETP.GE.AND P2, PT, R5, RZ, PT ;  /* 0x000000ff0500720c */ /* 0x000fe20003f46270 */
[----:B------:R-:W-:Y:S04]  /*1800*/  STL [R1+0x4b4], RZ ;  /* 0x0004b4ff01007387 */ /* 0x000fe80000100800 */
[----:B------:R-:W-:Y:S02]  /*1810*/  STL [R1+0x4b8], RZ ;  /* 0x0004b8ff01007387 */ /* 0x000fe40000100800 */
[----:B------:R-:W-:Y:S01]  /*1820*/  @P0 VIADD R0, R0, 0x1 ;  /* 0x0000000100000836 */ /* 0x000fe20000000000 */
[----:B------:R-:W-:Y:S01]  /*1830*/  ISETP.GE.AND P0, PT, R3, 0x40, PT ;  /* 0x000000400300780c */ /* 0x000fe20003f06270 */
[----:B------:R-:W-:Y:S04]  /*1840*/  STL [R1+0x4bc], RZ ;  /* 0x0004bcff01007387 */ /* 0x000fe80000100800 */
[----:B------:R-:W-:Y:S01]  /*1850*/  STL [R1+0x4c0], RZ ;  /* 0x0004c0ff01007387 */ /* 0x000fe20000100800 */
[----:B------:R-:W-:Y:S01]  /*1860*/  @!P2 IMAD.MOV R0, RZ, RZ, -R0 ;  /* 0x000000ffff00a224 */ /* 0x000fe200078e0a00 */
[----:B------:R-:W-:-:S02]  /*1870*/  @!P1 LOP3.LUT R0, RZ, R4, RZ, 0x33, !PT ;  /* 0x00000004ff009212 */ /* 0x000fc400078e33ff */
[----:B------:R-:W-:Y:S03]  /*1880*/  STL [R1+0x4c4], RZ ;  /* 0x0004c4ff01007387 */ /* 0x000fe60000100800 */
[----:B------:R-:W-:Y:S01]  /*1890*/  IMAD.MOV R5, RZ, RZ, -R0 ;  /* 0x000000ffff057224 */ /* 0x000fe200078e0a00 */
[----:B------:R-:W-:Y:S01]  /*18a0*/  STL [R1+0x4c8], RZ ;  /* 0x0004c8ff01007387 */ /* 0x000fe20000100800 */
[----:B------:R-:W-:Y:S02]  /*18b0*/  IMAD.SHL.U32 R0, R0, 0x80, RZ ;  /* 0x0000008000007824 */ /* 0x000fe400078e00ff */
[----:B------:R-:W-:Y:S01]  /*18c0*/  IMAD R5, R4, R5, R11 ;  /* 0x0000000504057224 */ /* 0x000fe200078e020b */
[----:B------:R-:W-:Y:S01]  /*18d0*/  STL [R1+0x4cc], RZ ;  /* 0x0004ccff01007387 */ /* 0x000fe20000100800 */
[C---:B------:R-:W-:Y:S01]  /*18e0*/  VIADD R29, R0.reuse, 0x1 ;  /* 0x00000001001d7836 */ /* 0x040fe20000000000 */
[----:B------:R-:W-:Y:S01]  /*18f0*/  CS2R R10, SRZ ;  /* 0x00000000000a7805 */ /* 0x000fe2000001ff00 */
[----:B------:R-:W-:Y:S01]  /*1900*/  VIADD R3, R0, 0x2 ;  /* 0x0000000200037836 */ /* 0x000fe20000000000 */
[----:B------:R-:W-:Y:S01]  /*1910*/  STL [R1+0x4d0], RZ ;  /* 0x0004d0ff01007387 */ /* 0x000fe20000100800 */
[----:B------:R-:W-:Y:S01]  /*1920*/  IMAD.IADD R28, R28, 0x1, R5 ;  /* 0x000000011c1c7824 */ /* 0x000fe200078e0205 */
[----:B------:R-:W-:-:S02]  /*1930*/  CS2R R4, SRZ ;  /* 0x0000000000047805 */ /* 0x000fc4000001ff00 */
        /* <DEDUP_REMOVED lines=179> */
[----:B------:R-:W-:Y:S04]  /*2470*/  STL [R1+0x1b34], R0 ;  /* 0x001b340001007387 */ /* 0x000fe80000100800 */
[----:B------:R0:W-:Y:S04]  /*2480*/  STL [R1+0x990], R29 ;  /* 0x0009901d01007387 */ /* 0x0001e80000100800 */
[----:B------:R2:W-:Y:S01]  /*2490*/  STL [R1+0x98c], R3 ;  /* 0x00098c0301007387 */ /* 0x0005e20000100800 */
[----:B-1----:R-:W1:Y:S01]  /*24a0*/  S2R R2, SR_TID.X ;  /* 0x0000000000027919 */ /* 0x002e620000002100 */
[----:B0-----:R-:W-:-:S02]  /*24b0*/  VIADD R29, R0, 0x3 ;  /* 0x00000003001d7836 */ /* 0x001fc40000000000 */
[----:B--2---:R-:W-:-:S03]  /*24c0*/  VIADD R3, R0, 0x4 ;  /* 0x0000000400037836 */ /* 0x004fc60000000000 */
[----:B------:R0:W-:Y:S04]  /*24d0*/  STL [R1+0x988], R29 ;  /* 0x0009881d01007387 */ /* 0x0001e80000100800 */
[----:B------:R2:W-:Y:S01]  /*24e0*/  STL [R1+0x984], R3 ;  /* 0x0009840301007387 */ /* 0x0005e20000100800 */
[C---:B0-----:R-:W-:Y:S02]  /*24f0*/  VIADD R29, R0.reuse, 0x5 ;  /* 0x00000005001d7836 */ /* 0x041fe40000000000 */
[----:B--2---:R-:W-:-:S03]  /*2500*/  VIADD R3, R0, 0x6 ;  /* 0x0000000600037836 */ /* 0x004fc60000000000 */
[----:B------:R0:W-:Y:S04]  /*2510*/  STL [R1+0x980], R29 ;  /* 0x0009801d01007387 */ /* 0x0001e80000100800 */
[----:B------:R2:W-:Y:S01]  /*2520*/  STL [R1+0x97c], R3 ;  /* 0x00097c0301007387 */ /* 0x0005e20000100800 */
[----:B0-----:R-:W-:Y:S01]  /*2530*/  VIADD R29, R0, 0x7 ;  /* 0x00000007001d7836 */ /* 0x001fe20000000000 */
[----:B-1----:R-:W-:Y:S01]  /*2540*/  LOP3.LUT R2, R2, 0x3f, RZ, 0xc0, !PT ;  /* 0x0000003f02027812 */ /* 0x002fe200078ec0ff */
[----:B--2---:R-:W-:-:S03]  /*2550*/  VIADD R3, R0, 0x8 ;  /* 0x0000000800037836 */ /* 0x004fc60000000000 */
[----:B------:R0:W-:Y:S04]  /*2560*/  STL [R1+0x978], R29 ;  /* 0x0009781d01007387 */ /* 0x0001e80000100800 */
[----:B------:R1:W-:Y:S01]  /*2570*/  STL [R1+0x974], R3 ;  /* 0x0009740301007387 */ /* 0x0003e20000100800 */
[C---:B0-----:R-:W-:Y:S02]  /*2580*/  VIADD R29, R0.reuse, 0x9 ;  /* 0x00000009001d7836 */ /* 0x041fe40000000000 */
[----:B-1----:R-:W-:-:S03]  /*2590*/  VIADD R3, R0, 0xa ;  /* 0x0000000a00037836 */ /* 0x002fc60000000000 */
        /* <DEDUP_REMOVED lines=170> */
[----:B0-----:R-:W-:Y:S02]  /*3040*/  VIADD R29, R0, 0x5f ;  /* 0x0000005f001d7836 */ /* 0x001fe40000000000 */
[----:B-1----:R-:W-:-:S03]  /*3050*/  IMAD R3, R28, 0x200, R2 ;  /* 0x000002001c037824 */ /* 0x002fc600078e0202 */
[----:B------:R0:W-:Y:S01]  /*3060*/  STL [R1+0x618], R29 ;  /* 0x0006181d01007387 */ /* 0x0001e20000100800 */
[C---:B------:R-:W-:Y:S02]  /*3070*/  VIADD R28, R0.reuse, 0x61 ;  /* 0x00000061001c7836 */ /* 0x040fe40000000000 */
[C---:B------:R-:W-:Y:S02]  /*3080*/  VIADD R2, R0.reuse, 0x62 ;  /* 0x0000006200027836 */ /* 0x040fe40000000000 */
[----:B0-----:R-:W-:-:S05]  /*3090*/  VIADD R29, R0, 0x60 ;  /* 0x00000060001d7836 */ /* 0x001fca0000000000 */
[----:B------:R0:W-:Y:S04]  /*30a0*/  STL [R1+0x614], R29 ;  /* 0x0006141d01007387 */ /* 0x0001e80000100800 */
[----:B------:R-:W-:Y:S04]  /*30b0*/  STL [R1+0x1be8], R3 ;  /* 0x001be80301007387 */ /* 0x000fe80000100800 */
[----:B------:R1:W-:Y:S01]  /*30c0*/  STL [R1+0x610], R28 ;  /* 0x0006101c01007387 */ /* 0x0003e20000100800 */
[----:B0-----:R-:W-:-:S03]  /*30d0*/  VIADD R29, R0, 0x63 ;  /* 0x00000063001d7836 */ /* 0x001fc60000000000 */
[----:B------:R0:W-:Y:S04]  /*30e0*/  STL [R1+0x60c], R2 ;  /* 0x00060c0201007387 */ /* 0x0001e80000100800 */
[----:B------:R2:W-:Y:S01]  /*30f0*/  STL [R1+0x608], R29 ;  /* 0x0006081d01007387 */ /* 0x0005e20000100800 */
[C---:B-1----:R-:W-:Y:S02]  /*3100*/  VIADD R28, R0.reuse, 0x64 ;  /* 0x00000064001c7836 */ /* 0x042fe40000000000 */
[----:B0-----:R-:W-:-:S03]  /*3110*/  VIADD R2, R0, 0x65 ;  /* 0x0000006500027836 */ /* 0x001fc60000000000 */
[----:B------:R0:W-:Y:S01]  /*3120*/  STL [R1+0x604], R28 ;  /* 0x0006041c01007387 */ /* 0x0001e20000100800 */
[----:B--2---:R-:W-:-:S03]  /*3130*/  VIADD R29, R0, 0x66 ;  /* 0x00000066001d7836 */ /* 0x004fc60000000000 */
[----:B------:R1:W-:Y:S04]  /*3140*/  STL [R1+0x600], R2 ;  /* 0x0006000201007387 */ /* 0x0003e80000100800 */
[----:B------:R2:W-:Y:S01]  /*3150*/  STL [R1+0x5fc], R29 ;  /* 0x0005fc1d01007387 */ /* 0x0005e20000100800 */
[C---:B0-----:R-:W-:Y:S02]  /*3160*/  VIADD R28, R0.reuse, 0x67 ;  /* 0x00000067001c7836 */ /* 0x041fe40000000000 */
[----:B-1----:R-:W-:-:S03]  /*3170*/  VIADD R2, R0, 0x68 ;  /* 0x0000006800027836 */ /* 0x002fc60000000000 */
        /* <DEDUP_REMOVED lines=44> */
[----:B------:R1:W-:Y:S01]  /*3440*/  STL [R1+0x560], R2 ;  /* 0x0005600201007387 */ /* 0x0003e20000100800 */
[----:B0-----:R-:W-:Y:S02]  /*3450*/  VIADD R28, R0, 0x7f ;  /* 0x0000007f001c7836 */ /* 0x001fe40000000000 */
[C---:B------:R-:W-:Y:S02]  /*3460*/  VIADD R0, R3.reuse, 0x40 ;  /* 0x0000004003007836 */ /* 0x040fe40000000000 */
[----:B-1----:R-:W-:-:S03]  /*3470*/  VIADD R2, R3, 0x80 ;  /* 0x0000008003027836 */ /* 0x002fc60000000000 */
[----:B------:R0:W-:Y:S04]  /*3480*/  STL [R1+0x1bec], R0 ;  /* 0x001bec0001007387 */ /* 0x0001e80000100800 */
[----:B------:R1:W-:Y:S01]  /*3490*/  STL [R1+0x1bf0], R2 ;  /* 0x001bf00201007387 */ /* 0x0003e20000100800 */
[C---:B0-----:R-:W-:Y:S02]  /*34a0*/  VIADD R0, R3.reuse, 0xc0 ;  /* 0x000000c003007836 */ /* 0x041fe40000000000 */
[----:B-1----:R-:W-:-:S05]  /*34b0*/  VIADD R2, R3, 0x100 ;  /* 0x0000010003027836 */ /* 0x002fca0000000000 */
[----:B------:R0:W-:Y:S02]  /*34c0*/  STL [R1+0x1bf8], R2 ;  /* 0x001bf80201007387 */ /* 0x0001e40000100800 */
[----:B0-----:R-:W-:-:S05]  /*34d0*/  VIADD R2, R3, 0x140 ;  /* 0x0000014003027836 */ /* 0x001fca0000000000 */
[----:B------:R0:W-:Y:S02]  /*34e0*/  STL [R1+0x1bfc], R2 ;  /* 0x001bfc0201007387 */ /* 0x0001e40000100800 */
[C---:B0-----:R-:W-:Y:S02]  /*34f0*/  VIADD R2, R3.reuse, 0x180 ;  /* 0x0000018003027836 */ /* 0x041fe40000000000 */
[----:B------:R-:W-:-:S03]  /*3500*/  VIADD R3, R3, 0x1c0 ;  /* 0x000001c003037836 */ /* 0x000fc60000000000 */
[----:B------:R0:W-:Y:S04]  /*3510*/  STL [R1+0x1c00], R2 ;  /* 0x001c000201007387 */ /* 0x0001e80000100800 */
[----:B0-----:R0:W5:Y:S04]  /*3520*/  LDL.LU R2, [R1+0x2ff8] ;  /* 0x002ff80001027983 */ /* 0x0011680000300800 */
[----:B------:R-:W-:Y:S04]  /*3530*/  STL [R1+0x1bf4], R0 ;  /* 0x001bf40001007387 */ /* 0x000fe80000100800 */
[----:B------:R1:W-:Y:S04]  /*3540*/  STL [R1+0x1c04], R3 ;  /* 0x001c040301007387 */ /* 0x0003e80000100800 */
[----:B-1----:R0:W5:Y:S01]  /*3550*/  LDL.LU R3, [R1+0x2ff4] ;  /* 0x002ff40001037983 */ /* 0x0021620000300800 */
[----:B------:R-:W-:Y:S05]  /*3560*/  @!P0 BRA `(.L_x_0) ;  /* 0x00000884007c8947 */ /* 0x000fea0003800000 */
[----:B------:R-:W2:Y:S04]  /*3570*/  LDL R24, [R1+0x1be8] ;  /* 0x001be80001187983 */ /* 0x000ea80000100800 */
[----:B------:R-:W3:Y:S04]  /*3580*/  LDL R10, [R1+0x1bf0] ;  /* 0x001bf000010a7983 */ /* 0x000ee80000100800 */
[----:B------:R-:W4:Y:S01]  /*3590*/  LDL R9, [R1+0x1bec] ;  /* 0x001bec0001097983 */ /* 0x000f220000100800 */
[----:B-----5:R-:W-:-:S03]  /*35a0*/  IABS R13, R2 ;  /* 0x00000002000d7213 */ /* 0x020fc60000000000 */
[----:B------:R-:W4:Y:S04]  /*35b0*/  LDL R11, [R1+0x564] ;  /* 0x00056400010b7983 */ /* 0x000f280000100800 */
[----:B------:R-:W4:Y:S04]  /*35c0*/  LDL R15, [R1+0x1bf8] ;  /* 0x001bf800010f7983 */ /* 0x000f280000100800 */
[----:B------:R-:W4:Y:S04]  /*35d0*/  LDL R14, [R1+0x1b34] ;  /* 0x001b3400010e7983 */ /* 0x000f280000100800 */
[----:B------:R-:W4:Y:S04]  /*35e0*/  LDL R25, [R1+0x1c00] ;  /* 0x001c000001197983 */ /* 0x000f280000100800 */
[----:B------:R-:W4:Y:S01]  /*35f0*/  LDL R26, [R1+0x1c04] ;  /* 0x001c0400011a7983 */ /* 0x000f220000100800 */
[----:B------:R-:W-:Y:S01]  /*3600*/  IMAD.MOV.U32 R12, RZ, RZ, R0 ;  /* 0x000000ffff0c7224 */ /* 0x000fe200078e0000 */
[----:B------:R-:W-:Y:S01]  /*3610*/  ISETP.GE.AND P0, PT, R28, RZ, PT ;  /* 0x000000ff1c00720c */ /* 0x000fe20003f06270 */
[----:B------:R-:W-:Y:S01]  /*3620*/  ULDC UR5, c[0x0][0x23c] ;  /* 0x00008f0000057ab9 */ /* 0x000fe20000000800 */
[----:B------:R-:W4:Y:S01]  /*3630*/  LDL.LU R27, [R1+0x560] ;  /* 0x00056000011b7983 */ /* 0x000f220000300800 */
[----:B------:R-:W-:Y:S01]  /*3640*/  ISETP.GE.AND P4, PT, R29, RZ, PT ;  /* 0x000000ff1d00720c */ /* 0x000fe20003f86270 */
[----:B------:R-:W-:Y:S01]  /*3650*/  ULDC.64 UR6, c[0x0][0x218] ;  /* 0x0000860000067ab9 */ /* 0x000fe20000000a00 */
[----:B------:R-:W-:Y:S01]  /*3660*/  ULDC.64 UR8, c[0x0][0x210] ;  /* 0x0000840000087ab9 */ /* 0x000fe20000000a00 */
[----:B------:R1:W-:Y:S04]  /*3670*/  STL [R1+0x30dc], R2 ;  /* 0x0030dc0201007387 */ /* 0x0003e80000100800 */
[----:B-1----:R-:W4:Y:S01]  /*3680*/  LDL R2, [R1+0x1bfc] ;  /* 0x001bfc0001027983 */ /* 0x002f220000100800 */
[----:B------:R-:W1:Y:S01]  /*3690*/  I2F.RP R4, R13 ;  /* 0x0000000d00047306 */ /* 0x000e620000209400 */
[----:B------:R-:W-:-:S07]  /*36a0*/  IABS R0, R3 ;  /* 0x0000000300007213 */ /* 0x000fce0000000000 */
[----:B------:R-:W0:Y:S08]  /*36b0*/  I2F.RP R6, R0 ;  /* 0x0000000000067306 */ /* 0x000e300000209400 */
[----:B-1----:R-:W1:Y:S08]  /*36c0*/  MUFU.RCP R4, R4 ;  /* 0x0000000400047308 */ /* 0x002e700000001000 */
[----:B0-----:R-:W0:Y:S01]  /*36d0*/  MUFU.RCP R6, R6 ;  /* 0x0000000600067308 */ /* 0x001e220000001000 */
[----:B-1----:R-:W-:-:S07]  /*36e0*/  VIADD R4, R4, 0xffffffe ;  /* 0x0ffffffe04047836 */ /* 0x002fce0000000000 */
[----:B------:R-:W1:Y:S01]  /*36f0*/  F2I.FTZ.U32.TRUNC.NTZ R5, R4 ;  /* 0x0000000400057305 */ /* 0x000e62000021f000 */
[----:B0-----:R-:W-:-:S07]  /*3700*/  VIADD R6, R6, 0xffffffe ;  /* 0x0ffffffe06067836 */ /* 0x001fce0000000000 */
[----:B------:R-:W0:Y:S01]  /*3710*/  F2I.FTZ.U32.TRUNC.NTZ R7, R6 ;  /* 0x0000000600077305 */ /* 0x000e22000021f000 */
[----:B-1----:R-:W-:-:S04]  /*3720*/  IMAD.MOV R4, RZ, RZ, -R5 ;  /* 0x000000ffff047224 */ /* 0x002fc800078e0a05 */
[----:B------:R-:W-:Y:S02]  /*3730*/  IMAD R8, R4, R13, RZ ;  /* 0x0000000d04087224 */ /* 0x000fe400078e02ff */
[----:B------:R-:W-:-:S04]  /*3740*/  IMAD.MOV.U32 R4, RZ, RZ, RZ ;  /* 0x000000ffff047224 */ /* 0x000fc800078e00ff */
[----:B------:R-:W-:-:S04]  /*3750*/  IMAD.HI.U32 R5, R5, R8, R4 ;  /* 0x0000000805057227 */ /* 0x000fc800078e0004 */
[----:B0-----:R-:W-:-:S04]  /*3760*/  IMAD.MOV R21, RZ, RZ, -R7 ;  /* 0x000000ffff157224 */ /* 0x001fc800078e0a07 */
[----:B------:R-:W-:Y:S01]  /*3770*/  IMAD R21, R21, R0, RZ ;  /* 0x0000000015157224 */ /* 0x000fe200078e02ff */
[----:B------:R-:W-:Y:S01]  /*3780*/  IABS R12, R12 ;  /* 0x0000000c000c7213 */ /* 0x000fe20000000000 */
[----:B------:R0:W-:Y:S01]  /*3790*/  STL [R1+0x30d8], R3 ;  /* 0x0030d80301007387 */ /* 0x0001e20000100800 */
[----:B--2---:R-:W-:-:S05]  /*37a0*/  IABS R6, R24 ;  /* 0x0000001800067213 */ /* 0x004fca0000000000 */
[----:B------:R-:W-:Y:S01]  /*37b0*/  IMAD.MOV.U32 R4, RZ, RZ, R6 ;  /* 0x000000ffff047224 */ /* 0x000fe200078e0006 */
[----:B---3--:R-:W-:Y:S02]  /*37c0*/  IABS R16, R10 ;  /* 0x0000000a00107213 */ /* 0x008fe40000000000 */
[----:B----4-:R-:W-:Y:S01]  /*37d0*/  IABS R17, R9 ;  /* 0x0000000900117213 */ /* 0x010fe20000000000 */
[----:B------:R-:W-:-:S04]  /*37e0*/  IMAD.HI.U32 R10, R5, R4, RZ ;  /* 0x00000004050a7227 */ /* 0x000fc800078e00ff */
[----:B------:R-:W-:Y:S02]  /*37f0*/  IMAD.MOV R10, RZ, RZ, -R10 ;  /* 0x000000ffff0a7224 */ /* 0x000fe400078e0a0a */
[----:B------:R-:W-:Y:S02]  /*3800*/  IMAD.MOV.U32 R6, RZ, RZ, RZ ;  /* 0x000000ffff067224 */ /* 0x000fe400078e00ff */
[----:B------:R-:W-:-:S04]  /*3810*/  IMAD.HI.U32 R9, R5, R17, RZ ;  /* 0x0000001105097227 */ /* 0x000fc800078e00ff */
[----:B------:R-:W-:-:S04]  /*3820*/  IMAD.HI.U32 R8, R5, R16, RZ ;  /* 0x0000001005087227 */ /* 0x000fc800078e00ff */
[----:B------:R-:W-:-:S04]  /*3830*/  IMAD.HI.U32 R21, R7, R21, R6 ;  /* 0x0000001507157227 */ /* 0x000fc800078e0006 */
[C---:B------:R-:W-:Y:S01]  /*3840*/  IMAD R4, R13.reuse, R10, R4 ;  /* 0x0000000a0d047224 */ /* 0x040fe200078e0204 */
[----:B------:R-:W-:Y:S01]  /*3850*/  IABS R10, R15 ;  /* 0x0000000f000a7213 */ /* 0x000fe20000000000 */
[----:B------:R-:W-:Y:S01]  /*3860*/  IMAD.MOV.U32 R19, RZ, RZ, R11 ;  /* 0x000000ffff137224 */ /* 0x000fe200078e000b */
[----:B------:R-:W-:Y:S01]  /*3870*/  IABS R11, R25 ;  /* 0x00000019000b7213 */ /* 0x000fe20000000000 */
[----:B------:R-:W-:Y:S02]  /*3880*/  IMAD.MOV R9, RZ, RZ, -R9 ;  /* 0x000000ffff097224 */ /* 0x000fe400078e0a09 */
[----:B------:R-:W-:Y:S02]  /*3890*/  IMAD.MOV R8, RZ, RZ, -R8 ;  /* 0x000000ffff087224 */ /* 0x000fe400078e0a08 */
[----:B------:R-:W-:Y:S01]  /*38a0*/  IMAD.MOV.U32 R18, RZ, RZ, R14 ;  /* 0x000000ffff127224 */ /* 0x000fe200078e000e */
[----:B------:R-:W-:Y:S01]  /*38b0*/  IABS R14, R26 ;  /* 0x0000001a000e7213 */ /* 0x000fe20000000000 */
[----:B------:R-:W-:-:S02]  /*38c0*/  IMAD R17, R13, R9, R17 ;  /* 0x000000090d117224 */ /* 0x000fc400078e0211 */
[----:B------:R-:W-:Y:S01]  /*38d0*/  IMAD R16, R13, R8, R16 ;  /* 0x000000080d107224 */ /* 0x000fe200078e0210 */
[----:B------:R-:W-:Y:S01]  /*38e0*/  IABS R7, R2 ;  /* 0x0000000200077213 */ /* 0x000fe20000000000 */
[----:B------:R-:W-:-:S04]  /*38f0*/  IMAD.HI.U32 R15, R5, R12, RZ ;  /* 0x0000000c050f7227 */ /* 0x000fc800078e00ff */
[----:B------:R-:W-:-:S04]  /*3900*/  IMAD.HI.U32 R9, R5, R10, RZ ;  /* 0x0000000a05097227 */ /* 0x000fc800078e00ff */
[----:B------:R-:W-:-:S04]  /*3910*/  IMAD.HI.U32 R8, R5, R7, RZ ;  /* 0x0000000705087227 */ /* 0x000fc800078e00ff */
[----:B------:R-:W-:-:S04]  /*3920*/  IMAD.HI.U32 R6, R5, R11, RZ ;  /* 0x0000000b05067227 */ /* 0x000fc800078e00ff */
[----:B------:R-:W-:-:S04]  /*3930*/  IMAD.HI.U32 R5, R5, R14, RZ ;  /* 0x0000000e05057227 */ /* 0x000fc800078e00ff */
[----:B------:R-:W-:Y:S02]  /*3940*/  IMAD.MOV R5, RZ, RZ, -R5 ;  /* 0x000000ffff057224 */ /* 0x000fe400078e0a05 */
[----:B------:R-:W-:Y:S02]  /*3950*/  IMAD.MOV R6, RZ, RZ, -R6 ;  /* 0x000000ffff067224 */ /* 0x000fe400078e0a06 */
[C---:B------:R-:W-:Y:S01]  /*3960*/  IMAD R14, R13.reuse, R5, R14 ;  /* 0x000000050d0e7224 */ /* 0x040fe200078e020e */
[----:B------:R-:W-:Y:S01]  /*3970*/  IABS R5, R29 ;  /* 0x0000001d00057213 */ /* 0x000fe20000000000 */
[----:B------:R-:W-:Y:S01]  /*3980*/  IMAD R11, R13, R6, R11 ;  /* 0x000000060d0b7224 */ /* 0x000fe200078e020b */
[----:B------:R-:W-:-:S03]  /*3990*/  IABS R6, R19 ;  /* 0x0000001300067213 */ /* 0x000fc60000000000 */
[----:B------:R-:W-:-:S04]  /*39a0*/  IMAD.HI.U32 R19, R21, R5, RZ ;  /* 0x0000000515137227 */ /* 0x000fc800078e00ff */
[----:B------:R-:W-:Y:S02]  /*39b0*/  IMAD.MOV R15, RZ, RZ, -R15 ;  /* 0x000000ffff0f7224 */ /* 0x000fe400078e0a0f */
[----:B------:R-:W-:Y:S02]  /*39c0*/  IMAD.MOV R19, RZ, RZ, -R19 ;  /* 0x000000ffff137224 */ /* 0x000fe400078e0a13 */
[----:B------:R-:W-:Y:S01]  /*39d0*/  IMAD R12, R13, R15, R12 ;  /* 0x0000000f0d0c7224 */ /* 0x000fe200078e020c */
[----:B------:R-:W-:Y:S01]  /*39e0*/  IABS R15, R28 ;  /* 0x0000001c000f7213 */ /* 0x000fe20000000000 */
[----:B------:R-:W-:Y:S01]  /*39f0*/  IMAD R5, R0, R19, R5 ;  /* 0x0000001300057224 */ /* 0x000fe200078e0205 */
[----:B------:R-:W2:Y:S04]  /*3a00*/  LDL.LU R28, [R1+0x568] ;  /* 0x00056800011c7983 */ /* 0x000ea80000300800 */
[----:B------:R-:W3:Y:S01]  /*3a10*/  LDL R19, [R1+0x1bec] ;  /* 0x001bec0001137983 */ /* 0x000ee20000100800 */
[----:B------:R-:W-:-:S04]  /*3a20*/  IMAD.MOV R9, RZ, RZ, -R9 ;  /* 0x000000ffff097224 */ /* 0x000fc800078e0a09 */
[----:B------:R-:W-:Y:S01]  /*3a30*/  IMAD R10, R13, R9, R10 ;  /* 0x000000090d0a7224 */ /* 0x000fe200078e020a */
[----:B------:R-:W-:-:S05]  /*3a40*/  IABS R9, R18 ;  /* 0x0000001200097213 */ /* 0x000fca0000000000 */
[----:B------:R-:W-:-:S04]  /*3a50*/  IMAD.HI.U32 R23, R21, R9, RZ ;  /* 0x0000000915177227 */ /* 0x000fc800078e00ff */
[----:B------:R-:W-:-:S04]  /*3a60*/  IMAD.MOV R23, RZ, RZ, -R23 ;  /* 0x000000ffff177224 */ /* 0x000fc800078e0a17 */
[----:B------:R-:W-:Y:S02]  /*3a70*/  IMAD R9, R0, R23, R9 ;  /* 0x0000001700097224 */ /* 0x000fe400078e0209 */
[----:B------:R-:W4:Y:S01]  /*3a80*/  LDL R23, [R1+0x1bf8] ;  /* 0x001bf80001177983 */ /* 0x000f220000100800 */
[C---:B------:R-:W-:Y:S02]  /*3a90*/  ISETP.GT.U32.AND P2, PT, R13.reuse, R4, PT ;  /* 0x000000040d00720c */ /* 0x040fe40003f44070 */
[C---:B------:R-:W-:Y:S02]  /*3aa0*/  ISETP.GT.U32.AND P5, PT, R13.reuse, R12, PT ;  /* 0x0000000c0d00720c */ /* 0x040fe40003fa4070 */
[C---:B------:R-:W-:Y:S02]  /*3ab0*/  ISETP.GT.U32.AND P1, PT, R13.reuse, R10, PT ;  /* 0x0000000a0d00720c */ /* 0x040fe40003f24070 */
[----:B------:R-:W-:-:S07]  /*3ac0*/  ISETP.GT.U32.AND P3, PT, R13, R17, PT ;  /* 0x000000110d00720c */ /* 0x000fce0003f64070 */
[--C-:B------:R-:W-:Y:S02]  /*3ad0*/  @!P2 IMAD.IADD R4, R4, 0x1, -R13.reuse ;  /* 0x000000010404a824 */ /* 0x100fe400078e0a0d */
[----:B------:R-:W-:-:S03]  /*3ae0*/  @!P5 IMAD.IADD R12, R12, 0x1, -R13 ;  /* 0x000000010c0cd824 */ /* 0x000fc600078e0a0d */
[C---:B------:R-:W-:Y:S01]  /*3af0*/  ISETP.GT.U32.AND P5, PT, R13.reuse, R4, PT ;  /* 0x000000040d00720c */ /* 0x040fe20003fa4070 */
[----:B------:R-:W-:Y:S02]  /*3b00*/  IMAD.MOV R8, RZ, RZ, -R8 ;  /* 0x000000ffff087224 */ /* 0x000fe400078e0a08 */
[----:B------:R-:W-:Y:S02]  /*3b10*/  @!P1 IMAD.IADD R10, R10, 0x1, -R13 ;  /* 0x000000010a0a9824 */ /* 0x000fe400078e0a0d */
[----:B------:R-:W-:Y:S01]  /*3b20*/  IMAD R7, R13, R8, R7 ;  /* 0x000000080d077224 */ /* 0x000fe200078e0207 */
[----:B------:R-:W-:Y:S01]  /*3b30*/  IABS R8, R27 ;  /* 0x0000001b00087213 */ /* 0x000fe20000000000 */
[----:B------:R-:W-:Y:S01]  /*3b40*/  @!P3 IMAD.IADD R17, R17, 0x1, -R13 ;  /* 0x000000011111b824 */ /* 0x000fe200078e0a0d */
[----:B------:R-:W-:-:S03]  /*3b50*/  ISETP.GT.U32.AND P3, PT, R13, R11, PT ;  /* 0x0000000b0d00720c */ /* 0x000fc60003f64070 */
[----:B------:R-:W-:-:S04]  /*3b60*/  IMAD.HI.U32 R20, R21, R8, RZ ;  /* 0x0000000815147227 */ /* 0x000fc800078e00ff */
[----:B------:R-:W-:Y:S01]  /*3b70*/  @!P5 IMAD.IADD R4, R4, 0x1, -R13 ;  /* 0x000000010404d824 */ /* 0x000fe200078e0a0d */
[C---:B------:R-:W-:Y:S01]  /*3b80*/  ISETP.GT.U32.AND P5, PT, R13.reuse, R10, PT ;  /* 0x0000000a0d00720c */ /* 0x040fe20003fa4070 */
[----:B------:R-:W-:Y:S01]  /*3b90*/  IMAD.MOV R20, RZ, RZ, -R20 ;  /* 0x000000ffff147224 */ /* 0x000fe200078e0a14 */
[----:B------:R-:W-:Y:S01]  /*3ba0*/  ISETP.GT.U32.AND P1, PT, R13, R17, PT ;  /* 0x000000110d00720c */ /* 0x000fe20003f24070 */
[----:B------:R-:W-:-:S04]  /*3bb0*/  IMAD.HI.U32 R22, R21, R6, RZ ;  /* 0x0000000615167227 */ /* 0x000fc800078e00ff */
[----:B------:R-:W-:Y:S02]  /*3bc0*/  IMAD R8, R0, R20, R8 ;  /* 0x0000001400087224 */ /* 0x000fe400078e0208 */
[--C-:B------:R-:W-:Y:S01]  /*3bd0*/  @!P3 IMAD.IADD R11, R11, 0x1, -R13.reuse ;  /* 0x000000010b0bb824 */ /* 0x100fe200078e0a0d */
[----:B------:R-:W2:Y:S01]  /*3be0*/  LDL R20, [R1+0x1bf4] ;  /* 0x001bf40001147983 */ /* 0x000ea20000100800 */
[----:B------:R-:W-:Y:S01]  /*3bf0*/  ISETP.GT.U32.AND P3, PT, R13, R12, PT ;  /* 0x0000000c0d00720c */ /* 0x000fe20003f64070 */
[----:B------:R-:W-:Y:S02]  /*3c00*/  IMAD.MOV R22, RZ, RZ, -R22 ;  /* 0x000000ffff167224 */ /* 0x000fe400078e0a16 */
[--C-:B------:R-:W-:Y:S02]  /*3c10*/  @!P5 IMAD.IADD R10, R10, 0x1, -R13.reuse ;  /* 0x000000010a0ad824 */ /* 0x100fe400078e0a0d */
[----:B------:R-:W-:Y:S02]  /*3c20*/  IMAD R6, R0, R22, R6 ;  /* 0x0000001600067224 */ /* 0x000fe400078e0206 */
[----:B------:R-:W2:Y:S01]  /*3c30*/  LDL R22, [R1+0x1bf0] ;  /* 0x001bf00001167983 */ /* 0x000ea20000100800 */
[----:B------:R-:W-:Y:S01]  /*3c40*/  @!P1 IMAD.IADD R17, R17, 0x1, -R13 ;  /* 0x0000000111119824 */ /* 0x000fe200078e0a0d */
[----:B------:R-:W-:-:S02]  /*3c50*/  ISETP.GT.U32.AND P6, PT, R13, R16, PT ;  /* 0x000000100d00720c */ /* 0x000fc40003fc4070 */
[----:B------:R-:W2:Y:S02]  /*3c60*/  LDL.LU R29, [R1+0x56c] ;  /* 0x00056c00011d7983 */ /* 0x000ea40000300800 */
[----:B------:R-:W-:Y:S01]  /*3c70*/  @!P3 IMAD.IADD R12, R12, 0x1, -R13 ;  /* 0x000000010c0cb824 */ /* 0x000fe200078e0a0d */
[----:B------:R-:W-:Y:S02]  /*3c80*/  ISETP.GE.AND P3, PT, R24, RZ, PT ;  /* 0x000000ff1800720c */ /* 0x000fe40003f66270 */
[----:B------:R-:W2:Y:S01]  /*3c90*/  LDL.LU R24, [R1+0x570] ;  /* 0x0005700001187983 */ /* 0x000ea20000300800 */
[----:B------:R-:W-:-:S03]  /*3ca0*/  ISETP.GT.U32.AND P2, PT, R13, R7, PT ;  /* 0x000000070d00720c */ /* 0x000fc60003f44070 */
[----:B0-----:R-:W2:Y:S02]  /*3cb0*/  LDL.LU R3, [R1+0x574] ;  /* 0x0005740001037983 */ /* 0x001ea40000300800 */
[----:B------:R-:W-:-:S08]  /*3cc0*/  @!P6 IMAD.IADD R16, R16, 0x1, -R13 ;  /* 0x000000011010e824 */ /* 0x000fd000078e0a0d */
[----:B------:R-:W-:Y:S01]  /*3cd0*/  @!P2 IMAD.IADD R7, R7, 0x1, -R13 ;  /* 0x000000010707a824 */ /* 0x000fe200078e0a0d */
[----:B------:R-:W-:-:S13]  /*3ce0*/  ISETP.GT.U32.AND P2, PT, R13, R16, PT ;  /* 0x000000100d00720c */ /* 0x000fda0003f44070 */
[----:B------:R-:W-:Y:S01]  /*3cf0*/  @!P2 IMAD.IADD R16, R16, 0x1, -R13 ;  /* 0x000000011010a824 */ /* 0x000fe200078e0a0d */
[----:B------:R-:W-:-:S13]  /*3d00*/  ISETP.GT.U32.AND P2, PT, R13, R11, PT ;  /* 0x0000000b0d00720c */ /* 0x000fda0003f44070 */
[----:B------:R-:W-:Y:S01]  /*3d10*/  @!P2 IMAD.IADD R11, R11, 0x1, -R13 ;  /* 0x000000010b0ba824 */ /* 0x000fe200078e0a0d */
[----:B---3--:R-:W-:-:S13]  /*3d20*/  ISETP.GE.AND P5, PT, R19, RZ, PT ;  /* 0x000000ff1300720c */ /* 0x008fda0003fa6270 */
[----:B------:R-:W-:Y:S01]  /*3d30*/  @!P5 IMAD.MOV R17, RZ, RZ, -R17 ;  /* 0x000000ffff11d224 */ /* 0x000fe200078e0a11 */
[----:B------:R-:W-:Y:S02]  /*3d40*/  ISETP.GE.AND P5, PT, R2, RZ, PT ;  /* 0x000000ff0200720c */ /* 0x000fe40003fa6270 */
[----:B------:R-:W3:Y:S01]  /*3d50*/  LDL.LU R2, [R1+0x30dc] ;  /* 0x0030dc0001027983 */ /* 0x000ee20000300800 */
[----:B----4-:R-:W-:-:S03]  /*3d60*/  ISETP.GE.AND P2, PT, R23, RZ, PT ;  /* 0x000000ff1700720c */ /* 0x010fc60003f46270 */
[----:B------:R-:W4:Y:S01]  /*3d70*/  LDL R23, [R1+0x1b34] ;  /* 0x001b340001177983 */ /* 0x000f220000100800 */
[C---:B------:R-:W-:Y:S02]  /*3d80*/  ISETP.GT.U32.AND P6, PT, R13.reuse, R14, PT ;  /* 0x0000000e0d00720c */ /* 0x040fe40003fc4070 */
[----:B------:R-:W-:-:S11]  /*3d90*/  ISETP.GT.U32.AND P1, PT, R13, R7, PT ;  /* 0x000000070d00720c */ /* 0x000fd60003f24070 */
[----:B------:R-:W-:-:S05]  /*3da0*/  @!P6 IMAD.IADD R14, R14, 0x1, -R13 ;  /* 0x000000010e0ee824 */ /* 0x000fca00078e0a0d */
[----:B------:R-:W-:Y:S01]  /*3db0*/  ISETP.GT.U32.AND P6, PT, R13, R14, PT ;  /* 0x0000000e0d00720c */ /* 0x000fe20003fc4070 */
[----:B------:R-:W-:-:S04]  /*3dc0*/  IMAD.HI.U32 R18, R21, R15, RZ ;  /* 0x0000000f15127227 */ /* 0x000fc800078e00ff */
[----:B------:R-:W-:Y:S02]  /*3dd0*/  @!P1 IMAD.IADD R7, R7, 0x1, -R13 ;  /* 0x0000000107079824 */ /* 0x000fe400078e0a0d */
[----:B------:R-:W-:-:S06]  /*3de0*/  IMAD.MOV R18, RZ, RZ, -R18 ;  /* 0x000000ffff127224 */ /* 0x000fcc00078e0a12 */
[----:B------:R-:W-:Y:S02]  /*3df0*/  @!P6 IMAD.IADD R14, R14, 0x1, -R13 ;  /* 0x000000010e0ee824 */ /* 0x000fe400078e0a0d */
[----:B------:R-:W-:Y:S02]  /*3e00*/  IMAD.MOV.U32 R13, RZ, RZ, R4 ;  /* 0x000000ffff0d7224 */ /* 0x000fe400078e0004 */
[C---:B------:R-:W-:Y:S02]  /*3e10*/  IMAD R18, R0.reuse, R18, R15 ;  /* 0x0000001200127224 */ /* 0x040fe400078e020f */
[----:B------:R-:W-:Y:S01]  /*3e20*/  @!P3 IMAD.MOV R13, RZ, RZ, -R13 ;  /* 0x000000ffff0db224 */ /* 0x000fe200078e0a0d */
[----:B------:R-:W-:Y:S02]  /*3e30*/  ISETP.GT.U32.AND P3, PT, R0, R9, PT ;  /* 0x000000090000720c */ /* 0x000fe40003f64070 */
[----:B--2---:R-:W-:Y:S02]  /*3e40*/  ISETP.GE.AND P1, PT, R20, RZ, PT ;  /* 0x000000ff1400720c */ /* 0x004fe40003f26270 */
[----:B------:R-:W-:-:S02]  /*3e50*/  IABS R15, R28 ;  /* 0x0000001c000f7213 */ /* 0x000fc40000000000 */
[----:B------:R-:W-:-:S03]  /*3e60*/  ISETP.GE.AND P6, PT, R22, RZ, PT ;  /* 0x000000ff1600720c */ /* 0x000fc60003fc6270 */
[----:B------:R-:W-:-:S06]  /*3e70*/  IMAD.HI.U32 R19, R21, R15, RZ ;  /* 0x0000000f15137227 */ /* 0x000fcc00078e00ff */
[----:B------:R-:W-:Y:S01]  /*3e80*/  @!P1 IMAD.MOV R12, RZ, RZ, -R12 ;  /* 0x000000ffff0c9224 */ /* 0x000fe200078e0a0c */
[----:B------:R-:W-:Y:S01]  /*3e90*/  ISETP.GE.AND P1, PT, R25, RZ, PT ;  /* 0x000000ff1900720c */ /* 0x000fe20003f26270 */
[----:B------:R-:W-:Y:S02]  /*3ea0*/  IMAD.MOV R19, RZ, RZ, -R19 ;  /* 0x000000ffff137224 */ /* 0x000fe400078e0a13 */
[----:B------:R-:W-:Y:S02]  /*3eb0*/  @!P3 IMAD.IADD R9, R9, 0x1, -R0 ;  /* 0x000000010909b824 */ /* 0x000fe400078e0a00 */
[----:B------:R-:W-:Y:S02]  /*3ec0*/  IMAD R4, R0, R19, R15 ;  /* 0x0000001300047224 */ /* 0x000fe400078e020f */
[----:B------:R-:W-:Y:S02]  /*3ed0*/  IMAD.MOV.U32 R15, RZ, RZ, R10 ;  /* 0x000000ffff0f7224 */ /* 0x000fe400078e000a */
[----:B------:R-:W-:-:S02]  /*3ee0*/  @!P6 IMAD.MOV R16, RZ, RZ, -R16 ;  /* 0x000000ffff10e224 */ /* 0x000fc400078e0a10 */
[----:B------:R-:W-:Y:S02]  /*3ef0*/  @!P2 IMAD.MOV R15, RZ, RZ, -R15 ;  /* 0x000000ffff0fa224 */ /* 0x000fe400078e0a0f */
[----:B------:R-:W-:Y:S02]  /*3f00*/  @!P5 IMAD.MOV R7, RZ, RZ, -R7 ;  /* 0x000000ffff07d224 */ /* 0x000fe400078e0a07 */
[----:B------:R-:W-:Y:S01]  /*3f10*/  @!P1 IMAD.MOV R11, RZ, RZ, -R11 ;  /* 0x000000ffff0b9224 */ /* 0x000fe200078e0a0b */
[----:B------:R-:W-:-:S13]  /*3f20*/  ISETP.GE.AND P2, PT, R26, RZ, PT ;  /* 0x000000ff1a00720c */ /* 0x000fda0003f46270 */
[----:B------:R-:W-:Y:S01]  /*3f30*/  @!P2 IMAD.MOV R14, RZ, RZ, -R14 ;  /* 0x000000ffff0ea224 */ /* 0x000fe200078e0a0e */
[----:B------:R-:W-:-:S13]  /*3f40*/  ISETP.GT.U32.AND P1, PT, R0, R5, PT ;  /* 0x000000050000720c */ /* 0x000fda0003f24070 */
[----:B------:R-:W-:Y:S01]  /*3f50*/  @!P1 IMAD.IADD R5, R5, 0x1, -R0 ;  /* 0x0000000105059824 */ /* 0x000fe200078e0a00 */
[----:B------:R-:W-:Y:S02]  /*3f60*/  ISETP.GE.AND P1, PT, R27, RZ, PT ;  /* 0x000000ff1b00720c */ /* 0x000fe40003f26270 */
[----:B------:R-:W-:-:S13]  /*3f70*/  ISETP.GT.U32.AND P6, PT, R0, R18, PT ;  /* 0x000000120000720c */ /* 0x000fda0003fc4070 */
[----:B------:R-:W-:-:S05]  /*3f80*/  @!P6 IMAD.IADD R18, R18, 0x1, -R0 ;  /* 0x000000011212e824 */ /* 0x000fca00078e0a00 */
[----:B------:R-:W-:Y:S02]  /*3f90*/  ISETP.GT.U32.AND P6, PT, R0, R18, PT ;  /* 0x000000120000720c */ /* 0x000fe40003fc4070 */
[----:B---3--:R-:W-:Y:S02]  /*3fa0*/  ISETP.NE.AND P3, PT, R2, RZ, PT ;  /* 0x000000ff0200720c */ /* 0x008fe40003f65270 */
[----:B------:R-:W-:-:S04]  /*3fb0*/  LOP3.LUT R20, RZ, R2, RZ, 0x33, !PT ;  /* 0x00000002ff147212 */ /* 0x000fc800078e33ff */
[C---:B------:R-:W-:Y:S02]  /*3fc0*/  SEL R22, R20.reuse, R13, !P3 ;  /* 0x0000000d14167207 */ /* 0x040fe40005800000 */
[C---:B------:R-:W-:Y:S02]  /*3fd0*/  SEL R13, R20.reuse, R17, !P3 ;  /* 0x00000011140d7207 */ /* 0x040fe40005800000 */
[C---:B------:R-:W-:Y:S01]  /*3fe0*/  SEL R17, R20.reuse, R16, !P3 ;  /* 0x0000001014117207 */ /* 0x040fe20005800000 */
[----:B------:R-:W-:Y:S01]  /*3ff0*/  STL [R1+0x28c], R22 ;  /* 0x00028c1601007387 */ /* 0x000fe20000100800 */
[----:B------:R-:W-:-:S03]  /*4000*/  SEL R16, R20, R12, !P3 ;  /* 0x0000000c14107207 */ /* 0x000fc60005800000 */
[----:B------:R0:W-:Y:S01]  /*4010*/  STL [R1+0x290], R13 ;  /* 0x0002900d01007387 */ /* 0x0001e20000100800 */
[C---:B------:R-:W-:Y:S02]  /*4020*/  SEL R12, R20.reuse, R7, !P3 ;  /* 0x00000007140c7207 */ /* 0x040fe40005800000 */
[C---:B------:R-:W-:Y:S01]  /*4030*/  SEL R11, R20.reuse, R11, !P3 ;  /* 0x0000000b140b7207 */ /* 0x040fe20005800000 */
[----:B------:R-:W-:Y:S01]  /*4040*/  STL [R1+0x288], R17 ;  /* 0x0002881101007387 */ /* 0x000fe20000100800 */
[----:B0-----:R-:W-:-:S03]  /*4050*/  SEL R13, R20, R15, !P3 ;  /* 0x0000000f140d7207 */ /* 0x001fc60005800000 */
[----:B------:R-:W-:Y:S04]  /*4060*/  STL [R1+0x284], R16 ;  /* 0x0002841001007387 */ /* 0x000fe80000100800 */
[----:B------:R-:W-:Y:S04]  /*4070*/  STL [R1+0x280], R13 ;  /* 0x0002800d01007387 */ /* 0x000fe80000100800 */
[----:B------:R-:W-:Y:S04]  /*4080*/  STL [R1+0x274], R12 ;  /* 0x0002740c01007387 */ /* 0x000fe80000100800 */
[----:B------:R-:W2:Y:S04]  /*4090*/  LDL.LU R25, [R1+0x578] ;  /* 0x0005780001197983 */ /* 0x000ea80000300800 */
[----:B------:R0:W-:Y:S04]  /*40a0*/  STL [R1+0x27c], R11 ;  /* 0x00027c0b01007387 */ /* 0x0001e80000100800 */
[----:B------:R-:W3:Y:S01]  /*40b0*/  LDL.LU R26, [R1+0x57c] ;  /* 0x00057c00011a7983 */ /* 0x000ee20000300800 */
[----:B------:R-:W-:-:S02]  /*40c0*/  SEL R7, R20, R14, !P3 ;  /* 0x0000000e14077207 */ /* 0x000fc40005800000 */
[----:B----4-:R-:W-:-:S03]  /*40d0*/  ISETP.GE.AND P2, PT, R23, RZ, PT ;  /* 0x000000ff1700720c */ /* 0x010fc60003f46270 */
[----:B------:R1:W-:Y:S04]  /*40e0*/  STL [R1+0x278], R7 ;  /* 0x0002780701007387 */ /* 0x0003e80000100800 */
[----:B------:R-:W4:Y:S04]  /*40f0*/  LDL.LU R23, [R1+0x564] ;  /* 0x0005640001177983 */ /* 0x000f280000300800 */
[----:B------:R-:W4:Y:S01]  /*4100*/  LDL.LU R27, [R1+0x5c0] ;  /* 0x0005c000011b7983 */ /* 0x000f220000300800 */
[C---:B------:R-:W-:Y:S02]  /*4110*/  ISETP.GT.U32.AND P3, PT, R0.reuse, R8, PT ;  /* 0x000000080000720c */ /* 0x040fe40003f64070 */
[----:B------:R-:W-:Y:S01]  /*4120*/  ISETP.GT.U32.AND P5, PT, R0, R9, PT ;  /* 0x000000090000720c */ /* 0x000fe20003fa4070 */
[----:B------:R-:W-:Y:S01]  /*4130*/  @!P6 IMAD.IADD R18, R18, 0x1, -R0 ;  /* 0x000000011212e824 */ /* 0x000fe200078e0a00 */
[----:B------:R-:W-:-:S02]  /*4140*/  ISETP.GT.U32.AND P6, PT, R0, R4, PT ;  /* 0x000000040000720c */ /* 0x000fc40003fc4070 */
[----:B------:R-:W-:-:S05]  /*4150*/  IABS R19, R24 ;  /* 0x0000001800137213 */ /* 0x000fca0000000000 */
[----:B0-----:R-:W-:-:S04]  /*4160*/  IMAD.HI.U32 R11, R21, R19, RZ ;  /* 0x00000013150b7227 */ /* 0x001fc800078e00ff */
[--C-:B------:R-:W-:Y:S01]  /*4170*/  @!P3 IMAD.IADD R8, R8, 0x1, -R0.reuse ;  /* 0x000000010808b824 */ /* 0x100fe200078e0a00 */
[----:B------:R-:W-:Y:S01]  /*4180*/  ISETP.GT.U32.AND P3, PT, R0, R5, PT ;  /* 0x000000050000720c */ /* 0x000fe20003f64070 */
[--C-:B------:R-:W-:Y:S02]  /*4190*/  @!P5 IMAD.IADD R9, R9, 0x1, -R0.reuse ;  /* 0x000000010909d824 */ /* 0x100fe400078e0a00 */
[----:B------:R-:W-:Y:S02]  /*41a0*/  IMAD.MOV R11, RZ, RZ, -R11 ;  /* 0x000000ffff0b7224 */ /* 0x000fe400078e0a0b */
[----:B------:R-:W-:Y:S02]  /*41b0*/  IMAD.MOV.U32 R15, RZ, RZ, R9 ;  /* 0x000000ffff0f7224 */ /* 0x000fe400078e0009 */
[----:B------:R-:W-:Y:S02]  /*41c0*/  @!P6 IMAD.IADD R4, R4, 0x1, -R0 ;  /* 0x000000010404e824 */ /* 0x000fe400078e0a00 */
[----:B------:R-:W-:-:S02]  /*41d0*/  IMAD R11, R0, R11, R19 ;  /* 0x0000000b000b7224 */ /* 0x000fc400078e0213 */
[----:B------:R-:W-:Y:S01]  /*41e0*/  @!P2 IMAD.MOV R15, RZ, RZ, -R15 ;  /* 0x000000ffff0fa224 */ /* 0x000fe200078e0a0f */
[C---:B------:R-:W-:Y:S01]  /*41f0*/  ISETP.GT.U32.AND P2, PT, R0.reuse, R4, PT ;  /* 0x000000040000720c */ /* 0x040fe20003f44070 */
[----:B------:R-:W-:Y:S01]  /*4200*/  @!P3 IMAD.IADD R5, R5, 0x1, -R0 ;  /* 0x000000010505b824 */ /* 0x000fe200078e0a00 */
[----:B------:R-:W-:Y:S01]  /*4210*/  ISETP.GT.U32.AND P3, PT, R0, R11, PT ;  /* 0x0000000b0000720c */ /* 0x000fe20003f64070 */
[----:B------:R-:W-:-:S04]  /*4220*/  IMAD.MOV.U32 R13, RZ, RZ, R18 ;  /* 0x000000ffff0d7224 */ /* 0x000fc800078e0012 */
[----:B------:R-:W-:-:S05]  /*4230*/  @!P0 IMAD.MOV R13, RZ, RZ, -R13 ;  /* 0x000000ffff0d8224 */ /* 0x000fca00078e0a0d */
[----:B------:R0:W-:Y:S01]  /*4240*/  STL [R1+0x28], R13 ;  /* 0x0000280d01007387 */ /* 0x0001e20000100800 */
[--C-:B------:R-:W-:Y:S01]  /*4250*/  @!P2 IMAD.IADD R4, R4, 0x1, -R0.reuse ;  /* 0x000000010404a824 */ /* 0x100fe200078e0a00 */
[----:B------:R-:W-:Y:S01]  /*4260*/  ISETP.GE.AND P2, PT, R28, RZ, PT ;  /* 0x000000ff1c00720c */ /* 0x000fe20003f46270 */
[----:B------:R-:W-:Y:S01]  /*4270*/  @!P3 IMAD.IADD R11, R11, 0x1, -R0 ;  /* 0x000000010b0bb824 */ /* 0x000fe200078e0a00 */
[----:B------:R-:W4:Y:S01]  /*4280*/  LDL.LU R28, [R1+0x5c4] ;  /* 0x0005c400011c7983 */ /* 0x000f220000300800 */
[----:B------:R-:W-:-:S03]  /*4290*/  ISETP.GE.AND P3, PT, R24, RZ, PT ;  /* 0x000000ff1800720c */ /* 0x000fc60003f66270 */
[----:B------:R-:W4:Y:S01]  /*42a0*/  LDL.LU R24, [R1+0x5c8] ;  /* 0x0005c80001187983 */ /* 0x000f220000300800 */
[----:B------:R-:W-:Y:S02]  /*42b0*/  ISETP.GT.U32.AND P5, PT, R0, R6, PT ;  /* 0x000000060000720c */ /* 0x000fe40003fa4070 */
[----:B------:R-:W-:Y:S02]  /*42c0*/  IABS R10, R29 ;  /* 0x0000001d000a7213 */ /* 0x000fe40000000000 */
[----:B------:R-:W-:-:S03]  /*42d0*/  IABS R2, R3 ;  /* 0x0000000300027213 */ /* 0x000fc60000000000 */
[----:B------:R-:W-:-:S06]  /*42e0*/  IMAD.HI.U32 R12, R21, R10, RZ ;  /* 0x0000000a150c7227 */ /* 0x000fcc00078e00ff */
[----:B------:R-:W-:Y:S02]  /*42f0*/  @!P5 IMAD.IADD R6, R6, 0x1, -R0 ;  /* 0x000000010606d824 */ /* 0x000fe400078e0a00 */
[----:B-1----:R-:W-:-:S03]  /*4300*/  IMAD.HI.U32 R7, R21, R2, RZ ;  /* 0x0000000215077227 */ /* 0x002fc600078e00ff */
[C---:B------:R-:W-:Y:S01]  /*4310*/  ISETP.GT.U32.AND P6, PT, R0.reuse, R6, PT ;  /* 0x000000060000720c */ /* 0x040fe20003fc4070 */
[----:B------:R-:W-:Y:S02]  /*4320*/  IMAD.MOV R12, RZ, RZ, -R12 ;  /* 0x000000ffff0c7224 */ /* 0x000fe400078e0a0c */
[----:B------:R-:W-:Y:S01]  /*4330*/  IMAD.MOV R7, RZ, RZ, -R7 ;  /* 0x000000ffff077224 */ /* 0x000fe200078e0a07 */
[C---:B------:R-:W-:Y:S01]  /*4340*/  ISETP.GT.U32.AND P5, PT, R0.reuse, R8, PT ;  /* 0x000000080000720c */ /* 0x040fe20003fa4070 */
[C---:B------:R-:W-:Y:S02]  /*4350*/  IMAD R12, R0.reuse, R12, R10 ;  /* 0x0000000c000c7224 */ /* 0x040fe400078e020a */
[----:B------:R-:W-:-:S06]  /*4360*/  IMAD R10, R0, R7, R2 ;  /* 0x00000007000a7224 */ /* 0x000fcc00078e0202 */
[----:B------:R-:W-:Y:S01]  /*4370*/  @!P6 IMAD.IADD R6, R6, 0x1, -R0 ;  /* 0x000000010606e824 */ /* 0x000fe200078e0a00 */
[----:B------:R-:W-:-:S03]  /*4380*/  ISETP.GT.U32.AND P6, PT, R0, R10, PT ;  /* 0x0000000a0000720c */ /* 0x000fc60003fc4070 */
[----:B------:R-:W-:Y:S02]  /*4390*/  @!P5 IMAD.IADD R8, R8, 0x1, -R0 ;  /* 0x000000010808d824 */ /* 0x000fe400078e0a00 */
[----:B------:R-:W-:Y:S02]  /*43a0*/  IMAD.MOV.U32 R14, RZ, RZ, R5 ;  /* 0x000000ffff0e7224 */ /* 0x000fe400078e0005 */
[----:B------:R-:W-:-:S06]  /*43b0*/  IMAD.MOV.U32 R5, RZ, RZ, R8 ;  /* 0x000000ffff057224 */ /* 0x000fcc00078e0008 */
[----:B------:R-:W-:Y:S02]  /*43c0*/  @!P6 IMAD.IADD R10, R10, 0x1, -R0 ;  /* 0x000000010a0ae824 */ /* 0x000fe400078e0a00 */
[----:B------:R-:W-:Y:S01]  /*43d0*/  @!P1 IMAD.MOV R5, RZ, RZ, -R5 ;  /* 0x000000ffff059224 */ /* 0x000fe200078e0a05 */
[C---:B------:R-:W-:Y:S02]  /*43e0*/  ISETP.GT.U32.AND P1, PT, R0.reuse, R11, PT ;  /* 0x0000000b0000720c */ /* 0x040fe40003f24070 */
[----:B------:R-:W-:Y:S01]  /*43f0*/  ISETP.GT.U32.AND P6, PT, R0, R10, PT ;  /* 0x0000000a0000720c */ /* 0x000fe20003fc4070 */
[----:B------:R-:W-:-:S05]  /*4400*/  @!P4 IMAD.MOV R14, RZ, RZ, -R14 ;  /* 0x000000ffff0ec224 */ /* 0x000fca00078e0a0e */
[----:B------:R1:W-:Y:S05]  /*4410*/  STL [R1], R14 ;  /* 0x0000000e01007387 */ /* 0x0003ea0000100800 */
[--C-:B------:R-:W-:Y:S02]  /*4420*/  @!P1 IMAD.IADD R11, R11, 0x1, -R0.reuse ;  /* 0x000000010b0b9824 */ /* 0x100fe400078e0a00 */
[----:B------:R-:W-:Y:S01]  /*4430*/  @!P6 IMAD.IADD R10, R10, 0x1, -R0 ;  /* 0x000000010a0ae824 */ /* 0x000fe200078e0a00 */
[----:B------:R-:W-:Y:S02]  /*4440*/  ISETP.GT.U32.AND P0, PT, R0, R12, PT ;  /* 0x0000000c0000720c */ /* 0x000fe40003f04070 */
[----:B--2---:R-:W-:-:S02]  /*4450*/  IABS R2, R25 ;  /* 0x0000001900027213 */ /* 0x004fc40000000000 */
[----:B------:R-:W-:Y:S02]  /*4460*/  ISETP.GE.AND P1, PT, R25, RZ, PT ;  /* 0x000000ff1900720c */ /* 0x000fe40003f26270 */
[----:B------:R-:W2:Y:S01]  /*4470*/  LDL.LU R25, [R1+0x5cc] ;  /* 0x0005cc0001197983 */ /* 0x000ea20000300800 */
[----:B---3--:R-:W-:Y:S02]  /*4480*/  IABS R9, R26 ;  /* 0x0000001a00097213 */ /* 0x008fe40000000000 */
[----:B------:R-:W-:Y:S02]  /*4490*/  ISETP.GE.AND P6, PT, R26, RZ, PT ;  /* 0x000000ff1a00720c */ /* 0x000fe40003fc6270 */
[----:B------:R-:W3:Y:S01]  /*44a0*/  LDL.LU R26, [R1+0x5d0] ;  /* 0x0005d000011a7983 */ /* 0x000ee20000300800 */
[----:B------:R-:W-:Y:S01]  /*44b0*/  IMAD.HI.U32 R7, R21, R2, RZ ;  /* 0x0000000215077227 */ /* 0x000fe200078e00ff */
[----:B----4-:R-:W-:-:S03]  /*44c0*/  ISETP.GE.AND P5, PT, R23, RZ, PT ;  /* 0x000000ff1700720c */ /* 0x010fc60003fa6270 */
[----:B0-----:R-:W-:-:S04]  /*44d0*/  IMAD.MOV R13, RZ, RZ, -R7 ;  /* 0x000000ffff0d7224 */ /* 0x001fc800078e0a07 */
[----:B------:R-:W-:-:S06]  /*44e0*/  IMAD R2, R0, R13, R2 ;  /* 0x0000000d00027224 */ /* 0x000fcc00078e0202 */
[----:B------:R-:W-:Y:S01]  /*44f0*/  @!P5 IMAD.MOV R6, RZ, RZ, -R6 ;  /* 0x000000ffff06d224 */ /* 0x000fe200078e0a06 */
[----:B------:R-:W-:Y:S02]  /*4500*/  ISETP.GT.U32.AND P5, PT, R0, R2, PT ;  /* 0x000000020000720c */ /* 0x000fe40003fa4070 */
[----:B------:R-:W-:-:S11]  /*4510*/  IABS R8, R27 ;  /* 0x0000001b00087213 */ /* 0x000fd60000000000 */
[--C-:B------:R-:W-:Y:S01]  /*4520*/  @!P5 IMAD.IADD R2, R2, 0x1, -R0.reuse ;  /* 0x000000010202d824 */ /* 0x100fe200078e0a00 */
[----:B------:R-:W-:Y:S02]  /*4530*/  ISETP.GE.AND P5, PT, R27, RZ, PT ;  /* 0x000000ff1b00720c */ /* 0x000fe40003fa6270 */
[----:B------:R-:W4:Y:S01]  /*4540*/  LDL.LU R27, [R1+0x5d4] ;  /* 0x0005d400011b7983 */ /* 0x000f220000300800 */
[----:B------:R-:W-:Y:S02]  /*4550*/  @!P0 IMAD.IADD R12, R12, 0x1, -R0 ;  /* 0x000000010c0c8824 */ /* 0x000fe400078e0a00 */
[----:B------:R-:W-:Y:S01]  /*4560*/  IMAD.HI.U32 R7, R21, R9, RZ ;  /* 0x0000000915077227 */ /* 0x000fe200078e00ff */
[----:B------:R-:W4:Y:S02]  /*4570*/  LDL.LU R23, [R1+0x5d8] ;  /* 0x0005d80001177983 */ /* 0x000f240000300800 */
[----:B------:R-:W-:Y:S01]  /*4580*/  ISETP.GT.U32.AND P4, PT, R0, R12, PT ;  /* 0x0000000c0000720c */ /* 0x000fe20003f84070 */
[----:B------:R-:W-:-:S02]  /*4590*/  IMAD.MOV R13, RZ, RZ, -R7 ;  /* 0x000000ffff0d7224 */ /* 0x000fc400078e0a07 */
[----:B------:R-:W-:Y:S02]  /*45a0*/  IMAD.MOV.U32 R7, RZ, RZ, R4 ;  /* 0x000000ffff077224 */ /* 0x000fe400078e0004 */
[----:B------:R-:W-:Y:S01]  /*45b0*/  IMAD R4, R0, R13, R9 ;  /* 0x0000000d00047224 */ /* 0x000fe200078e0209 */
[----:B------:R-:W-:-:S07]  /*45c0*/  ISETP.GE.AND P0, PT, R29, RZ, PT ;  /* 0x000000ff1d00720c */ /* 0x000fce0003f06270 */
[----:B------:R-:W-:Y:S01]  /*45d0*/  @!P4 IMAD.IADD R12, R12, 0x1, -R0 ;  /* 0x000000010c0cc824 */ /* 0x000fe200078e0a00 */
[----:B------:R-:W-:Y:S01]  /*45e0*/  ISETP.GT.U32.AND P4, PT, R0, R4, PT ;  /* 0x000000040000720c */ /* 0x000fe20003f84070 */
[----:B------:R-:W-:Y:S01]  /*45f0*/  @!P2 IMAD.MOV R7, RZ, RZ, -R7 ;  /* 0x000000ffff07a224 */ /* 0x000fe200078e0a07 */
[----:B------:R-:W-:Y:S01]  /*4600*/  ISETP.GE.AND P2, PT, R3, RZ, PT ;  /* 0x000000ff0300720c */ /* 0x000fe20003f46270 */
[----:B------:R-:W-:Y:S01]  /*4610*/  IMAD.MOV.U32 R3, RZ, RZ, R12 ;  /* 0x000000ffff037224 */ /* 0x000fe200078e000c */
[----:B-1----:R-:W-:-:S03]  /*4620*/  IABS R14, R24 ;  /* 0x00000018000e7213 */ /* 0x002fc60000000000 */
[----:B------:R-:W-:-:S06]  /*4630*/  @!P0 IMAD.MOV R3, RZ, RZ, -R3 ;  /* 0x000000ffff038224 */ /* 0x000fcc00078e0a03 */
[----:B------:R-:W-:Y:S01]  /*4640*/  @!P4 IMAD.IADD R4, R4, 0x1, -R0 ;  /* 0x000000010404c824 */ /* 0x000fe200078e0a00 */
[----:B------:R-:W-:Y:S01]  /*4650*/  ISETP.GT.U32.AND P4, PT, R0, R2, PT ;  /* 0x000000020000720c */ /* 0x000fe20003f84070 */
[----:B------:R-:W-:Y:S01]  /*4660*/  IMAD.MOV.U32 R12, RZ, RZ, R14 ;  /* 0x000000ffff0c7224 */ /* 0x000fe200078e000e */
[----:B------:R0:W-:Y:S01]  /*4670*/  STL [R1+0x48], R3 ;  /* 0x0000480301007387 */ /* 0x0001e20000100800 */
[----:B------:R-:W-:Y:S02]  /*4680*/  IMAD.MOV.U32 R16, RZ, RZ, R11 ;  /* 0x000000ffff107224 */ /* 0x000fe400078e000b */
[----:B------:R-:W-:Y:S02]  /*4690*/  IMAD.MOV.U32 R14, RZ, RZ, R10 ;  /* 0x000000ffff0e7224 */ /* 0x000fe400078e000a */
[----:B------:R-:W-:Y:S02]  /*46a0*/  @!P3 IMAD.MOV R16, RZ, RZ, -R16 ;  /* 0x000000ffff10b224 */ /* 0x000fe400078e0a10 */
[----:B------:R-:W-:Y:S01]  /*46b0*/  @!P2 IMAD.MOV R14, RZ, RZ, -R14 ;  /* 0x000000ffff0ea224 */ /* 0x000fe200078e0a0e */
[----:B0-----:R-:W4:Y:S03]  /*46c0*/  LDL.LU R3, [R1+0x5dc] ;  /* 0x0005dc0001037983 */ /* 0x001f260000300800 */
[----:B------:R-:W-:Y:S01]  /*46d0*/  @!P4 IMAD.IADD R2, R2, 0x1, -R0 ;  /* 0x000000010202c824 */ /* 0x000fe200078e0a00 */
[----:B------:R-:W-:Y:S04]  /*46e0*/  STL [R1+0x34], R16 ;  /* 0x0000341001007387 */ /* 0x000fe80000100800 */
[----:B------:R0:W-:Y:S01]  /*46f0*/  STL [R1+0x38], R14 ;  /* 0x0000380e01007387 */ /* 0x0001e20000100800 */
[----:B------:R-:W-:-:S03]  /*4700*/  ISETP.GE.AND P4, PT, R24, RZ, PT ;  /* 0x000000ff1800720c */ /* 0x000fc60003f86270 */
[----:B------:R-:W4:Y:S01]  /*4710*/  LDL.LU R29, [R1+0x5e0] ;  /* 0x0005e000011d7983 */ /* 0x000f220000300800 */
[----:B0-----:R-:W-:-:S04]  /*4720*/  IMAD.MOV.U32 R14, RZ, RZ, R2 ;  /* 0x000000ffff0e7224 */ /* 0x001fc800078e0002 */
[----:B------:R-:W-:-:S05]  /*4730*/  @!P1 IMAD.MOV R14, RZ, RZ, -R14 ;  /* 0x000000ffff0e9224 */ /* 0x000fca00078e0a0e */
[----:B------:R4:W-:Y:S04]  /*4740*/  STL [R1+0x40], R14 ;  /* 0x0000400e01007387 */ /* 0x0009e80000100800 */
[----:B------:R-:W4:Y:S01]  /*4750*/  LDL.LU R24, [R1+0x5e4] ;  /* 0x0005e40001187983 */ /* 0x000f220000300800 */
[----:B------:R-:W-:Y:S01]  /*4760*/  IMAD.MOV.U32 R9, RZ, RZ, R8 ;  /* 0x000000ffff097224 */ /* 0x000fe200078e0008 */
[----:B------:R-:W-:Y:S02]  /*4770*/  IABS R8, R28 ;  /* 0x0000001c00087213 */ /* 0x000fe40000000000 */
[----:B------:R-:W-:Y:S02]  /*4780*/  ISETP.GE.AND P2, PT, R28, RZ, PT ;  /* 0x000000ff1c00720c */ /* 0x000fe40003f46270 */
[----:B------:R-:W4:Y:S01]  /*4790*/  LDL.LU R28, [R1+0x5e8] ;  /* 0x0005e800011c7983 */ /* 0x000f220000300800 */
[----:B------:R-:W-:-:S04]  /*47a0*/  IMAD.HI.U32 R13, R21, R9, RZ ;  /* 0x00000009150d7227 */ /* 0x000fc800078e00ff */
[----:B------:R-:W-:Y:S01]  /*47b0*/  IMAD.MOV R13, RZ, RZ, -R13 ;  /* 0x000000ffff0d7224 */ /* 0x000fe200078e0a0d */
[----:B------:R-:W-:-:S03]  /*47c0*/  ISETP.GT.U32.AND P0, PT, R0, R4, PT ;  /* 0x000000040000720c */ /* 0x000fc60003f04070 */
[----:B------:R-:W-:-:S05]  /*47d0*/  IMAD R9, R0, R13, R9 ;  /* 0x0000000d00097224 */ /* 0x000fca00078e0209 */
[----:B------:R-:W-:-:S05]  /*47e0*/  ISETP.GT.U32.AND P3, PT, R0, R9, PT ;  /* 0x000000090000720c */ /* 0x000fca0003f64070 */
[----:B------:R-:W-:Y:S02]  /*47f0*/  @!P0 IMAD.IADD R4, R4, 0x1, -R0 ;  /* 0x0000000104048824 */ /* 0x000fe400078e0a00 */
[----:B------:R-:W-:-:S04]  /*4800*/  IMAD.HI.U32 R13, R21, R8, RZ ;  /* 0x00000008150d7227 */ /* 0x000fc800078e00ff */
[----:B------:R-:W-:Y:S02]  /*4810*/  IMAD.MOV.U32 R17, RZ, RZ, R4 ;  /* 0x000000ffff117224 */ /* 0x000fe400078e0004 */
[----:B------:R-:W-:Y:S02]  /*4820*/  @!P3 IMAD.IADD R9, R9, 0x1, -R0 ;  /* 0x000000010909b824 */ /* 0x000fe400078e0a00 */
[----:B------:R-:W-:Y:S02]  /*4830*/  @!P6 IMAD.MOV R17, RZ, RZ, -R17 ;  /* 0x000000ffff11e224 */ /* 0x000fe400078e0a11 */
[----:B------:R-:W-:Y:S01]  /*4840*/  IMAD.HI.U32 R11, R21, R12, RZ ;  /* 0x0000000c150b7227 */ /* 0x000fe200078e00ff */
[----:B------:R-:W-:-:S03]  /*4850*/  ISETP.GT.U32.AND P1, PT, R0, R9, PT ;  /* 0x000000090000720c */ /* 0x000fc60003f24070 */
[----:B------:R-:W-:Y:S01]  /*4860*/  IMAD.MOV R13, RZ, RZ, -R13 ;  /* 0x000000ffff0d7224 */ /* 0x000fe200078e0a0d */
[----:B------:R0:W-:Y:S01]  /*4870*/  STL [R1+0x44], R17 ;  /* 0x0000441101007387 */ /* 0x0001e20000100800 */
[----:B------:R-:W-:Y:S02]  /*4880*/  IMAD.MOV R10, RZ, RZ, -R11 ;  /* 0x000000ffff0a7224 */ /* 0x000fe400078e0a0b */
[C---:B------:R-:W-:Y:S02]  /*4890*/  IMAD R11, R0.reuse, R13, R8 ;  /* 0x0000000d000b7224 */ /* 0x040fe400078e0208 */
[----:B------:R-:W-:-:S03]  /*48a0*/  IMAD R8, R0, R10, R12 ;  /* 0x0000000a00087224 */ /* 0x000fc600078e020c */
[C---:B------:R-:W-:Y:S01]  /*48b0*/  ISETP.GT.U32.AND P6, PT, R0.reuse, R11, PT ;  /* 0x0000000b0000720c */ /* 0x040fe20003fc4070 */
[----:B------:R-:W-:Y:S01]  /*48c0*/  @!P1 IMAD.IADD R9, R9, 0x1, -R0 ;  /* 0x0000000109099824 */ /* 0x000fe200078e0a00 */
[----:B------:R-:W-:-:S03]  /*48d0*/  ISETP.GT.U32.AND P1, PT, R0, R8, PT ;  /* 0x000000080000720c */ /* 0x000fc60003f24070 */
[----:B------:R-:W-:-:S08]  /*48e0*/  IMAD.MOV.U32 R18, RZ, RZ, R9 ;  /* 0x000000ffff127224 */ /* 0x000fd000078e0009 */
[--C-:B------:R-:W-:Y:S02]  /*48f0*/  @!P6 IMAD.IADD R11, R11, 0x1, -R0.reuse ;  /* 0x000000010b0be824 */ /* 0x100fe400078e0a00 */
[----:B------:R-:W-:-:S03]  /*4900*/  @!P1 IMAD.IADD R8, R8, 0x1, -R0 ;  /* 0x0000000108089824 */ /* 0x000fc600078e0a00 */
[C---:B------:R-:W-:Y:S01]  /*4910*/  ISETP.GT.U32.AND P1, PT, R0.reuse, R11, PT ;  /* 0x0000000b0000720c */ /* 0x040fe20003f24070 */
[----:B------:R-:W-:Y:S01]  /*4920*/  @!P5 IMAD.MOV R18, RZ, RZ, -R18 ;  /* 0x000000ffff12d224 */ /* 0x000fe200078e0a12 */
[----:B------:R-:W-:-:S11]  /*4930*/  ISETP.GT.U32.AND P5, PT, R0, R8, PT ;  /* 0x000000080000720c */ /* 0x000fd60003fa4070 */
[--C-:B------:R-:W-:Y:S02]  /*4940*/  @!P1 IMAD.IADD R11, R11, 0x1, -R0.reuse ;  /* 0x000000010b0b9824 */ /* 0x100fe400078e0a00 */
[----:B------:R-:W-:Y:S02]  /*4950*/  @!P5 IMAD.IADD R8, R8, 0x1, -R0 ;  /* 0x000000010808d824 */ /* 0x000fe400078e0a00 */
[----:B------:R-:W-:Y:S02]  /*4960*/  IMAD.MOV.U32 R19, RZ, RZ, R11 ;  /* 0x000000ffff137224 */ /* 0x000fe400078e000b */
[----:B------:R-:W-:Y:S02]  /*4970*/  @!P4 IMAD.MOV R8, RZ, RZ, -R8 ;  /* 0x000000ffff08c224 */ /* 0x000fe400078e0a08 */
[----:B------:R-:W-:Y:S01]  /*4980*/  @!P2 IMAD.MOV R19, RZ, RZ, -R19 ;  /* 0x000000ffff13a224 */ /* 0x000fe200078e0a13 */
[----:B--2---:R-:W-:Y:S02]  /*4990*/  ISETP.GE.AND P0, PT, R25, RZ, PT ;  /* 0x000000ff1900720c */ /* 0x004fe40003f06270 */
[----:B------:R-:W-:-:S02]  /*49a0*/  IABS R2, R25 ;  /* 0x0000001900027213 */ /* 0x000fc40000000000 */
[----:B------:R-:W2:Y:S01]  /*49b0*/  LDL.LU R25, [R1+0x5ec] ;  /* 0x0005ec0001197983 */ /* 0x000ea20000300800 */
[----:B---3--:R-:W-:Y:S02]  /*49c0*/  ISETP.GE.AND P3, PT, R26, RZ, PT ;  /* 0x000000ff1a00720c */ /* 0x008fe40003f66270 */
[----:B------:R-:W-:Y:S02]  /*49d0*/  IABS R16, R26 ;  /* 0x0000001a00107213 */ /* 0x000fe40000000000 */
[----:B------:R-:W3:Y:S03]  /*49e0*/  LDL.LU R26, [R1+0x5f0] ;  /* 0x0005f000011a7983 */ /* 0x000ee60000300800 */
[----:B------:R-:W-:-:S04]  /*49f0*/  IMAD.HI.U32 R4, R21, R16, RZ ;  /* 0x0000001015047227 */ /* 0x000fc800078e00ff */
[----:B------:R-:W-:-:S04]  /*4a00*/  IMAD.MOV R4, RZ, RZ, -R4 ;  /* 0x000000ffff047224 */ /* 0x000fc800078e0a04 */
[----:B------:R-:W-:-:S05]  /*4a10*/  IMAD R16, R0, R4, R16 ;  /* 0x0000000400107224 */ /* 0x000fca00078e0210 */
[----:B------:R-:W-:Y:S01]  /*4a20*/  ISETP.GT.U32.AND P1, PT, R0, R16, PT ;  /* 0x000000100000720c */ /* 0x000fe20003f24070 */
[----:B------:R-:W-:Y:S04]  /*4a30*/  STL [R1+0x2c], R18 ;  /* 0x00002c1201007387 */ /* 0x000fe80000100800 */
[----:B------:R-:W-:Y:S04]  /*4a40*/  STL [R1+0x30], R19 ;  /* 0x0000301301007387 */ /* 0x000fe80000100800 */
[----:B------:R1:W-:Y:S04]  /*4a50*/  STL [R1+0x10], R8 ;  /* 0x0000100801007387 */ /* 0x0003e80000100800 */
[----:B------:R-:W-:Y:S01]  /*4a60*/  @!P1 IMAD.IADD R16, R16, 0x1, -R0 ;  /* 0x0000000110109824 */ /* 0x000fe200078e0a00 */
[----:B----4-:R-:W-:-:S02]  /*4a70*/  IABS R14, R27 ;  /* 0x0000001b000e7213 */ /* 0x010fc40000000000 */
[----:B------:R-:W-:Y:S02]  /*4a80*/  ISETP.GE.AND P1, PT, R27, RZ, PT ;  /* 0x000000ff1b00720c */ /* 0x000fe40003f26270 */
[----:B------:R-:W4:Y:S01]  /*4a90*/  LDL.LU R27, [R1+0x5f4] ;  /* 0x0005f400011b7983 */ /* 0x000f220000300800 */
[----:B------:R-:W-:-:S04]  /*4aa0*/  IMAD.HI.U32 R13, R21, R2, RZ ;  /* 0x00000002150d7227 */ /* 0x000fc800078e00ff */
[----:B------:R-:W-:-:S04]  /*4ab0*/  IMAD.MOV R13, RZ, RZ, -R13 ;  /* 0x000000ffff0d7224 */ /* 0x000fc800078e0a0d */
[----:B------:R-:W-:-:S05]  /*4ac0*/  IMAD R2, R0, R13, R2 ;  /* 0x0000000d00027224 */ /* 0x000fca00078e0202 */
[----:B------:R-:W-:Y:S01]  /*4ad0*/  ISETP.GT.U32.AND P6, PT, R0, R2, PT ;  /* 0x000000020000720c */ /* 0x000fe20003fc4070 */
[----:B0-----:R-:W-:-:S04]  /*4ae0*/  IMAD.HI.U32 R17, R21, R14, RZ ;  /* 0x0000000e15117227 */ /* 0x001fc800078e00ff */
[----:B------:R-:W-:-:S08]  /*4af0*/  IMAD.MOV R17, RZ, RZ, -R17 ;  /* 0x000000ffff117224 */ /* 0x000fd000078e0a11 */
[----:B------:R-:W-:Y:S02]  /*4b00*/  @!P6 IMAD.IADD R2, R2, 0x1, -R0 ;  /* 0x000000010202e824 */ /* 0x000fe400078e0a00 */
[----:B------:R-:W-:-:S03]  /*4b10*/  IMAD R14, R0, R17, R14 ;  /* 0x00000011000e7224 */ /* 0x000fc600078e020e */
[----:B------:R-:W-:Y:S02]  /*4b20*/  ISETP.GT.U32.AND P6, PT, R0, R2, PT ;  /* 0x000000020000720c */ /* 0x000fe40003fc4070 */
[----:B------:R-:W-:-:S05]  /*4b30*/  IABS R12, R3 ;  /* 0x00000003000c7213 */ /* 0x000fca0000000000 */
[----:B------:R-:W-:Y:S01]  /*4b40*/  IMAD.HI.U32 R4, R21, R12, RZ ;  /* 0x0000000c15047227 */ /* 0x000fe200078e00ff */
[----:B------:R-:W-:-:S03]  /*4b50*/  ISETP.GT.U32.AND P2, PT, R0, R14, PT ;  /* 0x0000000e0000720c */ /* 0x000fc60003f44070 */
[----:B------:R-:W-:-:S04]  /*4b60*/  IMAD.MOV R4, RZ, RZ, -R4 ;  /* 0x000000ffff047224 */ /* 0x000fc800078e0a04 */
[----:B------:R-:W-:Y:S02]  /*4b70*/  IMAD R12, R0, R4, R12 ;  /* 0x00000004000c7224 */ /* 0x000fe400078e020c */
[--C-:B------:R-:W-:Y:S01]  /*4b80*/  @!P6 IMAD.IADD R2, R2, 0x1, -R0.reuse ;  /* 0x000000010202e824 */ /* 0x100fe200078e0a00 */
[----:B------:R-:W-:Y:S02]  /*4b90*/  IABS R10, R23 ;  /* 0x00000017000a7213 */ /* 0x000fe40000000000 */
[----:B------:R-:W-:Y:S01]  /*4ba0*/  ISETP.GT.U32.AND P6, PT, R0, R12, PT ;  /* 0x0000000c0000720c */ /* 0x000fe20003fc4070 */
[----:B------:R-:W-:Y:S01]  /*4bb0*/  @!P2 IMAD.IADD R14, R14, 0x1, -R0 ;  /* 0x000000010e0ea824 */ /* 0x000fe200078e0a00 */
[----:B------:R-:W-:Y:S01]  /*4bc0*/  ISETP.GT.U32.AND P2, PT, R0, R16, PT ;  /* 0x000000100000720c */ /* 0x000fe20003f44070 */
[----:B------:R-:W-:Y:S01]  /*4bd0*/  IMAD.HI.U32 R13, R21, R10, RZ ;  /* 0x0000000a150d7227 */ /* 0x000fe200078e00ff */
[----:B------:R-:W-:-:S03]  /*4be0*/  IABS R4, R24 ;  /* 0x0000001800047213 */ /* 0x000fc60000000000 */
[----:B------:R-:W-:Y:S02]  /*4bf0*/  IMAD.MOV R13, RZ, RZ, -R13 ;  /* 0x000000ffff0d7224 */ /* 0x000fe400078e0a0d */
[----:B------:R-:W-:-:S04]  /*4c00*/  IMAD.HI.U32 R17, R21, R4, RZ ;  /* 0x0000000415117227 */ /* 0x000fc800078e00ff */
[----:B------:R-:W-:Y:S02]  /*4c10*/  IMAD.MOV R17, RZ, RZ, -R17 ;  /* 0x000000ffff117224 */ /* 0x000fe400078e0a11 */
[----:B------:R-:W-:Y:S02]  /*4c20*/  @!P6 IMAD.IADD R12, R12, 0x1, -R0 ;  /* 0x000000010c0ce824 */ /* 0x000fe400078e0a00 */
[C---:B------:R-:W-:Y:S02]  /*4c30*/  IMAD R10, R0.reuse, R13, R10 ;  /* 0x0000000d000a7224 */ /* 0x040fe400078e020a */
[C---:B------:R-:W-:Y:S01]  /*4c40*/  IMAD R4, R0.reuse, R17, R4 ;  /* 0x0000001100047224 */ /* 0x040fe200078e0204 */
[----:B------:R-:W-:Y:S01]  /*4c50*/  ISETP.GT.U32.AND P4, PT, R0, R12, PT ;  /* 0x0000000c0000720c */ /* 0x000fe20003f84070 */
[----:B------:R-:W-:Y:S01]  /*4c60*/  @!P2 IMAD.IADD R16, R16, 0x1, -R0 ;  /* 0x000000011010a824 */ /* 0x000fe200078e0a00 */
[C---:B------:R-:W-:Y:S02]  /*4c70*/  ISETP.GT.U32.AND P5, PT, R0.reuse, R10, PT ;  /* 0x0000000a0000720c */ /* 0x040fe40003fa4070 */
[----:B------:R-:W-:Y:S01]  /*4c80*/  ISETP.GT.U32.AND P2, PT, R0, R4, PT ;  /* 0x000000040000720c */ /* 0x000fe20003f44070 */
[----:B-1----:R-:W-:-:S04]  /*4c90*/  IMAD.MOV.U32 R8, RZ, RZ, R2 ;  /* 0x000000ffff087224 */ /* 0x002fc800078e0002 */
[----:B------:R-:W-:Y:S01]  /*4ca0*/  @!P0 IMAD.MOV R8, RZ, RZ, -R8 ;  /* 0x000000ffff088224 */ /* 0x000fe200078e0a08 */
[----:B------:R-:W-:-:S03]  /*4cb0*/  IABS R9, R28 ;  /* 0x0000001c00097213 */ /* 0x000fc60000000000 */
[--C-:B------:R-:W-:Y:S01]  /*4cc0*/  @!P4 IMAD.IADD R12, R12, 0x1, -R0.reuse ;  /* 0x000000010c0cc824 */ /* 0x100fe200078e0a00 */
[----:B------:R-:W-:Y:S01]  /*4cd0*/  STL [R1+0x20], R8 ;  /* 0x0000200801007387 */ /* 0x000fe20000100800 */
[--C-:B------:R-:W-:Y:S01]  /*4ce0*/  @!P5 IMAD.IADD R10, R10, 0x1, -R0.reuse ;  /* 0x000000010a0ad824 */ /* 0x100fe200078e0a00 */
[----:B------:R-:W-:Y:S01]  /*4cf0*/  ISETP.GE.AND P4, PT, R3, RZ, PT ;  /* 0x000000ff0300720c */ /* 0x000fe20003f86270 */
[----:B------:R-:W-:Y:S01]  /*4d00*/  @!P2 IMAD.IADD R4, R4, 0x1, -R0 ;  /* 0x000000010404a824 */ /* 0x000fe200078e0a00 */
[----:B------:R-:W4:Y:S01]  /*4d10*/  LDL.LU R3, [R1+0x5f8] ;  /* 0x0005f80001037983 */ /* 0x000f220000300800 */
[----:B------:R-:W-:-:S03]  /*4d20*/  ISETP.GE.AND P2, PT, R24, RZ, PT ;  /* 0x000000ff1800720c */ /* 0x000fc60003f46270 */
[----:B------:R-:W4:Y:S01]  /*4d30*/  LDL.LU R24, [R1+0x5fc] ;  /* 0x0005fc0001187983 */ /* 0x000f220000300800 */
[----:B------:R-:W-:Y:S01]  /*4d40*/  ISETP.GT.U32.AND P6, PT, R0, R10, PT ;  /* 0x0000000a0000720c */ /* 0x000fe20003fc4070 */
[----:B------:R-:W-:-:S04]  /*4d50*/  IMAD.HI.U32 R11, R21, R9, RZ ;  /* 0x00000009150b7227 */ /* 0x000fc800078e00ff */
[----:B------:R-:W-:Y:S01]  /*4d60*/  IMAD.MOV R11, RZ, RZ, -R11 ;  /* 0x000000ffff0b7224 */ /* 0x000fe200078e0a0b */
[----:B------:R-:W-:-:S03]  /*4d70*/  ISETP.GT.U32.AND P5, PT, R0, R14, PT ;  /* 0x0000000e0000720c */ /* 0x000fc60003fa4070 */
[----:B------:R-:W-:-:S04]  /*4d80*/  IMAD R9, R0, R11, R9 ;  /* 0x0000000b00097224 */ /* 0x000fc800078e0209 */
[----:B------:R-:W-:Y:S01]  /*4d90*/  @!P6 IMAD.IADD R10, R10, 0x1, -R0 ;  /* 0x000000010a0ae824 */ /* 0x000fe200078e0a00 */
[----:B------:R-:W-:Y:S01]  /*4da0*/  ISETP.GT.U32.AND P6, PT, R0, R9, PT ;  /* 0x000000090000720c */ /* 0x000fe20003fc4070 */
[----:B------:R-:W-:-:S04]  /*4db0*/  @!P3 IMAD.MOV R16, RZ, RZ, -R16 ;  /* 0x000000ffff10b224 */ /* 0x000fc800078e0a10 */
[----:B------:R-:W-:Y:S01]  /*4dc0*/  @!P5 IMAD.IADD R14, R14, 0x1, -R0 ;  /* 0x000000010e0ed824 */ /* 0x000fe200078e0a00 */
[----:B------:R-:W-:-:S03]  /*4dd0*/  ISETP.GE.AND P5, PT, R23, RZ, PT ;  /* 0x000000ff1700720c */ /* 0x000fc60003fa6270 */
[----:B------:R-:W-:-:S04]  /*4de0*/  @!P1 IMAD.MOV R14, RZ, RZ, -R14 ;  /* 0x000000ffff0e9224 */ /* 0x000fc800078e0a0e */
[----:B------:R-:W-:Y:S01]  /*4df0*/  @!P6 IMAD.IADD R9, R9, 0x1, -R0 ;  /* 0x000000010909e824 */ /* 0x000fe200078e0a00 */
[C---:B------:R-:W-:Y:S01]  /*4e00*/  ISETP.GT.U32.AND P1, PT, R0.reuse, R4, PT ;  /* 0x000000040000720c */ /* 0x040fe20003f24070 */
[----:B------:R-:W-:Y:S03]  /*4e10*/  STL [R1+0x14], R16 ;  /* 0x0000141001007387 */ /* 0x000fe60000100800 */
[----:B------:R-:W-:Y:S01]  /*4e20*/  ISETP.GT.U32.AND P6, PT, R0, R9, PT ;  /* 0x000000090000720c */ /* 0x000fe20003fc4070 */
[----:B------:R0:W-:Y:S01]  /*4e30*/  STL [R1+0x18], R14 ;  /* 0x0000180e01007387 */ /* 0x0001e20000100800 */
[----:B------:R-:W-:Y:S02]  /*4e40*/  @!P4 IMAD.MOV R12, RZ, RZ, -R12 ;  /* 0x000000ffff0cc224 */ /* 0x000fe400078e0a0c */
[----:B0-----:R-:W-:-:S04]  /*4e50*/  IMAD.MOV.U32 R14, RZ, RZ, R10 ;  /* 0x000000ffff0e7224 */ /* 0x001fc800078e000a */
[----:B------:R-:W-:Y:S02]  /*4e60*/  @!P5 IMAD.MOV R14, RZ, RZ, -R14 ;  /* 0x000000ffff0ed224 */ /* 0x000fe400078e0a0e */
[----:B------:R-:W-:-:S03]  /*4e70*/  @!P1 IMAD.IADD R4, R4, 0x1, -R0 ;  /* 0x0000000104049824 */ /* 0x000fc600078e0a00 */
[----:B------:R-:W-:Y:S01]  /*4e80*/  @!P6 IMAD.IADD R9, R9, 0x1, -R0 ;  /* 0x000000010909e824 */ /* 0x000fe200078e0a00 */
[----:B------:R-:W-:Y:S04]  /*4e90*/  STL [R1+0x1c], R14 ;  /* 0x00001c0e01007387 */ /* 0x000fe80000100800 */
[----:B------:R-:W-:Y:S01]  /*4ea0*/  STL [R1+0x1c4], R12 ;  /* 0x0001c40c01007387 */ /* 0x000fe20000100800 */
[----:B--2---:R-:W-:Y:S02]  /*4eb0*/  IABS R2, R25 ;  /* 0x0000001900027213 */ /* 0x004fe40000000000 */
[----:B------:R-:W-:Y:S02]  /*4ec0*/  ISETP.GE.AND P1, PT, R25, RZ, PT ;  /* 0x000000ff1900720c */ /* 0x000fe40003f26270 */
[----:B------:R-:W2:Y:S01]  /*4ed0*/  LDL.LU R25, [R1+0x600] ;  /* 0x0006000001197983 */ /* 0x000ea20000300800 */
[----:B---3--:R-:W-:-:S02]  /*4ee0*/  IABS R11, R26 ;  /* 0x0000001a000b7213 */ /* 0x008fc40000000000 */
[----:B------:R-:W-:Y:S02]  /*4ef0*/  ISETP.GE.AND P6, PT, R26, RZ, PT ;  /* 0x000000ff1a00720c */ /* 0x000fe40003fc6270 */
[----:B------:R-:W3:Y:S01]  /*4f00*/  LDL.LU R26, [R1+0x604] ;  /* 0x00060400011a7983 */ /* 0x000ee20000300800 */
[----:B------:R-:W-:-:S04]  /*4f10*/  IMAD.HI.U32 R17, R21, R2, RZ ;  /* 0x0000000215117227 */ /* 0x000fc800078e00ff */
[----:B------:R-:W-:-:S04]  /*4f20*/  IMAD.MOV R17, RZ, RZ, -R17 ;  /* 0x000000ffff117224 */ /* 0x000fc800078e0a11 */
[----:B------:R-:W-:-:S05]  /*4f30*/  IMAD R2, R0, R17, R2 ;  /* 0x0000001100027224 */ /* 0x000fca00078e0202 */
[----:B------:R-:W-:-:S13]  /*4f40*/  ISETP.GT.U32.AND P5, PT, R0, R2, PT ;  /* 0x000000020000720c */ /* 0x000fda0003fa4070 */
[----:B------:R-:W-:Y:S01]  /*4f50*/  @!P5 IMAD.IADD R2, R2, 0x1, -R0 ;  /* 0x000000010202d824 */ /* 0x000fe200078e0a00 */
[----:B----4-:R-:W-:Y:S02]  /*4f60*/  IABS R10, R27 ;  /* 0x0000001b000a7213 */ /* 0x010fe40000000000 */
[----:B------:R-:W-:Y:S02]  /*4f70*/  ISETP.GE.AND P5, PT, R27, RZ, PT ;  /* 0x000000ff1b00720c */ /* 0x000fe40003fa6270 */
[----:B------:R-:W4:Y:S01]  /*4f80*/  LDL.LU R27, [R1+0x608] ;  /* 0x00060800011b7983 */ /* 0x000f220000300800 */
[----:B------:R-:W-:Y:S01]  /*4f90*/  IABS R13, R29 ;  /* 0x0000001d000d7213 */ /* 0x000fe20000000000 */
[C---:B------:R-:W-:Y:S02]  /*4fa0*/  IMAD.HI.U32 R8, R21.reuse, R11, RZ ;  /* 0x0000000b15087227 */ /* 0x040fe400078e00ff */
[----:B------:R-:W4:Y:S02]  /*4fb0*/  LDL.LU R23, [R1+0x60c] ;  /* 0x00060c0001177983 */ /* 0x000f240000300800 */
[----:B------:R-:W-:-:S04]  /*4fc0*/  IMAD.HI.U32 R18, R21, R13, RZ ;  /* 0x0000000d15127227 */ /* 0x000fc800078e00ff */
[----:B------:R-:W-:-:S04]  /*4fd0*/  IMAD.MOV R18, RZ, RZ, -R18 ;  /* 0x000000ffff127224 */ /* 0x000fc800078e0a12 */
[----:B------:R-:W-:-:S05]  /*4fe0*/  IMAD R13, R0, R18, R13 ;  /* 0x00000012000d7224 */ /* 0x000fca00078e020d */
[----:B------:R-:W-:Y:S01]  /*4ff0*/  ISETP.GT.U32.AND P0, PT, R0, R13, PT ;  /* 0x0000000d0000720c */ /* 0x000fe20003f04070 */
[----:B------:R-:W-:-:S12]  /*5000*/  IMAD.MOV R8, RZ, RZ, -R8 ;  /* 0x000000ffff087224 */ /* 0x000fd800078e0a08 */
[----:B------:R-:W-:-:S05]  /*5010*/  @!P0 IMAD.IADD R13, R13, 0x1, -R0 ;  /* 0x000000010d0d8824 */ /* 0x000fca00078e0a00 */
[C---:B------:R-:W-:Y:S01]  /*5020*/  ISETP.GT.U32.AND P3, PT, R0.reuse, R13, PT ;  /* 0x0000000d0000720c */ /* 0x040fe20003f64070 */
[----:B------:R-:W-:Y:S01]  /*5030*/  IMAD R11, R0, R8, R11 ;  /* 0x00000008000b7224 */ /* 0x000fe200078e020b */
[----:B------:R-:W-:-:S11]  /*5040*/  ISETP.GE.AND P0, PT, R29, RZ, PT ;  /* 0x000000ff1d00720c */ /* 0x000fd60003f06270 */
[----:B------:R-:W-:Y:S01]  /*5050*/  @!P3 IMAD.IADD R13, R13, 0x1, -R0 ;  /* 0x000000010d0db824 */ /* 0x000fe200078e0a00 */
[----:B------:R-:W-:Y:S02]  /*5060*/  ISETP.GT.U32.AND P3, PT, R0, R11, PT ;  /* 0x0000000b0000720c */ /* 0x000fe40003f64070 */
[----:B------:R-:W-:Y:S02]  /*5070*/  ISETP.GE.AND P4, PT, R28, RZ, PT ;  /* 0x000000ff1c00720c */ /* 0x000fe40003f86270 */
[----:B------:R-:W4:Y:S01]  /*5080*/  LDL.LU R28, [R1+0x610] ;  /* 0x00061000011c7983 */ /* 0x000f220000300800 */
[----:B------:R-:W-:-:S08]  /*5090*/  @!P0 IMAD.MOV R13, RZ, RZ, -R13 ;  /* 0x000000ffff0d8224 */ /* 0x000fd000078e0a0d */
[----:B------:R-:W-:Y:S01]  /*50a0*/  @!P3 IMAD.IADD R11, R11, 0x1, -R0 ;  /* 0x000000010b0bb824 */ /* 0x000fe200078e0a00 */
[----:B------:R-:W-:Y:S01]  /*50b0*/  ISETP.GT.U32.AND P3, PT, R0, R2, PT ;  /* 0x000000020000720c */ /* 0x000fe20003f64070 */
[----:B------:R0:W-:Y:S01]  /*50c0*/  STL [R1+0x1b0], R13 ;  /* 0x0001b00d01007387 */ /* 0x0001e20000100800 */
[----:B------:R-:W-:Y:S02]  /*50d0*/  @!P4 IMAD.MOV R9, RZ, RZ, -R9 ;  /* 0x000000ffff09c224 */ /* 0x000fe400078e0a09 */
[----:B0-----:R-:W-:-:S09]  /*50e0*/  IMAD.MOV.U32 R13, RZ, RZ, R4 ;  /* 0x000000ffff0d7224 */ /* 0x001fd200078e0004 */
[----:B------:R-:W-:Y:S02]  /*50f0*/  @!P3 IMAD.IADD R2, R2, 0x1, -R0 ;  /* 0x000000010202b824 */ /* 0x000fe400078e0a00 */
[----:B------:R-:W-:Y:S02]  /*5100*/  @!P2 IMAD.MOV R13, RZ, RZ, -R13 ;  /* 0x000000ffff0da224 */ /* 0x000fe400078e0a0d */
[----:B------:R-:W-:-:S03]  /*5110*/  @!P1 IMAD.MOV R2, RZ, RZ, -R2 ;  /* 0x000000ffff029224 */ /* 0x000fc600078e0a02 */
[----:B------:R-:W-:Y:S04]  /*5120*/  STL [R1+0x1c0], R13 ;  /* 0x0001c00d01007387 */ /* 0x000fe80000100800 */
[----:B------:R-:W-:Y:S04]  /*5130*/  STL [R1+0x1b4], R9 ;  /* 0x0001b40901007387 */ /* 0x000fe80000100800 */
[----:B------:R0:W-:Y:S04]  /*5140*/  STL [R1+0x1bc], R2 ;  /* 0x0001bc0201007387 */ /* 0x0001e80000100800 */
[----:B------:R-:W4:Y:S01]  /*5150*/  LDL.LU R29, [R1+0x614] ;  /* 0x00061400011d7983 */ /* 0x000f220000300800 */
[----:B------:R-:W-:-:S02]  /*5160*/  IABS R14, R3 ;  /* 0x00000003000e7213 */ /* 0x000fc40000000000 */
[----:B------:R-:W-:Y:S02]  /*5170*/  ISETP.GE.AND P4, PT, R3, RZ, PT ;  /* 0x000000ff0300720c */ /* 0x000fe40003f86270 */
[----:B------:R-:W-:Y:S01]  /*5180*/  IABS R12, R24 ;  /* 0x00000018000c7213 */ /* 0x000fe20000000000 */
[----:B------:R-:W4:Y:S01]  /*5190*/  LDL.LU R3, [R1+0x618] ;  /* 0x0006180001037983 */ /* 0x000f220000300800 */
[----:B------:R-:W-:-:S03]  /*51a0*/  ISETP.GE.AND P3, PT, R24, RZ, PT ;  /* 0x000000ff1800720c */ /* 0x000fc60003f66270 */
[----:B------:R-:W4:Y:S01]  /*51b0*/  LDL.LU R24, [R1+0x61c] ;  /* 0x00061c0001187983 */ /* 0x000f220000300800 */
[----:B------:R-:W-:-:S04]  /*51c0*/  IMAD.HI.U32 R8, R21, R10, RZ ;  /* 0x0000000a15087227 */ /* 0x000fc800078e00ff */
[----:B------:R-:W-:Y:S01]  /*51d0*/  IMAD.MOV R8, RZ, RZ, -R8 ;  /* 0x000000ffff087224 */ /* 0x000fe200078e0a08 */
[----:B------:R-:W-:-:S03]  /*51e0*/  ISETP.GT.U32.AND P0, PT, R0, R11, PT ;  /* 0x0000000b0000720c */ /* 0x000fc60003f04070 */
[----:B------:R-:W-:-:S05]  /*51f0*/  IMAD R10, R0, R8, R10 ;  /* 0x00000008000a7224 */ /* 0x000fca00078e020a */
[----:B------:R-:W-:Y:S01]  /*5200*/  ISETP.GT.U32.AND P2, PT, R0, R10, PT ;  /* 0x0000000a0000720c */ /* 0x000fe20003f44070 */
[----:B------:R-:W-:-:S04]  /*5210*/  IMAD.HI.U32 R4, R21, R12, RZ ;  /* 0x0000000c15047227 */ /* 0x000fc800078e00ff */
[----:B------:R-:W-:Y:S02]  /*5220*/  @!P0 IMAD.IADD R11, R11, 0x1, -R0 ;  /* 0x000000010b0b8824 */ /* 0x000fe400078e0a00 */
[----:B------:R-:W-:-:S04]  /*5230*/  IMAD.HI.U32 R8, R21, R14, RZ ;  /* 0x0000000e15087227 */ /* 0x000fc800078e00ff */
[----:B------:R-:W-:Y:S02]  /*5240*/  IMAD.MOV.U32 R17, RZ, RZ, R11 ;  /* 0x000000ffff117224 */ /* 0x000fe400078e000b */
[----:B------:R-:W-:Y:S02]  /*5250*/  @!P2 IMAD.IADD R10, R10, 0x1, -R0 ;  /* 0x000000010a0aa824 */ /* 0x000fe400078e0a00 */
[----:B------:R-:W-:Y:S02]  /*5260*/  IMAD.MOV R4, RZ, RZ, -R4 ;  /* 0x000000ffff047224 */ /* 0x000fe400078e0a04 */
[----:B------:R-:W-:Y:S01]  /*5270*/  @!P6 IMAD.MOV R17, RZ, RZ, -R17 ;  /* 0x000000ffff11e224 */ /* 0x000fe200078e0a11 */
[C---:B------:R-:W-:Y:S01]  /*5280*/  ISETP.GT.U32.AND P1, PT, R0.reuse, R10, PT ;  /* 0x0000000a0000720c */ /* 0x040fe20003f24070 */
[----:B------:R-:W-:Y:S02]  /*5290*/  IMAD.MOV R8, RZ, RZ, -R8 ;  /* 0x000000ffff087224 */ /* 0x000fe400078e0a08 */
[C---:B------:R-:W-:Y:S01]  /*52a0*/  IMAD R12, R0.reuse, R4, R12 ;  /* 0x00000004000c7224 */ /* 0x040fe200078e020c */
[----:B------:R1:W-:Y:S01]  /*52b0*/  STL [R1+0x1b8], R17 ;  /* 0x0001b81101007387 */ /* 0x0003e20000100800 */
[----:B------:R-:W-:-:S05]  /*52c0*/  IMAD R14, R0, R8, R14 ;  /* 0x00000008000e7224 */ /* 0x000fca00078e020e */
[----:B------:R-:W-:-:S03]  /*52d0*/  ISETP.GT.U32.AND P6, PT, R0, R14, PT ;  /* 0x0000000e0000720c */ /* 0x000fc60003fc4070 */
[----:B------:R-:W-:Y:S01]  /*52e0*/  @!P1 IMAD.IADD R10, R10, 0x1, -R0 ;  /* 0x000000010a0a9824 */ /* 0x000fe200078e0a00 */
[----:B------:R-:W-:-:S03]  /*52f0*/  ISETP.GT.U32.AND P1, PT, R0, R12, PT ;  /* 0x0000000c0000720c */ /* 0x000fc60003f24070 */
[----:B------:R-:W-:-:S06]  /*5300*/  IMAD.MOV.U32 R18, RZ, RZ, R10 ;  /* 0x000000ffff127224 */ /* 0x000fcc00078e000a */
[----:B------:R-:W-:-:S04]  /*5310*/  @!P6 IMAD.IADD R14, R14, 0x1, -R0 ;  /* 0x000000010e0ee824 */ /* 0x000fc800078e0a00 */
[----:B------:R-:W-:Y:S01]  /*5320*/  @!P1 IMAD.IADD R12, R12, 0x1, -R0 ;  /* 0x000000010c0c9824 */ /* 0x000fe200078e0a00 */
[----:B------:R-:W-:Y:S01]  /*5330*/  ISETP.GT.U32.AND P1, PT, R0, R14, PT ;  /* 0x0000000e0000720c */ /* 0x000fe20003f24070 */
[----:B------:R-:W-:-:S03]  /*5340*/  @!P5 IMAD.MOV R18, RZ, RZ, -R18 ;  /* 0x000000ffff12d224 */ /* 0x000fc600078e0a12 */
[----:B------:R-:W-:-:S09]  /*5350*/  ISETP.GT.U32.AND P5, PT, R0, R12, PT ;  /* 0x0000000c0000720c */ /* 0x000fd20003fa4070 */
[----:B------:R-:W-:-:S04]  /*5360*/  @!P1 IMAD.IADD R14, R14, 0x1, -R0 ;  /* 0x000000010e0e9824 */ /* 0x000fc800078e0a00 */
[----:B------:R-:W-:Y:S02]  /*5370*/  IMAD.MOV.U32 R19, RZ, RZ, R14 ;  /* 0x000000ffff137224 */ /* 0x000fe400078e000e */
[----:B------:R-:W-:Y:S02]  /*5380*/  @!P5 IMAD.IADD R12, R12, 0x1, -R0 ;  /* 0x000000010c0cd824 */ /* 0x000fe400078e0a00 */
[----:B------:R-:W-:Y:S02]  /*5390*/  @!P4 IMAD.MOV R19, RZ, RZ, -R19 ;  /* 0x000000ffff13c224 */ /* 0x000fe400078e0a13 */
[----:B------:R-:W-:Y:S01]  /*53a0*/  @!P3 IMAD.MOV R12, RZ, RZ, -R12 ;  /* 0x000000ffff0cb224 */ /* 0x000fe200078e0a0c */
[----:B--2---:R-:W-:Y:S02]  /*53b0*/  ISETP.GE.AND P0, PT, R25, RZ, PT ;  /* 0x000000ff1900720c */ /* 0x004fe40003f06270 */
[----:B------:R-:W-:Y:S02]  /*53c0*/  IABS R4, R25 ;  /* 0x0000001900047213 */ /* 0x000fe40000000000 */
[----:B------:R-:W2:Y:S01]  /*53d0*/  LDL.LU R25, [R1+0x6b0] ;  /* 0x0006b00001197983 */ /* 0x000ea20000300800 */
[----:B---3--:R-:W-:-:S02]  /*53e0*/  ISETP.GE.AND P2, PT, R26, RZ, PT ;  /* 0x000000ff1a00720c */ /* 0x008fc40003f46270 */
[----:B0-----:R-:W-:Y:S02]  /*53f0*/  IABS R2, R26 ;  /* 0x0000001a00027213 */ /* 0x001fe40000000000 */
[----:B------:R-:W3:Y:S03]  /*5400*/  LDL.LU R26, [R1+0x6b4] ;  /* 0x0006b400011a7983 */ /* 0x000ee60000300800 */
[----:B------:R-:W-:-:S04]  /*5410*/  IMAD.HI.U32 R11, R21, R2, RZ ;  /* 0x00000002150b7227 */ /* 0x000fc800078e00ff */
[----:B------:R-:W-:-:S04]  /*5420*/  IMAD.MOV R11, RZ, RZ, -R11 ;  /* 0x000000ffff0b7224 */ /* 0x000fc800078e0a0b */
[----:B------:R-:W-:-:S05]  /*5430*/  IMAD R2, R0, R11, R2 ;  /* 0x0000000b00027224 */ /* 0x000fca00078e0202 */
[----:B------:R-:W-:Y:S01]  /*5440*/  ISETP.GT.U32.AND P1, PT, R0, R2, PT ;  /* 0x000000020000720c */ /* 0x000fe20003f24070 */
[----:B------:R0:W-:Y:S04]  /*5450*/  STL [R1+0x1a8], R18 ;  /* 0x0001a81201007387 */ /* 0x0001e80000100800 */
[----:B------:R-:W-:Y:S04]  /*5460*/  STL [R1+0x1ac], R19 ;  /* 0x0001ac1301007387 */ /* 0x000fe80000100800 */
[----:B------:R-:W-:Y:S04]  /*5470*/  STL [R1+0x1a4], R12 ;  /* 0x0001a40c01007387 */ /* 0x000fe80000100800 */
[----:B------:R-:W-:Y:S01]  /*5480*/  @!P1 IMAD.IADD R2, R2, 0x1, -R0 ;  /* 0x0000000102029824 */ /* 0x000fe200078e0a00 */
[----:B----4-:R-:W-:-:S02]  /*5490*/  IABS R9, R27 ;  /* 0x0000001b00097213 */ /* 0x010fc40000000000 */
[----:B------:R-:W-:Y:S02]  /*54a0*/  ISETP.GE.AND P1, PT, R27, RZ, PT ;  /* 0x000000ff1b00720c */ /* 0x000fe40003f26270 */
[----:B------:R-:W4:Y:S01]  /*54b0*/  LDL.LU R27, [R1+0x6b8] ;  /* 0x0006b800011b7983 */ /* 0x000f220000300800 */
[----:B------:R-:W-:-:S04]  /*54c0*/  IMAD.HI.U32 R16, R21, R4, RZ ;  /* 0x0000000415107227 */ /* 0x000fc800078e00ff */
[----:B------:R-:W-:-:S04]  /*54d0*/  IMAD.MOV R16, RZ, RZ, -R16 ;  /* 0x000000ffff107224 */ /* 0x000fc800078e0a10 */
[----:B------:R-:W-:-:S05]  /*54e0*/  IMAD R4, R0, R16, R4 ;  /* 0x0000001000047224 */ /* 0x000fca00078e0204 */
[----:B------:R-:W-:Y:S02]  /*54f0*/  ISETP.GT.U32.AND P6, PT, R0, R4, PT ;  /* 0x000000040000720c */ /* 0x000fe40003fc4070 */
[----:B------:R-:W-:-:S05]  /*5500*/  IABS R8, R23 ;  /* 0x0000001700087213 */ /* 0x000fca0000000000 */
[----:B------:R-:W-:-:S06]  /*5510*/  IMAD.HI.U32 R16, R21, R8, RZ ;  /* 0x0000000815107227 */ /* 0x000fcc00078e00ff */
[----:B------:R-:W-:Y:S02]  /*5520*/  @!P6 IMAD.IADD R4, R4, 0x1, -R0 ;  /* 0x000000010404e824 */ /* 0x000fe400078e0a00 */
[----:B------:R-:W-:-:S03]  /*5530*/  IMAD.MOV R16, RZ, RZ, -R16 ;  /* 0x000000ffff107224 */ /* 0x000fc600078e0a10 */
[----:B------:R-:W-:Y:S01]  /*5540*/  ISETP.GT.U32.AND P6, PT, R0, R4, PT ;  /* 0x000000040000720c */ /* 0x000fe20003fc4070 */
[----:B-1----:R-:W-:-:S04]  /*5550*/  IMAD.HI.U32 R17, R21, R9, RZ ;  /* 0x0000000915117227 */ /* 0x002fc800078e00ff */
[----:B------:R-:W-:Y:S02]  /*5560*/  IMAD R8, R0, R16, R8 ;  /* 0x0000001000087224 */ /* 0x000fe400078e0208 */
[----:B------:R-:W-:Y:S01]  /*5570*/  IMAD.MOV R17, RZ, RZ, -R17 ;  /* 0x000000ffff117224 */ /* 0x000fe200078e0a11 */
[----:B------:R-:W-:-:S05]  /*5580*/  IABS R13, R28 ;  /* 0x0000001c000d7213 */ /* 0x000fca0000000000 */
[----:B------:R-:W-:-:S04]  /*5590*/  IMAD.HI.U32 R11, R21, R13, RZ ;  /* 0x0000000d150b7227 */ /* 0x000fc800078e00ff */
[----:B------:R-:W-:Y:S01]  /*55a0*/  IMAD.MOV R11, RZ, RZ, -R11 ;  /* 0x000000ffff0b7224 */ /* 0x000fe200078e0a0b */
[----:B------:R-:W-:-:S03]  /*55b0*/  ISETP.GT.U32.AND P5, PT, R0, R8, PT ;  /* 0x000000080000720c */ /* 0x000fc60003fa4070 */
[C---:B------:R-:W-:Y:S02]  /*55c0*/  IMAD R13, R0.reuse, R11, R13 ;  /* 0x0000000b000d7224 */ /* 0x040fe400078e020d */
[----:B------:R-:W-:Y:S02]  /*55d0*/  IMAD R9, R0, R17, R9 ;  /* 0x0000001100097224 */ /* 0x000fe400078e0209 */
[----:B------:R-:W-:Y:S01]  /*55e0*/  @!P6 IMAD.IADD R4, R4, 0x1, -R0 ;  /* 0x000000010404e824 */ /* 0x000fe200078e0a00 */
[C---:B------:R-:W-:Y:S02]  /*55f0*/  ISETP.GT.U32.AND P6, PT, R0.reuse, R13, PT ;  /* 0x0000000d0000720c */ /* 0x040fe40003fc4070 */
[----:B------:R-:W-:-:S03]  /*5600*/  ISETP.GT.U32.AND P4, PT, R0, R9, PT ;  /* 0x000000090000720c */ /* 0x000fc60003f84070 */
[----:B------:R-:W-:-:S08]  /*5610*/  @!P5 IMAD.IADD R8, R8, 0x1, -R0 ;  /* 0x000000010808d824 */ /* 0x000fd000078e0a00 */
[--C-:B------:R-:W-:Y:S01]  /*5620*/  @!P6 IMAD.IADD R13, R13, 0x1, -R0.reuse ;  /* 0x000000010d0de824 */ /* 0x100fe200078e0a00 */
[C---:B------:R-:W-:Y:S01]  /*5630*/  ISETP.GT.U32.AND P6, PT, R0.reuse, R8, PT ;  /* 0x000000080000720c */ /* 0x040fe20003fc4070 */
[----:B------:R-:W-:Y:S01]  /*5640*/  @!P4 IMAD.IADD R9, R9, 0x1, -R0 ;  /* 0x000000010909c824 */ /* 0x000fe200078e0a00 */
[----:B------:R-:W-:Y:S02]  /*5650*/  ISETP.GT.U32.AND P4, PT, R0, R2, PT ;  /* 0x000000020000720c */ /* 0x000fe40003f84070 */
[----:B------:R-:W-:Y:S02]  /*5660*/  IABS R16, R29 ;  /* 0x0000001d00107213 */ /* 0x000fe40000000000 */
[----:B------:R-:W-:Y:S02]  /*5670*/  IABS R11, R3 ;  /* 0x00000003000b7213 */ /* 0x000fe40000000000 */
[----:B------:R-:W-:-:S03]  /*5680*/  IABS R10, R24 ;  /* 0x00000018000a7213 */ /* 0x000fc60000000000 */
[----:B0-----:R-:W-:-:S04]  /*5690*/  IMAD.HI.U32 R18, R21, R11, RZ ;  /* 0x0000000b15127227 */ /* 0x001fc800078e00ff */
[----:B------:R-:W-:-:S04]  /*56a0*/  IMAD.HI.U32 R17, R21, R10, RZ ;  /* 0x0000000a15117227 */ /* 0x000fc800078e00ff */
[----:B------:R-:W-:Y:S02]  /*56b0*/  IMAD.MOV R17, RZ, RZ, -R17 ;  /* 0x000000ffff117224 */ /* 0x000fe400078e0a11 */
[----:B------:R-:W-:Y:S02]  /*56c0*/  IMAD.MOV R18, RZ, RZ, -R18 ;  /* 0x000000ffff127224 */ /* 0x000fe400078e0a12 */
[C---:B------:R-:W-:Y:S01]  /*56d0*/  IMAD R10, R0.reuse, R17, R10 ;  /* 0x00000011000a7224 */ /* 0x040fe200078e020a */
[C---:B------:R-:W-:Y:S01]  /*56e0*/  ISETP.GT.U32.AND P5, PT, R0.reuse, R9, PT ;  /* 0x000000090000720c */ /* 0x040fe20003fa4070 */
[----:B------:R-:W-:Y:S01]  /*56f0*/  IMAD.HI.U32 R14, R21, R16, RZ ;  /* 0x00000010150e7227 */ /* 0x000fe200078e00ff */
[----:B------:R-:W-:-:S03]  /*5700*/  ISETP.GT.U32.AND P3, PT, R0, R13, PT ;  /* 0x0000000d0000720c */ /* 0x000fc60003f64070 */
[----:B------:R-:W-:Y:S02]  /*5710*/  IMAD R11, R0, R18, R11 ;  /* 0x00000012000b7224 */ /* 0x000fe400078e020b */
[----:B------:R-:W-:Y:S01]  /*5720*/  @!P6 IMAD.IADD R8, R8, 0x1, -R0 ;  /* 0x000000010808e824 */ /* 0x000fe200078e0a00 */
[----:B------:R-:W-:Y:S01]  /*5730*/  ISETP.GT.U32.AND P6, PT, R0, R10, PT ;  /* 0x0000000a0000720c */ /* 0x000fe20003fc4070 */
[----:B------:R-:W-:Y:S02]  /*5740*/  IMAD.MOV R14, RZ, RZ, -R14 ;  /* 0x000000ffff0e7224 */ /* 0x000fe400078e0a0e */
[----:B------:R-:W-:Y:S01]  /*5750*/  @!P4 IMAD.IADD R2, R2, 0x1, -R0 ;  /* 0x000000010202c824 */ /* 0x000fe200078e0a00 */
[C---:B------:R-:W-:Y:S01]  /*5760*/  ISETP.GT.U32.AND P4, PT, R0.reuse, R11, PT ;  /* 0x0000000b0000720c */ /* 0x040fe20003f84070 */
[----:B------:R-:W-:Y:S02]  /*5770*/  IMAD R14, R0, R14, R16 ;  /* 0x0000000e000e7224 */ /* 0x000fe400078e0210 */
[----:B------:R-:W-:-:S02]  /*5780*/  IMAD.MOV.U32 R16, RZ, RZ, R4 ;  /* 0x000000ffff107224 */ /* 0x000fc400078e0004 */
[----:B------:R-:W-:Y:S02]  /*5790*/  IMAD.MOV.U32 R18, RZ, RZ, R2 ;  /* 0x000000ffff127224 */ /* 0x000fe400078e0002 */
[----:B------:R-:W-:Y:S02]  /*57a0*/  @!P0 IMAD.MOV R16, RZ, RZ, -R16 ;  /* 0x000000ffff108224 */ /* 0x000fe400078e0a10 */
[--C-:B------:R-:W-:Y:S01]  /*57b0*/  @!P5 IMAD.IADD R9, R9, 0x1, -R0.reuse ;  /* 0x000000010909d824 */ /* 0x100fe200078e0a00 */
[----:B------:R-:W-:Y:S01]  /*57c0*/  ISETP.GE.AND P5, PT, R23, RZ, PT ;  /* 0x000000ff1700720c */ /* 0x000fe20003fa6270 */
[--C-:B------:R-:W-:Y:S01]  /*57d0*/  @!P3 IMAD.IADD R13, R13, 0x1, -R0.reuse ;  /* 0x000000010d0db824 */ /* 0x100fe200078e0a00 */
[----:B------:R-:W-:Y:S01]  /*57e0*/  ISETP.GE.AND P3, PT, R28, RZ, PT ;  /* 0x000000ff1c00720c */ /* 0x000fe20003f66270 */
[----:B------:R-:W-:Y:S01]  /*57f0*/  @!P6 IMAD.IADD R10, R10, 0x1, -R0 ;  /* 0x000000010a0ae824 */ /* 0x000fe200078e0a00 */
[----:B------:R-:W-:Y:S01]  /*5800*/  STL [R1+0x1a0], R16 ;  /* 0x0001a01001007387 */ /* 0x000fe20000100800 */
[----:B------:R-:W-:-:S02]  /*5810*/  @!P2 IMAD.MOV R18, RZ, RZ, -R18 ;  /* 0x000000ffff12a224 */ /* 0x000fc400078e0a12 */
[----:B------:R-:W-:Y:S01]  /*5820*/  @!P4 IMAD.IADD R11, R11, 0x1, -R0 ;  /* 0x000000010b0bc824 */ /* 0x000fe200078e0a00 */
[----:B------:R-:W4:Y:S01]  /*5830*/  LDL.LU R28, [R1+0x6bc] ;  /* 0x0006bc00011c7983 */ /* 0x000f220000300800 */
[----:B------:R-:W-:Y:S01]  /*5840*/  @!P1 IMAD.MOV R9, RZ, RZ, -R9 ;  /* 0x000000ffff099224 */ /* 0x000fe200078e0a09 */
[----:B------:R-:W-:Y:S02]  /*5850*/  ISETP.GE.AND P4, PT, R3, RZ, PT ;  /* 0x000000ff0300720c */ /* 0x000fe40003f86270 */
[----:B------:R-:W4:Y:S01]  /*5860*/  LDL.LU R3, [R1+0x6c0] ;  /* 0x0006c00001037983 */ /* 0x000f220000300800 */
[----:B------:R-:W-:-:S03]  /*5870*/  ISETP.GT.U32.AND P6, PT, R0, R10, PT ;  /* 0x0000000a0000720c */ /* 0x000fc60003fc4070 */
[----:B------:R-:W-:Y:S04]  /*5880*/  STL [R1+0x19c], R18 ;  /* 0x00019c1201007387 */ /* 0x000fe80000100800 */
[----:B------:R0:W-:Y:S01]  /*5890*/  STL [R1+0x198], R9 ;  /* 0x0001980901007387 */ /* 0x0001e20000100800 */
[----:B------:R-:W-:Y:S02]  /*58a0*/  @!P3 IMAD.MOV R13, RZ, RZ, -R13 ;  /* 0x000000ffff0db224 */ /* 0x000fe400078e0a0d */
[----:B0-----:R-:W-:-:S04]  /*58b0*/  IMAD.MOV.U32 R9, RZ, RZ, R8 ;  /* 0x000000ffff097224 */ /* 0x001fc800078e0008 */
[----:B------:R-:W-:Y:S02]  /*58c0*/  @!P5 IMAD.MOV R9, RZ, RZ, -R9 ;  /* 0x000000ffff09d224 */ /* 0x000fe400078e0a09 */
[----:B------:R-:W-:-:S03]  /*58d0*/  @!P6 IMAD.IADD R10, R10, 0x1, -R0 ;  /* 0x000000010a0ae824 */ /* 0x000fc600078e0a00 */
[----:B------:R0:W-:Y:S04]  /*58e0*/  STL [R1+0x8c], R9 ;  /* 0x00008c0901007387 */ /* 0x0001e80000100800 */
[----:B------:R1:W-:Y:S01]  /*58f0*/  STL [R1+0x98], R13 ;  /* 0x0000980d01007387 */ /* 0x0003e20000100800 */
[----:B---3--:R-:W-:Y:S02]  /*5900*/  IABS R12, R26 ;  /* 0x0000001a000c7213 */ /* 0x008fe40000000000 */
[----:B------:R-:W-:Y:S02]  /*5910*/  ISETP.GE.AND P6, PT, R26, RZ, PT ;  /* 0x000000ff1a00720c */ /* 0x000fe40003fc6270 */
[----:B------:R-:W3:Y:S01]  /*5920*/  LDL.LU R26, [R1+0x6c4] ;  /* 0x0006c400011a7983 */ /* 0x000ee20000300800 */
[----:B--2---:R-:W-:-:S05]  /*5930*/  IABS R4, R25 ;  /* 0x0000001900047213 */ /* 0x004fca0000000000 */
[----:B------:R-:W-:-:S04]  /*5940*/  IMAD.HI.U32 R17, R21, R4, RZ ;  /* 0x0000000415117227 */ /* 0x000fc800078e00ff */
[----:B------:R-:W-:-:S04]  /*5950*/  IMAD.MOV R17, RZ, RZ, -R17 ;  /* 0x000000ffff117224 */ /* 0x000fc800078e0a11 */
[----:B------:R-:W-:-:S05]  /*5960*/  IMAD R4, R0, R17, R4 ;  /* 0x0000001100047224 */ /* 0x000fca00078e0204 */
[----:B------:R-:W-:-:S13]  /*5970*/  ISETP.GT.U32.AND P5, PT, R0, R4, PT ;  /* 0x000000040000720c */ /* 0x000fda0003fa4070 */
[----:B------:R-:W-:Y:S01]  /*5980*/  @!P5 IMAD.IADD R4, R4, 0x1, -R0 ;  /* 0x000000010404d824 */ /* 0x000fe200078e0a00 */
[----:B----4-:R-:W-:Y:S02]  /*5990*/  IABS R8, R27 ;  /* 0x0000001b00087213 */ /* 0x010fe40000000000 */
[----:B------:R-:W-:Y:S02]  /*59a0*/  ISETP.GE.AND P5, PT, R27, RZ, PT ;  /* 0x000000ff1b00720c */ /* 0x000fe40003fa6270 */
[----:B------:R-:W2:Y:S01]  /*59b0*/  LDL.LU R27, [R1+0x6c8] ;  /* 0x0006c800011b7983 */ /* 0x000ea20000300800 */
[----:B------:R-:W-:Y:S01]  /*59c0*/  ISETP.GT.U32.AND P0, PT, R0, R14, PT ;  /* 0x0000000e0000720c */ /* 0x000fe20003f04070 */
[----:B------:R-:W-:-:S12]  /*59d0*/  IMAD.HI.U32 R16, R21, R12, RZ ;  /* 0x0000000c15107227 */ /* 0x000fd800078e00ff */
[----:B------:R-:W-:-:S05]  /*59e0*/  @!P0 IMAD.IADD R14, R14, 0x1, -R0 ;  /* 0x000000010e0e8824 */ /* 0x000fca00078e0a00 */
[C---:B------:R-:W-:Y:S01]  /*59f0*/  ISETP.GT.U32.AND P2, PT, R0.reuse, R14, PT ;  /* 0x0000000e0000720c */ /* 0x040fe20003f44070 */
[----:B------:R-:W-:Y:S01]  /*5a00*/  IMAD.MOV R2, RZ, RZ, -R16 ;  /* 0x000000ffff027224 */ /* 0x000fe200078e0a10 */
[----:B------:R-:W-:-:S03]  /*5a10*/  ISETP.GT.U32.AND P1, PT, R0, R11, PT ;  /* 0x0000000b0000720c */ /* 0x000fc60003f24070 */
[----:B0-----:R-:W-:-:S08]  /*5a20*/  IMAD R9, R0, R2, R12 ;  /* 0x0000000200097224 */ /* 0x001fd000078e020c */
[--C-:B------:R-:W-:Y:S01]  /*5a30*/  @!P2 IMAD.IADD R14, R14, 0x1, -R0.reuse ;  /* 0x000000010e0ea824 */ /* 0x100fe200078e0a00 */
[----:B------:R-:W-:Y:S01]  /*5a40*/  ISETP.GT.U32.AND P2, PT, R0, R9, PT ;  /* 0x000000090000720c */ /* 0x000fe20003f44070 */
[----:B------:R-:W-:Y:S01]  /*5a50*/  @!P1 IMAD.IADD R11, R11, 0x1, -R0 ;  /* 0x000000010b0b9824 */ /* 0x000fe200078e0a00 */
[----:B------:R-:W-:Y:S02]  /*5a60*/  ISETP.GE.AND P1, PT, R25, RZ, PT ;  /* 0x000000ff1900720c */ /* 0x000fe40003f26270 */
[----:B------:R-:W-:Y:S01]  /*5a70*/  ISETP.GE.AND P0, PT, R29, RZ, PT ;  /* 0x000000ff1d00720c */ /* 0x000fe20003f06270 */
[----:B------:R-:W4:Y:S01]  /*5a80*/  LDL.LU R25, [R1+0x6cc] ;  /* 0x0006cc0001197983 */ /* 0x000f220000300800 */
[----:B------:R-:W-:-:S03]  /*5a90*/  ISETP.GE.AND P3, PT, R24, RZ, PT ;  /* 0x000000ff1800720c */ /* 0x000fc60003f66270 */
[----:B------:R-:W4:Y:S04]  /*5aa0*/  LDL.LU R23, [R1+0x6d0] ;  /* 0x0006d00001177983 */ /* 0x000f280000300800 */
[----:B------:R-:W-:Y:S01]  /*5ab0*/  @!P2 IMAD.IADD R9, R9, 0x1, -R0 ;  /* 0x000000010909a824 */ /* 0x000fe200078e0a00 */
[----:B------:R-:W4:Y:S01]  /*5ac0*/  LDL.LU R24, [R1+0x6d4] ;  /* 0x0006d40001187983 */ /* 0x000f220000300800 */
[----:B------:R-:W-:Y:S01]  /*5ad0*/  ISETP.GT.U32.AND P2, PT, R0, R4, PT ;  /* 0x000000040000720c */ /* 0x000fe20003f44070 */
[----:B-1----:R-:W-:-:S04]  /*5ae0*/  IMAD.MOV.U32 R13, RZ, RZ, R14 ;  /* 0x000000ffff0d7224 */ /* 0x002fc800078e000e */
[----:B------:R-:W-:Y:S01]  /*5af0*/  @!P0 IMAD.MOV R13, RZ, RZ, -R13 ;  /* 0x000000ffff0d8224 */ /* 0x000fe200078e0a0d */
[----:B------:R-:W-:-:S04]  /*5b00*/  ISETP.GT.U32.AND P0, PT, R0, R9, PT ;  /* 0x000000090000720c */ /* 0x000fc80003f04070 */
[----:B------:R0:W-:Y:S03]  /*5b10*/  STL [R1+0x9c], R13 ;  /* 0x00009c0d01007387 */ /* 0x0001e60000100800 */
[----:B------:R-:W-:Y:S02]  /*5b20*/  @!P2 IMAD.IADD R4, R4, 0x1, -R0 ;  /* 0x000000010404a824 */ /* 0x000fe400078e0a00 */
[----:B------:R-:W-:-:S04]  /*5b30*/  IMAD.HI.U32 R12, R21, R8, RZ ;  /* 0x00000008150c7227 */ /* 0x000fc800078e00ff */
[----:B0-----:R-:W-:Y:S02]  /*5b40*/  IMAD.MOV.U32 R13, RZ, RZ, R11 ;  /* 0x000000ffff0d7224 */ /* 0x001fe400078e000b */
[----:B------:R-:W-:Y:S02]  /*5b50*/  @!P3 IMAD.MOV R10, RZ, RZ, -R10 ;  /* 0x000000ffff0ab224 */ /* 0x000fe400078e0a0a */
[----:B------:R-:W-:Y:S02]  /*5b60*/  @!P4 IMAD.MOV R13, RZ, RZ, -R13 ;  /* 0x000000ffff0dc224 */ /* 0x000fe400078e0a0d */
[----:B------:R-:W-:-:S03]  /*5b70*/  IMAD.MOV R12, RZ, RZ, -R12 ;  /* 0x000000ffff0c7224 */ /* 0x000fc600078e0a0c */
[----:B------:R-:W-:Y:S01]  /*5b80*/  STL [R1+0xa8], R13 ;  /* 0x0000a80d01007387 */ /* 0x000fe20000100800 */
[----:B------:R-:W-:-:S03]  /*5b90*/  @!P0 IMAD.IADD R9, R9, 0x1, -R0 ;  /* 0x0000000109098824 */ /* 0x000fc600078e0a00 */
[----:B------:R-:W-:Y:S01]  /*5ba0*/  STL [R1+0xac], R10 ;  /* 0x0000ac0a01007387 */ /* 0x000fe20000100800 */
[----:B------:R-:W-:-:S03]  /*5bb0*/  IMAD R8, R0, R12, R8 ;  /* 0x0000000c00087224 */ /* 0x000fc600078e0208 */
[----:B------:R-:W4:Y:S02]  /*5bc0*/  LDL.LU R29, [R1+0x6d8] ;  /* 0x0006d800011d7983 */ /* 0x000f240000300800 */
[----:B------:R-:W-:-:S13]  /*5bd0*/  ISETP.GT.U32.AND P4, PT, R0, R8, PT ;  /* 0x000000080000720c */ /* 0x000fda0003f84070 */
[----:B------:R-:W-:Y:S01]  /*5be0*/  @!P4 IMAD.IADD R8, R8, 0x1, -R0 ;  /* 0x000000010808c824 */ /* 0x000fe200078e0a00 */
[----:B------:R-:W-:Y:S02]  /*5bf0*/  IABS R16, R28 ;  /* 0x0000001c00107213 */ /* 0x000fe40000000000 */
[----:B------:R-:W-:Y:S02]  /*5c00*/  IABS R2, R3 ;  /* 0x0000000300027213 */ /* 0x000fe40000000000 */
[----:B------:R-:W-:Y:S01]  /*5c10*/  ISETP.GE.AND P2, PT, R3, RZ, PT ;  /* 0x000000ff0300720c */ /* 0x000fe20003f46270 */
[----:B------:R-:W-:Y:S02]  /*5c20*/  IMAD.MOV.U32 R3, RZ, RZ, R4 ;  /* 0x000000ffff037224 */ /* 0x000fe400078e0004 */
[----:B------:R-:W-:Y:S02]  /*5c30*/  IMAD.MOV.U32 R14, RZ, RZ, R2 ;  /* 0x000000ffff0e7224 */ /* 0x000fe400078e0002 */
[----:B------:R-:W-:-:S04]  /*5c40*/  IMAD.HI.U32 R2, R21, R16, RZ ;  /* 0x0000001015027227 */ /* 0x000fc800078e00ff */
[----:B------:R-:W-:Y:S02]  /*5c50*/  IMAD.MOV R2, RZ, RZ, -R2 ;  /* 0x000000ffff027224 */ /* 0x000fe400078e0a02 */
[----:B------:R-:W-:Y:S02]  /*5c60*/  @!P1 IMAD.MOV R3, RZ, RZ, -R3 ;  /* 0x000000ffff039224 */ /* 0x000fe400078e0a03 */
[----:B------:R-:W-:Y:S01]  /*5c70*/  IMAD R16, R0, R2, R16 ;  /* 0x0000000200107224 */ /* 0x000fe200078e0210 */
[----:B------:R-:W-:Y:S02]  /*5c80*/  ISETP.GE.AND P3, PT, R28, RZ, PT ;  /* 0x000000ff1c00720c */ /* 0x000fe40003f66270 */
[----:B------:R0:W-:Y:S01]  /*5c90*/  STL [R1+0xd0], R3 ;  /* 0x0000d00301007387 */ /* 0x0001e20000100800 */
[----:B------:R-:W-:Y:S01]  /*5ca0*/  ISETP.GT.U32.AND P1, PT, R0, R8, PT ;  /* 0x000000080000720c */ /* 0x000fe20003f24070 */
[----:B0-----:R-:W-:-:S04]  /*5cb0*/  IMAD.MOV.U32 R3, RZ, RZ, R9 ;  /* 0x000000ffff037224 */ /* 0x001fc800078e0009 */
[----:B------:R-:W-:-:S08]  /*5cc0*/  @!P6 IMAD.MOV R3, RZ, RZ, -R3 ;  /* 0x000000ffff03e224 */ /* 0x000fd000078e0a03 */
[----:B------:R-:W-:Y:S01]  /*5cd0*/  @!P1 IMAD.IADD R8, R8, 0x1, -R0 ;  /* 0x0000000108089824 */ /* 0x000fe200078e0a00 */
[----:B---3--:R-:W-:Y:S02]  /*5ce0*/  ISETP.GE.AND P0, PT, R26, RZ, PT ;  /* 0x000000ff1a00720c */ /* 0x008fe40003f06270 */
[----:B------:R-:W-:Y:S02]  /*5cf0*/  IABS R2, R26 ;  /* 0x0000001a00027213 */ /* 0x000fe40000000000 */
[----:B------:R-:W3:Y:S04]  /*5d00*/  LDL.LU R26, [R1+0x6dc] ;  /* 0x0006dc00011a7983 */ /* 0x000ee80000300800 */
[----:B------:R-:W3:Y:S04]  /*5d10*/  LDL.LU R28, [R1+0x6e0] ;  /* 0x0006e000011c7983 */ /* 0x000ee80000300800 */
[----:B------:R0:W-:Y:S02]  /*5d20*/  STL [R1+0xe8], R3 ;  /* 0x0000e80301007387 */ /* 0x0001e40000100800 */
[----:B0-----:R-:W-:-:S04]  /*5d30*/  IMAD.MOV.U32 R3, RZ, RZ, R8 ;  /* 0x000000ffff037224 */ /* 0x001fc800078e0008 */
[----:B------:R-:W-:-:S05]  /*5d40*/  @!P5 IMAD.MOV R3, RZ, RZ, -R3 ;  /* 0x000000ffff03d224 */ /* 0x000fca00078e0a03 */
[----:B------:R0:W-:Y:S01]  /*5d50*/  STL [R1+0xf0], R3 ;  /* 0x0000f00301007387 */ /* 0x0001e20000100800 */
[----:B--2---:R-:W-:Y:S02]  /*5d60*/  ISETP.GE.AND P4, PT, R27, RZ, PT ;  /* 0x000000ff1b00720c */ /* 0x004fe40003f86270 */
[----:B------:R-:W-:Y:S01]  /*5d70*/  IABS R4, R27 ;  /* 0x0000001b00047213 */ /* 0x000fe20000000000 */
[----:B0-----:R-:W2:Y:S04]  /*5d80*/  LDL.LU R3, [R1+0x6e4] ;  /* 0x0006e40001037983 */ /* 0x001ea80000300800 */
[----:B------:R-:W2:Y:S01]  /*5d90*/  LDL.LU R27, [R1+0x6e8] ;  /* 0x0006e800011b7983 */ /* 0x000ea20000300800 */
[----:B------:R-:W-:Y:S01]  /*5da0*/  IMAD.HI.U32 R11, R21, R14, RZ ;  /* 0x0000000e150b7227 */ /* 0x000fe200078e00ff */
[----:B------:R-:W-:-:S03]  /*5db0*/  ISETP.GT.U32.AND P6, PT, R0, R16, PT ;  /* 0x000000100000720c */ /* 0x000fc60003fc4070 */
[----:B------:R-:W-:Y:S02]  /*5dc0*/  IMAD.MOV R11, RZ, RZ, -R11 ;  /* 0x000000ffff0b7224 */ /* 0x000fe400078e0a0b */
[----:B------:R-:W-:-:S04]  /*5dd0*/  IMAD.HI.U32 R10, R21, R2, RZ ;  /* 0x00000002150a7227 */ /* 0x000fc800078e00ff */
[----:B------:R-:W-:Y:S02]  /*5de0*/  IMAD R14, R0, R11, R14 ;  /* 0x0000000b000e7224 */ /* 0x000fe400078e020e */
[----:B------:R-:W-:-:S03]  /*5df0*/  IMAD.MOV R10, RZ, RZ, -R10 ;  /* 0x000000ffff0a7224 */ /* 0x000fc600078e0a0a */
[C---:B------:R-:W-:Y:S01]  /*5e00*/  ISETP.GT.U32.AND P1, PT, R0.reuse, R14, PT ;  /* 0x0000000e0000720c */ /* 0x040fe20003f24070 */
[----:B------:R-:W-:Y:S02]  /*5e10*/  IMAD R2, R0, R10, R2 ;  /* 0x0000000a00027224 */ /* 0x000fe400078e0202 */
[----:B------:R-:W-:-:S03]  /*5e20*/  @!P6 IMAD.IADD R16, R16, 0x1, -R0 ;  /* 0x000000011010e824 */ /* 0x000fc600078e0a00 */
[----:B------:R-:W-:Y:S01]  /*5e30*/  ISETP.GT.U32.AND P6, PT, R0, R2, PT ;  /* 0x000000020000720c */ /* 0x000fe20003fc4070 */
[----:B------:R-:W-:-:S06]  /*5e40*/  IMAD.HI.U32 R9, R21, R4, RZ ;  /* 0x0000000415097227 */ /* 0x000fcc00078e00ff */
[----:B------:R-:W-:Y:S01]  /*5e50*/  @!P1 IMAD.IADD R14, R14, 0x1, -R0 ;  /* 0x000000010e0e9824 */ /* 0x000fe200078e0a00 */
[----:B----4-:R-:W-:-:S05]  /*5e60*/  IABS R12, R23 ;  /* 0x00000017000c7213 */ /* 0x010fca0000000000 */
[----:B------:R-:W-:Y:S01]  /*5e70*/  @!P6 IMAD.IADD R2, R2, 0x1, -R0 ;  /* 0x000000010202e824 */ /* 0x000fe200078e0a00 */
[C---:B------:R-:W-:Y:S01]  /*5e80*/  ISETP.GT.U32.AND P5, PT, R0.reuse, R14, PT ;  /* 0x0000000e0000720c */ /* 0x040fe20003fa4070 */
[----:B------:R-:W-:Y:S01]  /*5e90*/  IMAD.MOV R9, RZ, RZ, -R9 ;  /* 0x000000ffff097224 */ /* 0x000fe200078e0a09 */
[----:B------:R-:W-:Y:S01]  /*5ea0*/  IABS R11, R24 ;  /* 0x00000018000b7213 */ /* 0x000fe20000000000 */
[C---:B------:R-:W-:Y:S01]  /*5eb0*/  IMAD.HI.U32 R10, R21.reuse, R12, RZ ;  /* 0x0000000c150a7227 */ /* 0x040fe200078e00ff */
[C---:B------:R-:W-:Y:S02]  /*5ec0*/  ISETP.GT.U32.AND P6, PT, R0.reuse, R2, PT ;  /* 0x000000020000720c */ /* 0x040fe40003fc4070 */
[C---:B------:R-:W-:Y:S01]  /*5ed0*/  ISETP.GT.U32.AND P1, PT, R0.reuse, R16, PT ;  /* 0x000000100000720c */ /* 0x040fe20003f24070 */
[----:B------:R-:W-:Y:S02]  /*5ee0*/  IMAD R4, R0, R9, R4 ;  /* 0x0000000900047224 */ /* 0x000fe400078e0204 */
[----:B------:R-:W-:-:S04]  /*5ef0*/  IMAD.HI.U32 R9, R21, R11, RZ ;  /* 0x0000000b15097227 */ /* 0x000fc800078e00ff */
[----:B------:R-:W-:Y:S01]  /*5f00*/  IMAD.MOV R10, RZ, RZ, -R10 ;  /* 0x000000ffff0a7224 */ /* 0x000fe200078e0a0a */
[----:B------:R-:W-:Y:S01]  /*5f10*/  IABS R13, R25 ;  /* 0x00000019000d7213 */ /* 0x000fe20000000000 */
[----:B------:R-:W-:Y:S02]  /*5f20*/  IMAD.MOV R9, RZ, RZ, -R9 ;  /* 0x000000ffff097224 */ /* 0x000fe400078e0a09 */
[C---:B------:R-:W-:Y:S02]  /*5f30*/  IMAD R12, R0.reuse, R10, R12 ;  /* 0x0000000a000c7224 */ /* 0x040fe400078e020c */
[----:B------:R-:W-:Y:S02]  /*5f40*/  IMAD R11, R0, R9, R11 ;  /* 0x00000009000b7224 */ /* 0x000fe400078e020b */
[----:B------:R-:W-:Y:S01]  /*5f50*/  @!P5 IMAD.IADD R14, R14, 0x1, -R0 ;  /* 0x000000010e0ed824 */ /* 0x000fe200078e0a00 */
[----:B------:R-:W-:Y:S01]  /*5f60*/  ISETP.GT.U32.AND P5, PT, R0, R12, PT ;  /* 0x0000000c0000720c */ /* 0x000fe20003fa4070 */
[----:B------:R-:W-:-:S04]  /*5f70*/  IMAD.HI.U32 R17, R21, R13, RZ ;  /* 0x0000000d15117227 */ /* 0x000fc800078e00ff */
[--C-:B------:R-:W-:Y:S01]  /*5f80*/  @!P6 IMAD.IADD R2, R2, 0x1, -R0.reuse ;  /* 0x000000010202e824 */ /* 0x100fe200078e0a00 */
[----:B------:R-:W-:Y:S01]  /*5f90*/  ISETP.GT.U32.AND P6, PT, R0, R11, PT ;  /* 0x0000000b0000720c */ /* 0x000fe20003fc4070 */
[----:B------:R-:W-:Y:S02]  /*5fa0*/  IMAD.MOV R17, RZ, RZ, -R17 ;  /* 0x000000ffff117224 */ /* 0x000fe400078e0a11 */
[----:B------:R-:W-:Y:S02]  /*5fb0*/  @!P1 IMAD.IADD R16, R16, 0x1, -R0 ;  /* 0x0000000110109824 */ /* 0x000fe400078e0a00 */
[C---:B------:R-:W-:Y:S02]  /*5fc0*/  IMAD R13, R0.reuse, R17, R13 ;  /* 0x00000011000d7224 */ /* 0x040fe400078e020d */
[----:B------:R-:W-:Y:S01]  /*5fd0*/  IMAD.MOV.U32 R19, RZ, RZ, R16 ;  /* 0x000000ffff137224 */ /* 0x000fe200078e0010 */
[----:B------:R-:W-:Y:S01]  /*5fe0*/  ISETP.GT.U32.AND P1, PT, R0, R4, PT ;  /* 0x000000040000720c */ /* 0x000fe20003f24070 */
[----:B------:R-:W-:-:S02]  /*5ff0*/  @!P5 IMAD.IADD R12, R12, 0x1, -R0 ;  /* 0x000000010c0cd824 */ /* 0x000fc400078e0a00 */
[----:B------:R-:W-:Y:S01]  /*6000*/  @!P3 IMAD.MOV R19, RZ, RZ, -R19 ;  /* 0x000000ffff13b224 */ /* 0x000fe200078e0a13 */
[C---:B------:R-:W-:Y:S01]  /*6010*/  ISETP.GT.U32.AND P3, PT, R0.reuse, R13, PT ;  /* 0x0000000d0000720c */ /* 0x040fe20003f64070 */
[----:B------:R-:W-:Y:S01]  /*6020*/  @!P6 IMAD.IADD R11, R11, 0x1, -R0 ;  /* 0x000000010b0be824 */ /* 0x000fe200078e0a00 */
[----:B------:R-:W-:Y:S01]  /*6030*/  ISETP.GT.U32.AND P6, PT, R0, R12, PT ;  /* 0x0000000c0000720c */ /* 0x000fe20003fc4070 */
[----:B------:R-:W-:Y:S01]  /*6040*/  @!P2 IMAD.MOV R14, RZ, RZ, -R14 ;  /* 0x000000ffff0ea224 */ /* 0x000fe200078e0a0e */
[----:B------:R-:W-:Y:S05]  /*6050*/  STL [R1+0x104], R19 ;  /* 0x0001041301007387 */ /* 0x000fea0000100800 */
[----:B------:R-:W-:-:S04]  /*6060*/  @!P1 IMAD.IADD R4, R4, 0x1, -R0 ;  /* 0x0000000104049824 */ /* 0x000fc800078e0a00 */
[--C-:B------:R-:W-:Y:S01]  /*6070*/  @!P3 IMAD.IADD R13, R13, 0x1, -R0.reuse ;  /* 0x000000010d0db824 */ /* 0x100fe200078e0a00 */
[----:B------:R-:W-:Y:S01]  /*6080*/  ISETP.GT.U32.AND P3, PT, R0, R4, PT ;  /* 0x000000040000720c */ /* 0x000fe20003f64070 */
[--C-:B------:R-:W-:Y:S01]  /*6090*/  @!P6 IMAD.IADD R12, R12, 0x1, -R0.reuse ;  /* 0x000000010c0ce824 */ /* 0x100fe200078e0a00 */
[----:B------:R-:W-:Y:S01]  /*60a0*/  ISETP.GE.AND P1, PT, R25, RZ, PT ;  /* 0x000000ff1900720c */ /* 0x000fe20003f26270 */
[----:B------:R2:W-:Y:S01]  /*60b0*/  STL [R1+0x110], R14 ;  /* 0x0001100e01007387 */ /* 0x0005e20000100800 */
[C---:B------:R-:W-:Y:S02]  /*60c0*/  ISETP.GT.U32.AND P5, PT, R0.reuse, R13, PT ;  /* 0x0000000d0000720c */ /* 0x040fe40003fa4070 */
[----:B------:R-:W-:Y:S01]  /*60d0*/  ISETP.GT.U32.AND P2, PT, R0, R11, PT ;  /* 0x0000000b0000720c */ /* 0x000fe20003f44070 */
[----:B------:R-:W4:Y:S06]  /*60e0*/  LDL.LU R25, [R1+0x6ec] ;  /* 0x0006ec0001197983 */ /* 0x000f2c0000300800 */
[----:B------:R-:W-:-:S04]  /*60f0*/  @!P3 IMAD.IADD R4, R4, 0x1, -R0 ;  /* 0x000000010404b824 */ /* 0x000fc800078e0a00 */
[--C-:B------:R-:W-:Y:S01]  /*6100*/  @!P5 IMAD.IADD R13, R13, 0x1, -R0.reuse ;  /* 0x000000010d0dd824 */ /* 0x100fe200078e0a00 */
[----:B------:R-:W-:Y:S01]  /*6110*/  ISETP.GE.AND P5, PT, R23, RZ, PT ;  /* 0x000000ff1700720c */ /* 0x000fe20003fa6270 */
[----:B------:R-:W-:Y:S01]  /*6120*/  @!P2 IMAD.IADD R11, R11, 0x1, -R0 ;  /* 0x000000010b0ba824 */ /* 0x000fe200078e0a00 */
[----:B------:R-:W-:Y:S01]  /*6130*/  ISETP.GE.AND P2, PT, R24, RZ, PT ;  /* 0x000000ff1800720c */ /* 0x000fe20003f46270 */
[----:B------:R-:W-:Y:S02]  /*6140*/  @!P4 IMAD.MOV R4, RZ, RZ, -R4 ;  /* 0x000000ffff04c224 */ /* 0x000fe400078e0a04 */
[----:B------:R-:W-:-:S08]  /*6150*/  @!P1 IMAD.MOV R13, RZ, RZ, -R13 ;  /* 0x000000ffff0d9224 */ /* 0x000fd000078e0a0d */
[----:B------:R-:W-:Y:S02]  /*6160*/  @!P5 IMAD.MOV R12, RZ, RZ, -R12 ;  /* 0x000000ffff0cd224 */ /* 0x000fe400078e0a0c */
[----:B------:R-:W-:Y:S01]  /*6170*/  @!P2 IMAD.MOV R11, RZ, RZ, -R11 ;  /* 0x000000ffff0ba224 */ /* 0x000fe200078e0a0b */
[----:B---3--:R-:W-:-:S05]  /*6180*/  IABS R8, R28 ;  /* 0x0000001c00087213 */ /* 0x008fca0000000000 */
[----:B------:R-:W-:-:S04]  /*6190*/  IMAD.HI.U32 R16, R21, R8, RZ ;  /* 0x0000000815107227 */ /* 0x000fc800078e00ff */
[----:B------:R-:W-:Y:S01]  /*61a0*/  IMAD.MOV R16, RZ, RZ, -R16 ;  /* 0x000000ffff107224 */ /* 0x000fe200078e0a10 */
[----:B------:R-:W-:-:S03]  /*61b0*/  IABS R9, R26 ;  /* 0x0000001a00097213 */ /* 0x000fc60000000000 */
[----:B------:R-:W-:Y:S02]  /*61c0*/  IMAD R8, R0, R16, R8 ;  /* 0x0000001000087224 */ /* 0x000fe400078e0208 */
[----:B------:R-:W-:-:S03]  /*61d0*/  IMAD.HI.U32 R17, R21, R9, RZ ;  /* 0x0000000915117227 */ /* 0x000fc600078e00ff */
[----:B------:R-:W-:Y:S01]  /*61e0*/  ISETP.GT.U32.AND P6, PT, R0, R8, PT ;  /* 0x000000080000720c */ /* 0x000fe20003fc4070 */
[----:B------:R-:W-:-:S04]  /*61f0*/  IMAD.MOV R17, RZ, RZ, -R17 ;  /* 0x000000ffff117224 */ /* 0x000fc800078e0a11 */
[----:B------:R-:W-:-:S05]  /*6200*/  IMAD R9, R0, R17, R9 ;  /* 0x0000001100097224 */ /* 0x000fca00078e0209 */
[----:B------:R-:W-:-:S03]  /*6210*/  ISETP.GT.U32.AND P3, PT, R0, R9, PT ;  /* 0x000000090000720c */ /* 0x000fc60003f64070 */
[----:B------:R-:W-:Y:S02]  /*6220*/  @!P6 IMAD.IADD R8, R8, 0x1, -R0 ;  /* 0x000000010808e824 */ /* 0x000fe400078e0a00 */
[----:B------:R-:W-:-:S03]  /*6230*/  IMAD.MOV.U32 R16, RZ, RZ, R2 ;  /* 0x000000ffff107224 */ /* 0x000fc600078e0002 */
[----:B------:R-:W-:Y:S01]  /*6240*/  ISETP.GT.U32.AND P6, PT, R0, R8, PT ;  /* 0x000000080000720c */ /* 0x000fe20003fc4070 */
[----:B------:R-:W-:-:S04]  /*6250*/  @!P0 IMAD.MOV R16, RZ, RZ, -R16 ;  /* 0x000000ffff108224 */ /* 0x000fc800078e0a10 */
[----:B------:R-:W-:Y:S01]  /*6260*/  @!P3 IMAD.IADD R9, R9, 0x1, -R0 ;  /* 0x000000010909b824 */ /* 0x000fe200078e0a00 */
[----:B------:R-:W-:Y:S01]  /*6270*/  STL [R1+0x130], R16 ;  /* 0x0001301001007387 */ /* 0x000fe20000100800 */
[----:B------:R-:W-:-:S03]  /*6280*/  ISETP.GE.AND P3, PT, R26, RZ, PT ;  /* 0x000000ff1a00720c */ /* 0x000fc60003f66270 */
[----:B------:R-:W3:Y:S04]  /*6290*/  LDL.LU R24, [R1+0x6f0] ;  /* 0x0006f00001187983 */ /* 0x000ee80000300800 */
[----:B------:R-:W3:Y:S01]  /*62a0*/  LDL.LU R26, [R1+0x6f4] ;  /* 0x0006f400011a7983 */ /* 0x000ee20000300800 */
[----:B------:R-:W-:-:S03]  /*62b0*/  @!P6 IMAD.IADD R8, R8, 0x1, -R0 ;  /* 0x000000010808e824 */ /* 0x000fc600078e0a00 */
[----:B------:R-:W-:Y:S01]  /*62c0*/  STL [R1+0x138], R4 ;  /* 0x0001380401007387 */ /* 0x000fe20000100800 */
[----:B--2---:R-:W-:-:S03]  /*62d0*/  IABS R14, R27 ;  /* 0x0000001b000e7213 */ /* 0x004fc60000000000 */
[----:B------:R-:W-:Y:S01]  /*62e0*/  STL [R1+0x140], R13 ;  /* 0x0001400d01007387 */ /* 0x000fe20000100800 */
[----:B------:R-:W-:-:S03]  /*62f0*/  ISETP.GE.AND P6, PT, R27, RZ, PT ;  /* 0x000000ff1b00720c */ /* 0x000fc60003fc6270 */
[----:B------:R-:W-:Y:S04]  /*6300*/  STL [R1+0x194], R12 ;  /* 0x0001940c01007387 */ /* 0x000fe80000100800 */
[----:B------:R-:W-:Y:S04]  /*6310*/  STL [R1+0x190], R11 ;  /* 0x0001900b01007387 */ /* 0x000fe80000100800 */
[----:B------:R-:W2:Y:S01]  /*6320*/  LDL.LU R27, [R1+0x6f8] ;  /* 0x0006f800011b7983 */ /* 0x000ea20000300800 */
[----:B------:R-:W-:-:S05]  /*6330*/  IABS R10, R29 ;  /* 0x0000001d000a7213 */ /* 0x000fca0000000000 */
[----:B------:R-:W-:-:S04]  /*6340*/  IMAD.HI.U32 R18, R21, R10, RZ ;  /* 0x0000000a15127227 */ /* 0x000fc800078e00ff */
[----:B------:R-:W-:-:S04]  /*6350*/  IMAD.MOV R18, RZ, RZ, -R18 ;  /* 0x000000ffff127224 */ /* 0x000fc800078e0a12 */
[----:B------:R-:W-:-:S05]  /*6360*/  IMAD R10, R0, R18, R10 ;  /* 0x00000012000a7224 */ /* 0x000fca00078e020a */
[C---:B------:R-:W-:Y:S02]  /*6370*/  ISETP.GT.U32.AND P0, PT, R0.reuse, R10, PT ;  /* 0x0000000a0000720c */ /* 0x040fe40003f04070 */
[----:B------:R-:W-:-:S11]  /*6380*/  ISETP.GT.U32.AND P1, PT, R0, R9, PT ;  /* 0x000000090000720c */ /* 0x000fd60003f24070 */
[----:B------:R-:W-:-:S05]  /*6390*/  @!P0 IMAD.IADD R10, R10, 0x1, -R0 ;  /* 0x000000010a0a8824 */ /* 0x000fca00078e0a00 */
[----:B------:R-:W-:Y:S02]  /*63a0*/  ISETP.GT.U32.AND P4, PT, R0, R10, PT ;  /* 0x0000000a0000720c */ /* 0x000fe40003f84070 */
[----:B------:R-:W-:Y:S01]  /*63b0*/  ISETP.GE.AND P0, PT, R29, RZ, PT ;  /* 0x000000ff1d00720c */ /* 0x000fe20003f06270 */
[----:B------:R-:W-:Y:S01]  /*63c0*/  @!P1 IMAD.IADD R9, R9, 0x1, -R0 ;  /* 0x0000000109099824 */ /* 0x000fe200078e0a00 */
[----:B------:R-:W-:Y:S02]  /*63d0*/  IABS R2, R3 ;  /* 0x0000000300027213 */ /* 0x000fe40000000000 */
[----:B------:R-:W-:-:S07]  /*63e0*/  ISETP.GE.AND P1, PT, R3, RZ, PT ;  /* 0x000000ff0300720c */ /* 0x000fce0003f26270 */
[----:B------:R-:W-:-:S04]  /*63f0*/  @!P4 IMAD.IADD R10, R10, 0x1, -R0 ;  /* 0x000000010a0ac824 */ /* 0x000fc800078e0a00 */
[----:B------:R-:W-:-:S04]  /*6400*/  IMAD.MOV.U32 R3, RZ, RZ, R10 ;  /* 0x000000ffff037224 */ /* 0x000fc800078e000a */
[----:B------:R-:W-:-:S05]  /*6410*/  @!P0 IMAD.MOV R3, RZ, RZ, -R3 ;  /* 0x000000ffff038224 */ /* 0x000fca00078e0a03 */
[----:B------:R0:W-:Y:S04]  /*6420*/  STL [R1+0x18c], R3 ;  /* 0x00018c0301007387 */ /* 0x0001e80000100800 */
[----:B0-----:R-:W3:Y:S01]  /*6430*/  LDL.LU R3, [R1+0x6fc] ;  /* 0x0006fc0001037983 */ /* 0x001ee20000300800 */
[----:B------:R-:W-:-:S04]  /*6440*/  IMAD.HI.U32 R17, R21, R2, RZ ;  /* 0x0000000215117227 */ /* 0x000fc800078e00ff */
[----:B------:R-:W-:-:S04]  /*6450*/  IMAD.MOV R17, RZ, RZ, -R17 ;  /* 0x000000ffff117224 */ /* 0x000fc800078e0a11 */
[----:B------:R-:W-:-:S05]  /*6460*/  IMAD R2, R0, R17, R2 ;  /* 0x0000001100027224 */ /* 0x000fca00078e0202 */
[----:B------:R-:W-:Y:S02]  /*6470*/  ISETP.GT.U32.AND P5, PT, R0, R2, PT ;  /* 0x000000020000720c */ /* 0x000fe40003fa4070 */
[----:B----4-:R-:W-:Y:S01]  /*6480*/  IABS R13, R25 ;  /* 0x00000019000d7213 */ /* 0x010fe20000000000 */
[----:B------:R-:W-:-:S04]  /*6490*/  IMAD.HI.U32 R16, R21, R14, RZ ;  /* 0x0000000e15107227 */ /* 0x000fc800078e00ff */
[----:B------:R-:W-:-:S06]  /*64a0*/  IMAD.HI.U32 R12, R21, R13, RZ ;  /* 0x0000000d150c7227 */ /* 0x000fcc00078e00ff */
[----:B------:R-:W-:Y:S01]  /*64b0*/  @!P5 IMAD.IADD R2, R2, 0x1, -R0 ;  /* 0x000000010202d824 */ /* 0x000fe200078e0a00 */
[----:B------:R-:W-:Y:S02]  /*64c0*/  ISETP.GE.AND P5, PT, R25, RZ, PT ;  /* 0x000000ff1900720c */ /* 0x000fe40003fa6270 */
[----:B------:R-:W4:Y:S01]  /*64d0*/  LDL.LU R25, [R1+0x700] ;  /* 0x0007000001197983 */ /* 0x000f220000300800 */
[----:B------:R-:W-:Y:S02]  /*64e0*/  IMAD.MOV R16, RZ, RZ, -R16 ;  /* 0x000000ffff107224 */ /* 0x000fe400078e0a10 */
[----:B------:R-:W-:Y:S02]  /*64f0*/  IMAD.MOV R10, RZ, RZ, -R12 ;  /* 0x000000ffff0a7224 */ /* 0x000fe400078e0a0c */
[----:B------:R-:W-:Y:S01]  /*6500*/  IMAD R4, R0, R16, R14 ;  /* 0x0000001000047224 */ /* 0x000fe200078e020e */
[----:B------:R-:W-:Y:S01]  /*6510*/  ISETP.GE.AND P2, PT, R28, RZ, PT ;  /* 0x000000ff1c00720c */ /* 0x000fe20003f46270 */
[----:B------:R-:W-:-:S02]  /*6520*/  IMAD R10, R0, R10, R13 ;  /* 0x0000000a000a7224 */ /* 0x000fc400078e020d */
[----:B------:R-:W-:-:S04]  /*6530*/  IMAD.MOV.U32 R14, RZ, RZ, R9 ;  /* 0x000000ffff0e7224 */ /* 0x000fc800078e0009 */
[----:B------:R-:W-:Y:S01]  /*6540*/  @!P3 IMAD.MOV R14, RZ, RZ, -R14 ;  /* 0x000000ffff0eb224 */ /* 0x000fe200078e0a0e */
[----:B------:R-:W-:-:S05]  /*6550*/  ISETP.GT.U32.AND P3, PT, R0, R10, PT ;  /* 0x0000000a0000720c */ /* 0x000fca0003f64070 */
[----:B------:R-:W-:Y:S01]  /*6560*/  @!P2 IMAD.MOV R8, RZ, RZ, -R8 ;  /* 0x000000ffff08a224 */ /* 0x000fe200078e0a08 */
[----:B------:R-:W-:Y:S04]  /*6570*/  STL [R1+0x188], R14 ;  /* 0x0001880e01007387 */ /* 0x000fe80000100800 */
[----:B------:R0:W-:Y:S03]  /*6580*/  STL [R1+0x184], R8 ;  /* 0x0001840801007387 */ /* 0x0001e60000100800 */
[----:B------:R-:W-:Y:S01]  /*6590*/  @!P3 IMAD.IADD R10, R10, 0x1, -R0 ;  /* 0x000000010a0ab824 */ /* 0x000fe200078e0a00 */
[----:B--2---:R-:W-:Y:S02]  /*65a0*/  IABS R17, R27 ;  /* 0x0000001b00117213 */ /* 0x004fe40000000000 */
[----:B------:R-:W-:-:S02]  /*65b0*/  ISETP.GE.AND P3, PT, R27, RZ, PT ;  /* 0x000000ff1b00720c */ /* 0x000fc40003f66270 */
[----:B------:R-:W2:Y:S01]  /*65c0*/  LDL.LU R27, [R1+0x704] ;  /* 0x00070400011b7983 */ /* 0x000ea20000300800 */
[----:B------:R-:W-:Y:S02]  /*65d0*/  ISETP.GT.U32.AND P4, PT, R0, R4, PT ;  /* 0x000000040000720c */ /* 0x000fe40003f84070 */
[----:B---3--:R-:W-:-:S11]  /*65e0*/  IABS R11, R24 ;  /* 0x00000018000b7213 */ /* 0x008fd60000000000 */
[----:B------:R-:W-:Y:S01]  /*65f0*/  @!P4 IMAD.IADD R4, R4, 0x1, -R0 ;  /* 0x000000010404c824 */ /* 0x000fe200078e0a00 */
[----:B------:R-:W-:Y:S01]  /*6600*/  ISETP.GT.U32.AND P4, PT, R0, R2, PT ;  /* 0x000000020000720c */ /* 0x000fe20003f84070 */
[----:B------:R-:W-:-:S04]  /*6610*/  IMAD.HI.U32 R12, R21, R11, RZ ;  /* 0x0000000b150c7227 */ /* 0x000fc800078e00ff */
[----:B------:R-:W-:Y:S01]  /*6620*/  IMAD.MOV R9, RZ, RZ, -R12 ;  /* 0x000000ffff097224 */ /* 0x000fe200078e0a0c */
[----:B------:R-:W-:-:S07]  /*6630*/  IABS R12, R26 ;  /* 0x0000001a000c7213 */ /* 0x000fce0000000000 */
[----:B------:R-:W-:-:S04]  /*6640*/  @!P4 IMAD.IADD R2, R2, 0x1, -R0 ;  /* 0x000000010202c824 */ /* 0x000fc800078e0a00 */
[----:B------:R-:W-:Y:S01]  /*6650*/  @!P1 IMAD.MOV R2, RZ, RZ, -R2 ;  /* 0x000000ffff029224 */ /* 0x000fe200078e0a02 */
[C---:B------:R-:W-:Y:S01]  /*6660*/  ISETP.GT.U32.AND P1, PT, R0.reuse, R10, PT ;  /* 0x0000000a0000720c */ /* 0x040fe20003f24070 */
[C---:B------:R-:W-:Y:S01]  /*6670*/  IMAD R9, R0.reuse, R9, R11 ;  /* 0x0000000900097224 */ /* 0x040fe200078e020b */
[----:B------:R-:W-:Y:S01]  /*6680*/  ISETP.GT.U32.AND P0, PT, R0, R4, PT ;  /* 0x000000040000720c */ /* 0x000fe20003f04070 */
[----:B------:R-:W-:-:S04]  /*6690*/  IMAD.MOV.U32 R11, RZ, RZ, R12 ;  /* 0x000000ffff0b7224 */ /* 0x000fc800078e000c */
[----:B0-----:R-:W-:Y:S01]  /*66a0*/  IMAD.HI.U32 R8, R21, R11, RZ ;  /* 0x0000000b15087227 */ /* 0x001fe200078e00ff */
[----:B------:R-:W-:Y:S02]  /*66b0*/  ISETP.GE.AND P2, PT, R24, RZ, PT ;  /* 0x000000ff1800720c */ /* 0x000fe40003f46270 */
[----:B------:R-:W3:Y:S01]  /*66c0*/  LDL.LU R24, [R1+0x708] ;  /* 0x0007080001187983 */ /* 0x000ee20000300800 */
[----:B------:R-:W-:Y:S02]  /*66d0*/  IMAD.MOV R8, RZ, RZ, -R8 ;  /* 0x000000ffff087224 */ /* 0x000fe400078e0a08 */
[--C-:B------:R-:W-:Y:S02]  /*66e0*/  @!P1 IMAD.IADD R10, R10, 0x1, -R0.reuse ;  /* 0x000000010a0a9824 */ /* 0x100fe400078e0a00 */
[----:B------:R-:W-:Y:S01]  /*66f0*/  IMAD R11, R0, R8, R11 ;  /* 0x00000008000b7224 */ /* 0x000fe200078e020b */
[----:B------:R-:W-:Y:S01]  /*6700*/  STL [R1+0x180], R2 ;  /* 0x0001800201007387 */ /* 0x000fe20000100800 */
[----:B------:R-:W-:Y:S01]  /*6710*/  @!P0 IMAD.IADD R4, R4, 0x1, -R0 ;  /* 0x0000000104048824 */ /* 0x000fe200078e0a00 */
[----:B------:R-:W-:-:S02]  /*6720*/  ISETP.GE.AND P0, PT, R26, RZ, PT ;  /* 0x000000ff1a00720c */ /* 0x000fc40003f06270 */
[----:B------:R-:W3:Y:S01]  /*6730*/  LDL.LU R26, [R1+0x70c] ;  /* 0x00070c00011a7983 */ /* 0x000ee20000300800 */
[----:B------:R-:W-:-:S03]  /*6740*/  @!P6 IMAD.MOV R4, RZ, RZ, -R4 ;  /* 0x000000ffff04e224 */ /* 0x000fc600078e0a04 */
[----:B------:R-:W3:Y:S01]  /*6750*/  LDL.LU R23, [R1+0x710] ;  /* 0x0007100001177983 */ /* 0x000ee20000300800 */
[----:B------:R-:W-:Y:S02]  /*6760*/  IABS R8, R3 ;  /* 0x0000000300087213 */ /* 0x000fe40000000000 */
[----:B------:R-:W-:Y:S01]  /*6770*/  ISETP.GE.AND P1, PT, R3, RZ, PT ;  /* 0x000000ff0300720c */ /* 0x000fe20003f26270 */
[----:B------:R-:W-:-:S04]  /*6780*/  IMAD.MOV.U32 R3, RZ, RZ, R10 ;  /* 0x000000ffff037224 */ /* 0x000fc800078e000a */
[----:B------:R-:W-:Y:S01]  /*6790*/  @!P5 IMAD.MOV R3, RZ, RZ, -R3 ;  /* 0x000000ffff03d224 */ /* 0x000fe200078e0a03 */
[----:B------:R-:W-:Y:S04]  /*67a0*/  STL [R1+0x17c], R4 ;  /* 0x00017c0401007387 */ /* 0x000fe80000100800 */
[----:B------:R0:W-:Y:S04]  /*67b0*/  STL [R1+0x178], R3 ;  /* 0x0001780301007387 */ /* 0x0001e80000100800 */
[----:B0-----:R-:W3:Y:S01]  /*67c0*/  LDL.LU R3, [R1+0x714] ;  /* 0x0007140001037983 */ /* 0x001ee20000300800 */
[----:B------:R-:W-:-:S02]  /*67d0*/  ISETP.GT.U32.AND P4, PT, R0, R9, PT ;  /* 0x000000090000720c */ /* 0x000fc40003f84070 */
[----:B----4-:R-:W-:Y:S02]  /*67e0*/  IABS R12, R25 ;  /* 0x00000019000c7213 */ /* 0x010fe40000000000 */
[----:B------:R-:W-:Y:S02]  /*67f0*/  ISETP.GE.AND P5, PT, R25, RZ, PT ;  /* 0x000000ff1900720c */ /* 0x000fe40003fa6270 */
[----:B------:R-:W4:Y:S07]  /*6800*/  LDL.LU R25, [R1+0x718] ;  /* 0x0007180001197983 */ /* 0x000f2e0000300800 */
[----:B------:R-:W-:-:S05]  /*6810*/  @!P4 IMAD.IADD R9, R9, 0x1, -R0 ;  /* 0x000000010909c824 */ /* 0x000fca00078e0a00 */
[----:B------:R-:W-:Y:S01]  /*6820*/  ISETP.GT.U32.AND P4, PT, R0, R9, PT ;  /* 0x000000090000720c */ /* 0x000fe20003f84070 */
[----:B------:R-:W-:-:S04]  /*6830*/  IMAD.HI.U32 R4, R21, R8, RZ ;  /* 0x0000000815047227 */ /* 0x000fc800078e00ff */
[----:B------:R-:W-:-:S08]  /*6840*/  IMAD.MOV R4, RZ, RZ, -R4 ;  /* 0x000000ffff047224 */ /* 0x000fd000078e0a04 */
[----:B------:R-:W-:-:S04]  /*6850*/  @!P4 IMAD.IADD R9, R9, 0x1, -R0 ;  /* 0x000000010909c824 */ /* 0x000fc800078e0a00 */
[----:B------:R-:W-:Y:S02]  /*6860*/  @!P2 IMAD.MOV R9, RZ, RZ, -R9 ;  /* 0x000000ffff09a224 */ /* 0x000fe400078e0a09 */
[----:B------:R-:W-:-:S03]  /*6870*/  IMAD R8, R0, R4, R8 ;  /* 0x0000000400087224 */ /* 0x000fc600078e0208 */
[----:B------:R0:W-:Y:S01]  /*6880*/  STL [R1+0x174], R9 ;  /* 0x0001740901007387 */ /* 0x0001e20000100800 */
[----:B--2---:R-:W-:Y:S02]  /*6890*/  ISETP.GE.AND P2, PT, R27, RZ, PT ;  /* 0x000000ff1b00720c */ /* 0x004fe40003f46270 */
[----:B------:R-:W-:Y:S02]  /*68a0*/  IABS R4, R27 ;  /* 0x0000001b00047213 */ /* 0x000fe40000000000 */
[----:B------:R-:W2:Y:S01]  /*68b0*/  LDL.LU R27, [R1+0x71c] ;  /* 0x00071c00011b7983 */ /* 0x000ea20000300800 */
[----:B------:R-:W-:Y:S01]  /*68c0*/  ISETP.GT.U32.AND P6, PT, R0, R11, PT ;  /* 0x0000000b0000720c */ /* 0x000fe20003fc4070 */
[----:B------:R-:W-:-:S04]  /*68d0*/  IMAD.HI.U32 R2, R21, R17, RZ ;  /* 0x0000001115027227 */ /* 0x000fc800078e00ff */
[----:B------:R-:W-:-:S08]  /*68e0*/  IMAD.MOV R2, RZ, RZ, -R2 ;  /* 0x000000ffff027224 */ /* 0x000fd000078e0a02 */
[----:B------:R-:W-:-:S05]  /*68f0*/  @!P6 IMAD.IADD R11, R11, 0x1, -R0 ;  /* 0x000000010b0be824 */ /* 0x000fca00078e0a00 */
[C---:B------:R-:W-:Y:S01]  /*6900*/  ISETP.GT.U32.AND P6, PT, R0.reuse, R11, PT ;  /* 0x0000000b0000720c */ /* 0x040fe20003fc4070 */
[----:B------:R-:W-:-:S05]  /*6910*/  IMAD R17, R0, R2, R17 ;  /* 0x0000000200117224 */ /* 0x000fca00078e0211 */
[----:B------:R-:W-:Y:S01]  /*6920*/  ISETP.GT.U32.AND P4, PT, R0, R17, PT ;  /* 0x000000110000720c */ /* 0x000fe20003f84070 */
[----:B------:R-:W-:-:S06]  /*6930*/  IMAD.HI.U32 R2, R21, R12, RZ ;  /* 0x0000000c15027227 */ /* 0x000fcc00078e00ff */
[----:B------:R-:W-:Y:S01]  /*6940*/  @!P6 IMAD.IADD R11, R11, 0x1, -R0 ;  /* 0x000000010b0be824 */ /* 0x000fe200078e0a00 */
[----:B------:R-:W-:Y:S01]  /*6950*/  ISETP.GT.U32.AND P6, PT, R0, R8, PT ;  /* 0x000000080000720c */ /* 0x000fe20003fc4070 */
[----:B------:R-:W-:Y:S02]  /*6960*/  IMAD.MOV R2, RZ, RZ, -R2 ;  /* 0x000000ffff027224 */ /* 0x000fe400078e0a02 */
[----:B------:R-:W-:Y:S02]  /*6970*/  IMAD.MOV.U32 R13, RZ, RZ, R11 ;  /* 0x000000ffff0d7224 */ /* 0x000fe400078e000b */
[----:B------:R-:W-:-:S04]  /*6980*/  IMAD.HI.U32 R10, R21, R4, RZ ;  /* 0x00000004150a7227 */ /* 0x000fc800078e00ff */
[C---:B------:R-:W-:Y:S02]  /*6990*/  IMAD R12, R0.reuse, R2, R12 ;  /* 0x00000002000c7224 */ /* 0x040fe400078e020c */
[----:B------:R-:W-:Y:S02]  /*69a0*/  @!P0 IMAD.MOV R13, RZ, RZ, -R13 ;  /* 0x000000ffff0d8224 */ /* 0x000fe400078e0a0d */
[----:B------:R-:W-:Y:S02]  /*69b0*/  @!P4 IMAD.IADD R17, R17, 0x1, -R0 ;  /* 0x000000011111c824 */ /* 0x000fe400078e0a00 */
[----:B------:R-:W-:Y:S01]  /*69c0*/  IMAD.MOV R10, RZ, RZ, -R10 ;  /* 0x000000ffff0a7224 */ /* 0x000fe200078e0a0a */
[C---:B------:R-:W-:Y:S01]  /*69d0*/  ISETP.GT.U32.AND P0, PT, R0.reuse, R12, PT ;  /* 0x0000000c0000720c */ /* 0x040fe20003f04070 */
[----:B------:R1:W-:Y:S01]  /*69e0*/  STL [R1+0x170], R13 ;  /* 0x0001700d01007387 */ /* 0x0003e20000100800 */
[C---:B------:R-:W-:Y:S01]  /*69f0*/  ISETP.GT.U32.AND P4, PT, R0.reuse, R17, PT ;  /* 0x000000110000720c */ /* 0x040fe20003f84070 */
[----:B------:R-:W-:-:S02]  /*6a00*/  IMAD R4, R0, R10, R4 ;  /* 0x0000000a00047224 */ /* 0x000fc400078e0204 */
[----:B------:R-:W2:Y:S01]  /*6a10*/  LDL.LU R29, [R1+0x740] ;  /* 0x00074000011d7983 */ /* 0x000ea20000300800 */
[----:B------:R-:W-:Y:S01]  /*6a20*/  @!P6 IMAD.IADD R8, R8, 0x1, -R0 ;  /* 0x000000010808e824 */ /* 0x000fe200078e0a00 */
[----:B---3--:R-:W-:Y:S02]  /*6a30*/  IABS R2, R24 ;  /* 0x0000001800027213 */ /* 0x008fe40000000000 */
[----:B------:R-:W-:Y:S01]  /*6a40*/  ISETP.GT.U32.AND P6, PT, R0, R4, PT ;  /* 0x000000040000720c */ /* 0x000fe20003fc4070 */
[----:B------:R-:W3:Y:S01]  /*6a50*/  LDL.LU R28, [R1+0x744] ;  /* 0x00074400011c7983 */ /* 0x000ee20000300800 */
[----:B------:R-:W-:Y:S01]  /*6a60*/  IABS R16, R26 ;  /* 0x0000001a00107213 */ /* 0x000fe20000000000 */
[----:B0-----:R-:W-:Y:S01]  /*6a70*/  IMAD.HI.U32 R9, R21, R2, RZ ;  /* 0x0000000215097227 */ /* 0x001fe200078e00ff */
[----:B------:R-:W-:-:S03]  /*6a80*/  IABS R14, R23 ;  /* 0x00000017000e7213 */ /* 0x000fc60000000000 */
[--C-:B------:R-:W-:Y:S01]  /*6a90*/  @!P0 IMAD.IADD R12, R12, 0x1, -R0.reuse ;  /* 0x000000010c0c8824 */ /* 0x100fe200078e0a00 */
[----:B------:R-:W-:Y:S01]  /*6aa0*/  ISETP.GT.U32.AND P0, PT, R0, R8, PT ;  /* 0x000000080000720c */ /* 0x000fe20003f04070 */
[----:B------:R-:W-:Y:S02]  /*6ab0*/  @!P4 IMAD.IADD R17, R17, 0x1, -R0 ;  /* 0x000000011111c824 */ /* 0x000fe400078e0a00 */
[----:B------:R-:W-:Y:S02]  /*6ac0*/  IMAD.MOV R9, RZ, RZ, -R9 ;  /* 0x000000ffff097224 */ /* 0x000fe400078e0a09 */
[----:B------:R-:W-:-:S04]  /*6ad0*/  IMAD.HI.U32 R10, R21, R16, RZ ;  /* 0x00000010150a7227 */ /* 0x000fc800078e00ff */
[----:B------:R-:W-:Y:S02]  /*6ae0*/  @!P6 IMAD.IADD R4, R4, 0x1, -R0 ;  /* 0x000000010404e824 */ /* 0x000fe400078e0a00 */
[----:B------:R-:W-:Y:S01]  /*6af0*/  @!P3 IMAD.MOV R17, RZ, RZ, -R17 ;  /* 0x000000ffff11b224 */ /* 0x000fe200078e0a11 */
[C---:B------:R-:W-:Y:S01]  /*6b00*/  ISETP.GT.U32.AND P3, PT, R0.reuse, R12, PT ;  /* 0x0000000c0000720c */ /* 0x040fe20003f64070 */
[----:B------:R-:W-:Y:S02]  /*6b10*/  IMAD R2, R0, R9, R2 ;  /* 0x0000000900027224 */ /* 0x000fe400078e0202 */
[----:B------:R-:W-:Y:S02]  /*6b20*/  IMAD.MOV R10, RZ, RZ, -R10 ;  /* 0x000000ffff0a7224 */ /* 0x000fe400078e0a0a */
[----:B------:R-:W-:Y:S01]  /*6b30*/  IMAD.HI.U32 R9, R21, R14, RZ ;  /* 0x0000000e15097227 */ /* 0x000fe200078e00ff */
[----:B-1----:R-:W-:-:S03]  /*6b40*/  IABS R13, R3 ;  /* 0x00000003000d7213 */ /* 0x002fc60000000000 */
[C---:B------:R-:W-:Y:S01]  /*6b50*/  IMAD R16, R0.reuse, R10, R16 ;  /* 0x0000000a00107224 */ /* 0x040fe200078e0210 */
[----:B------:R-:W-:Y:S01]  /*6b60*/  ISETP.GT.U32.AND P6, PT, R0, R4, PT ;  /* 0x000000040000720c */ /* 0x000fe20003fc4070 */
[----:B------:R-:W-:Y:S02]  /*6b70*/  IMAD.MOV R9, RZ, RZ, -R9 ;  /* 0x000000ffff097224 */ /* 0x000fe400078e0a09 */
[----:B------:R-:W-:-:S04]  /*6b80*/  IMAD.HI.U32 R10, R21, R13, RZ ;  /* 0x0000000d150a7227 */ /* 0x000fc800078e00ff */
[----:B------:R-:W-:Y:S01]  /*6b90*/  @!P0 IMAD.IADD R8, R8, 0x1, -R0 ;  /* 0x0000000108088824 */ /* 0x000fe200078e0a00 */
[C---:B------:R-:W-:Y:S01]  /*6ba0*/  ISETP.GT.U32.AND P0, PT, R0.reuse, R2, PT ;  /* 0x000000020000720c */ /* 0x040fe20003f04070 */
[----:B------:R-:W-:Y:S02]  /*6bb0*/  IMAD R14, R0, R9, R14 ;  /* 0x00000009000e7224 */ /* 0x000fe400078e020e */
[----:B------:R-:W-:Y:S02]  /*6bc0*/  IMAD.MOV R10, RZ, RZ, -R10 ;  /* 0x000000ffff0a7224 */ /* 0x000fe400078e0a0a */
[----:B------:R-:W-:Y:S01]  /*6bd0*/  @!P3 IMAD.IADD R12, R12, 0x1, -R0 ;  /* 0x000000010c0cb824 */ /* 0x000fe200078e0a00 */
[C---:B------:R-:W-:Y:S01]  /*6be0*/  ISETP.GT.U32.AND P3, PT, R0.reuse, R14, PT ;  /* 0x0000000e0000720c */ /* 0x040fe20003f64070 */
[----:B------:R-:W-:Y:S02]  /*6bf0*/  IMAD R13, R0, R10, R13 ;  /* 0x0000000a000d7224 */ /* 0x000fe400078e020d */
[----:B------:R-:W-:-:S02]  /*6c00*/  IMAD.MOV.U32 R18, RZ, RZ, R8 ;  /* 0x000000ffff127224 */ /* 0x000fc400078e0008 */
[----:B------:R-:W-:Y:S01]  /*6c10*/  @!P6 IMAD.IADD R4, R4, 0x1, -R0 ;  /* 0x000000010404e824 */ /* 0x000fe200078e0a00 */
[----:B------:R-:W-:Y:S01]  /*6c20*/  ISETP.GT.U32.AND P6, PT, R0, R13, PT ;  /* 0x0000000d0000720c */ /* 0x000fe20003fc4070 */
[----:B------:R-:W-:Y:S01]  /*6c30*/  @!P1 IMAD.MOV R18, RZ, RZ, -R18 ;  /* 0x000000ffff129224 */ /* 0x000fe200078e0a12 */
[----:B------:R-:W-:Y:S01]  /*6c40*/  ISETP.GE.AND P4, PT, R24, RZ, PT ;  /* 0x000000ff1800720c */ /* 0x000fe20003f86270 */
[----:B------:R0:W-:Y:S01]  /*6c50*/  STL [R1+0x16c], R17 ;  /* 0x00016c1101007387 */ /* 0x0001e20000100800 */
[----:B------:R-:W-:-:S03]  /*6c60*/  @!P0 IMAD.IADD R2, R2, 0x1, -R0 ;  /* 0x0000000102028824 */ /* 0x000fc600078e0a00 */
[----:B------:R-:W3:Y:S01]  /*6c70*/  LDL.LU R24, [R1+0x748] ;  /* 0x0007480001187983 */ /* 0x000ee20000300800 */
[----:B------:R-:W-:-:S03]  /*6c80*/  ISETP.GE.AND P0, PT, R26, RZ, PT ;  /* 0x000000ff1a00720c */ /* 0x000fc60003f06270 */
[----:B------:R-:W-:Y:S01]  /*6c90*/  STL [R1+0x168], R18 ;  /* 0x0001681201007387 */ /* 0x000fe20000100800 */
[----:B------:R-:W-:-:S03]  /*6ca0*/  @!P3 IMAD.IADD R14, R14, 0x1, -R0 ;  /* 0x000000010e0eb824 */ /* 0x000fc600078e0a00 */
[----:B------:R-:W3:Y:S01]  /*6cb0*/  LDL.LU R26, [R1+0x74c] ;  /* 0x00074c00011a7983 */ /* 0x000ee20000300800 */
[----:B------:R-:W-:Y:S01]  /*6cc0*/  @!P6 IMAD.IADD R13, R13, 0x1, -R0 ;  /* 0x000000010d0de824 */ /* 0x000fe200078e0a00 */
[----:B------:R-:W-:Y:S01]  /*6cd0*/  ISETP.GT.U32.AND P6, PT, R0, R14, PT ;  /* 0x0000000e0000720c */ /* 0x000fe20003fc4070 */
[----:B------:R-:W-:Y:S01]  /*6ce0*/  @!P5 IMAD.MOV R12, RZ, RZ, -R12 ;  /* 0x000000ffff0cd224 */ /* 0x000fe200078e0a0c */
[----:B----4-:R-:W-:-:S04]  /*6cf0*/  IABS R9, R25 ;  /* 0x0000001900097213 */ /* 0x010fc80000000000 */
[----:B------:R1:W-:Y:S01]  /*6d00*/  STL [R1+0x164], R12 ;  /* 0x0001640c01007387 */ /* 0x0003e20000100800 */
[----:B0-----:R-:W-:-:S04]  /*6d10*/  IMAD.HI.U32 R17, R21, R9, RZ ;  /* 0x0000000915117227 */ /* 0x001fc800078e00ff */
[----:B------:R-:W-:Y:S02]  /*6d20*/  IMAD.MOV R17, RZ, RZ, -R17 ;  /* 0x000000ffff117224 */ /* 0x000fe400078e0a11 */
[----:B-1----:R-:W-:-:S04]  /*6d30*/  IMAD.MOV.U32 R12, RZ, RZ, R4 ;  /* 0x000000ffff0c7224 */ /* 0x002fc800078e0004 */
[----:B------:R-:W-:Y:S02]  /*6d40*/  @!P2 IMAD.MOV R12, RZ, RZ, -R12 ;  /* 0x000000ffff0ca224 */ /* 0x000fe400078e0a0c */
[----:B------:R-:W-:Y:S01]  /*6d50*/  @!P6 IMAD.IADD R14, R14, 0x1, -R0 ;  /* 0x000000010e0ee824 */ /* 0x000fe200078e0a00 */
[----:B------:R-:W-:Y:S01]  /*6d60*/  ISETP.GE.AND P6, PT, R3, RZ, PT ;  /* 0x000000ff0300720c */ /* 0x000fe20003fc6270 */
[C---:B------:R-:W-:Y:S01]  /*6d70*/  IMAD R9, R0.reuse, R17, R9 ;  /* 0x0000001100097224 */ /* 0x040fe200078e0209 */
[----:B------:R0:W-:Y:S04]  /*6d80*/  STL [R1+0x160], R12 ;  /* 0x0001600c01007387 */ /* 0x0001e80000100800 */
[----:B------:R-:W4:Y:S01]  /*6d90*/  LDL.LU R3, [R1+0x750] ;  /* 0x0007500001037983 */ /* 0x000f220000300800 */
[----:B------:R-:W-:-:S02]  /*6da0*/  ISETP.GT.U32.AND P1, PT, R0, R16, PT ;  /* 0x000000100000720c */ /* 0x000fc40003f24070 */
[----:B------:R-:W-:-:S11]  /*6db0*/  ISETP.GT.U32.AND P2, PT, R0, R9, PT ;  /* 0x000000090000720c */ /* 0x000fd60003f44070 */
[--C-:B------:R-:W-:Y:S02]  /*6dc0*/  @!P1 IMAD.IADD R16, R16, 0x1, -R0.reuse ;  /* 0x0000000110109824 */ /* 0x100fe400078e0a00 */
[----:B------:R-:W-:Y:S01]  /*6dd0*/  @!P2 IMAD.IADD R9, R9, 0x1, -R0 ;  /* 0x000000010909a824 */ /* 0x000fe200078e0a00 */
[----:B------:R-:W-:Y:S02]  /*6de0*/  ISETP.GE.AND P2, PT, R25, RZ, PT ;  /* 0x000000ff1900720c */ /* 0x000fe40003f46270 */
[----:B------:R-:W4:Y:S01]  /*6df0*/  LDL.LU R25, [R1+0x754] ;  /* 0x0007540001197983 */ /* 0x000f220000300800 */
[----:B------:R-:W-:-:S13]  /*6e00*/  ISETP.GT.U32.AND P3, PT, R0, R16, PT ;  /* 0x000000100000720c */ /* 0x000fda0003f64070 */
[----:B------:R-:W-:Y:S01]  /*6e10*/  @!P3 IMAD.IADD R16, R16, 0x1, -R0 ;  /* 0x000000011010b824 */ /* 0x000fe200078e0a00 */
[----:B--2---:R-:W-:-:S05]  /*6e20*/  IABS R11, R27 ;  /* 0x0000001b000b7213 */ /* 0x004fca0000000000 */
[----:B------:R-:W-:-:S04]  /*6e30*/  IMAD.HI.U32 R8, R21, R11, RZ ;  /* 0x0000000b15087227 */ /* 0x000fc800078e00ff */
[----:B------:R-:W-:-:S04]  /*6e40*/  IMAD.MOV R8, RZ, RZ, -R8 ;  /* 0x000000ffff087224 */ /* 0x000fc800078e0a08 */
[----:B------:R-:W-:-:S05]  /*6e50*/  IMAD R11, R0, R8, R11 ;  /* 0x00000008000b7224 */ /* 0x000fca00078e020b */
[----:B------:R-:W-:-:S13]  /*6e60*/  ISETP.GT.U32.AND P3, PT, R0, R11, PT ;  /* 0x0000000b0000720c */ /* 0x000fda0003f64070 */
[----:B------:R-:W-:Y:S01]  /*6e70*/  @!P3 IMAD.IADD R11, R11, 0x1, -R0 ;  /* 0x000000010b0bb824 */ /* 0x000fe200078e0a00 */
[----:B------:R-:W-:Y:S02]  /*6e80*/  ISETP.GE.AND P3, PT, R27, RZ, PT ;  /* 0x000000ff1b00720c */ /* 0x000fe40003f66270 */
[----:B------:R-:W2:Y:S01]  /*6e90*/  LDL.LU R27, [R1+0x758] ;  /* 0x00075800011b7983 */ /* 0x000ea20000300800 */
[C---:B------:R-:W-:Y:S02]  /*6ea0*/  ISETP.GT.U32.AND P1, PT, R0.reuse, R2, PT ;  /* 0x000000020000720c */ /* 0x040fe40003f24070 */
[----:B------:R-:W-:Y:S02]  /*6eb0*/  ISETP.GT.U32.AND P5, PT, R0, R13, PT ;  /* 0x0000000d0000720c */ /* 0x000fe40003fa4070 */
[----:B------:R-:W-:-:S05]  /*6ec0*/  IABS R10, R29 ;  /* 0x0000001d000a7213 */ /* 0x000fca0000000000 */
[----:B------:R-:W-:Y:S01]  /*6ed0*/  IMAD.HI.U32 R8, R21, R10, RZ ;  /* 0x0000000a15087227 */ /* 0x000fe200078e00ff */
[----:B---3--:R-:W-:-:S03]  /*6ee0*/  IABS R4, R28 ;  /* 0x0000001c00047213 */ /* 0x008fc60000000000 */
[----:B------:R-:W-:Y:S02]  /*6ef0*/  IMAD.MOV R8, RZ, RZ, -R8 ;  /* 0x000000ffff087224 */ /* 0x000fe400078e0a08 */
[----:B------:R-:W-:Y:S01]  /*6f00*/  @!P1 IMAD.IADD R2, R2, 0x1, -R0 ;  /* 0x0000000102029824 */ /* 0x000fe200078e0a00 */
[----:B------:R-:W-:Y:S01]  /*6f10*/  ISETP.GE.AND P1, PT, R23, RZ, PT ;  /* 0x000000ff1700720c */ /* 0x000fe20003f26270 */
[----:B------:R-:W-:Y:S02]  /*6f20*/  IMAD R10, R0, R8, R10 ;  /* 0x00000008000a7224 */ /* 0x000fe400078e020a */
[----:B------:R-:W-:-:S04]  /*6f30*/  IMAD.HI.U32 R17, R21, R4, RZ ;  /* 0x0000000415117227 */ /* 0x000fc800078e00ff */
[----:B------:R-:W-:Y:S01]  /*6f40*/  @!P5 IMAD.IADD R13, R13, 0x1, -R0 ;  /* 0x000000010d0dd824 */ /* 0x000fe200078e0a00 */
[----:B------:R-:W-:Y:S01]  /*6f50*/  ISETP.GT.U32.AND P5, PT, R0, R10, PT ;  /* 0x0000000a0000720c */ /* 0x000fe20003fa4070 */
[----:B------:R-:W-:-:S04]  /*6f60*/  IMAD.MOV R17, RZ, RZ, -R17 ;  /* 0x000000ffff117224 */ /* 0x000fc800078e0a11 */
[----:B------:R-:W-:Y:S02]  /*6f70*/  IMAD R4, R0, R17, R4 ;  /* 0x0000001100047224 */ /* 0x000fe400078e0204 */
[----:B------:R-:W-:-:S03]  /*6f80*/  @!P1 IMAD.MOV R14, RZ, RZ, -R14 ;  /* 0x000000ffff0e9224 */ /* 0x000fc600078e0a0e */
[----:B------:R-:W-:Y:S01]  /*6f90*/  ISETP.GT.U32.AND P1, PT, R0, R4, PT ;  /* 0x000000040000720c */ /* 0x000fe20003f24070 */
[----:B------:R-:W-:Y:S02]  /*6fa0*/  IMAD.MOV.U32 R18, RZ, RZ, R2 ;  /* 0x000000ffff127224 */ /* 0x000fe400078e0002 */
[----:B------:R-:W-:Y:S02]  /*6fb0*/  @!P5 IMAD.IADD R10, R10, 0x1, -R0 ;  /* 0x000000010a0ad824 */ /* 0x000fe400078e0a00 */
[----:B------:R-:W-:Y:S02]  /*6fc0*/  @!P4 IMAD.MOV R18, RZ, RZ, -R18 ;  /* 0x000000ffff12c224 */ /* 0x000fe400078e0a12 */
[----:B------:R-:W-:Y:S01]  /*6fd0*/  @!P0 IMAD.MOV R16, RZ, RZ, -R16 ;  /* 0x000000ffff108224 */ /* 0x000fe200078e0a10 */
[C---:B------:R-:W-:Y:S01]  /*6fe0*/  ISETP.GT.U32.AND P0, PT, R0.reuse, R10, PT ;  /* 0x0000000a0000720c */ /* 0x040fe20003f04070 */
[----:B------:R-:W-:Y:S01]  /*6ff0*/  @!P6 IMAD.MOV R13, RZ, RZ, -R13 ;  /* 0x000000ffff0de224 */ /* 0x000fe200078e0a0d */
[C---:B------:R-:W-:Y:S01]  /*7000*/  ISETP.GT.U32.AND P4, PT, R0.reuse, R9, PT ;  /* 0x000000090000720c */ /* 0x040fe20003f84070 */
[----:B------:R-:W-:Y:S01]  /*7010*/  STL [R1+0x15c], R18 ;  /* 0x00015c1201007387 */ /* 0x000fe20000100800 */
[----:B------:R-:W-:Y:S01]  /*7020*/  ISETP.GT.U32.AND P5, PT, R0, R11, PT ;  /* 0x0000000b0000720c */ /* 0x000fe20003fa4070 */
[----:B------:R-:W-:-:S02]  /*7030*/  @!P1 IMAD.IADD R4, R4, 0x1, -R0 ;  /* 0x0000000104049824 */ /* 0x000fc400078e0a00 */
[----:B------:R-:W-:Y:S04]  /*7040*/  STL [R1+0x158], R16 ;  /* 0x0001581001007387 */ /* 0x000fe80000100800 */
[----:B------:R1:W-:Y:S04]  /*7050*/  STL [R1+0x154], R14 ;  /* 0x0001540e01007387 */ /* 0x0003e80000100800 */
[----:B------:R3:W-:Y:S01]  /*7060*/  STL [R1+0x150], R13 ;  /* 0x0001500d01007387 */ /* 0x0007e20000100800 */
[----:B0-----:R-:W-:-:S05]  /*7070*/  IABS R12, R24 ;  /* 0x00000018000c7213 */ /* 0x001fca0000000000 */
[----:B------:R-:W-:Y:S01]  /*7080*/  IMAD.HI.U32 R2, R21, R12, RZ ;  /* 0x0000000c15027227 */ /* 0x000fe200078e00ff */
[----:B------:R-:W-:Y:S02]  /*7090*/  IABS R8, R26 ;  /* 0x0000001a00087213 */ /* 0x000fe40000000000 */
[----:B------:R-:W-:Y:S02]  /*70a0*/  ISETP.GE.AND P1, PT, R26, RZ, PT ;  /* 0x000000ff1a00720c */ /* 0x000fe40003f26270 */
[----:B------:R-:W2:Y:S01]  /*70b0*/  LDL.LU R26, [R1+0x75c] ;  /* 0x00075c00011a7983 */ /* 0x000ea20000300800 */
[----:B------:R-:W-:Y:S01]  /*70c0*/  IMAD.MOV R2, RZ, RZ, -R2 ;  /* 0x000000ffff027224 */ /* 0x000fe200078e0a02 */
[----:B------:R-:W-:Y:S01]  /*70d0*/  ISETP.GE.AND P6, PT, R29, RZ, PT ;  /* 0x000000ff1d00720c */ /* 0x000fe20003fc6270 */
[--C-:B------:R-:W-:Y:S01]  /*70e0*/  @!P0 IMAD.IADD R10, R10, 0x1, -R0.reuse ;  /* 0x000000010a0a8824 */ /* 0x100fe200078e0a00 */
[----:B------:R-:W-:Y:S01]  /*70f0*/  ISETP.GE.AND P0, PT, R24, RZ, PT ;  /* 0x000000ff1800720c */ /* 0x000fe20003f06270 */
[----:B------:R-:W-:Y:S01]  /*7100*/  @!P4 IMAD.IADD R9, R9, 0x1, -R0 ;  /* 0x000000010909c824 */ /* 0x000fe200078e0a00 */
[----:B------:R-:W2:Y:S01]  /*7110*/  LDL.LU R23, [R1+0x760] ;  /* 0x0007600001177983 */ /* 0x000ea20000300800 */
[----:B------:R-:W-:-:S03]  /*7120*/  IMAD R12, R0, R2, R12 ;  /* 0x00000002000c7224 */ /* 0x000fc600078e020c */
[----:B------:R-:W2:Y:S01]  /*7130*/  LDL.LU R24, [R1+0x764] ;  /* 0x0007640001187983 */ /* 0x000ea20000300800 */
[----:B-1----:R-:W-:-:S03]  /*7140*/  IMAD.MOV.U32 R14, RZ, RZ, R9 ;  /* 0x000000ffff0e7224 */ /* 0x002fc600078e0009 */
[----:B------:R-:W2:Y:S01]  /*7150*/  LDL.LU R29, [R1+0x768] ;  /* 0x00076800011d7983 */ /* 0x000ea20000300800 */
[----:B------:R-:W-:Y:S01]  /*7160*/  @!P5 IMAD.IADD R11, R11, 0x1, -R0 ;  /* 0x000000010b0bd824 */ /* 0x000fe200078e0a00 */
[----:B------:R-:W-:Y:S01]  /*7170*/  ISETP.GT.U32.AND P5, PT, R0, R12, PT ;  /* 0x0000000c0000720c */ /* 0x000fe20003fa4070 */
[----:B------:R-:W-:Y:S02]  /*7180*/  @!P2 IMAD.MOV R14, RZ, RZ, -R14 ;  /* 0x000000ffff0ea224 */ /* 0x000fe400078e0a0e */
[----:B------:R-:W-:Y:S02]  /*7190*/  @!P3 IMAD.MOV R11, RZ, RZ, -R11 ;  /* 0x000000ffff0bb224 */ /* 0x000fe400078e0a0b */
[----:B------:R-:W-:Y:S01]  /*71a0*/  @!P6 IMAD.MOV R10, RZ, RZ, -R10 ;  /* 0x000000ffff0ae224 */ /* 0x000fe200078e0a0a */
[----:B------:R0:W-:Y:S04]  /*71b0*/  STL [R1+0x14c], R14 ;  /* 0x00014c0e01007387 */ /* 0x0001e80000100800 */
[----:B------:R1:W-:Y:S01]  /*71c0*/  STL [R1+0x148], R11 ;  /* 0x0001480b01007387 */ /* 0x0003e20000100800 */
[----:B----4-:R-:W-:-:S02]  /*71d0*/  IABS R2, R3 ;  /* 0x0000000300027213 */ /* 0x010fc40000000000 */
[----:B------:R-:W-:Y:S01]  /*71e0*/  ISETP.GE.AND P6, PT, R3, RZ, PT ;  /* 0x000000ff0300720c */ /* 0x000fe20003fc6270 */
[----:B------:R4:W-:Y:S01]  /*71f0*/  STL [R1+0x144], R10 ;  /* 0x0001440a01007387 */ /* 0x0009e20000100800 */
[----:B------:R-:W-:-:S03]  /*7200*/  @!P5 IMAD.IADD R12, R12, 0x1, -R0 ;  /* 0x000000010c0cd824 */ /* 0x000fc600078e0a00 */
[----:B------:R-:W4:Y:S01]  /*7210*/  LDL.LU R3, [R1+0x76c] ;  /* 0x00076c0001037983 */ /* 0x000f220000300800 */
[----:B------:R-:W-:Y:S01]  /*7220*/  ISETP.GT.U32.AND P5, PT, R0, R4, PT ;  /* 0x000000040000720c */ /* 0x000fe20003fa4070 */
[----:B---3--:R-:W-:Y:S01]  /*7230*/  IMAD.HI.U32 R13, R21, R8, RZ ;  /* 0x00000008150d7227 */ /* 0x008fe200078e00ff */
[----:B------:R-:W-:-:S11]  /*7240*/  IABS R17, R25 ;  /* 0x0000001900117213 */ /* 0x000fd60000000000 */
[----:B------:R-:W-:Y:S01]  /*7250*/  @!P5 IMAD.IADD R4, R4, 0x1, -R0 ;  /* 0x000000010404d824 */ /* 0x000fe200078e0a00 */
[----:B------:R-:W-:Y:S02]  /*7260*/  ISETP.GE.AND P5, PT, R25, RZ, PT ;  /* 0x000000ff1900720c */ /* 0x000fe40003fa6270 */
[----:B------:R-:W3:Y:S01]  /*7270*/  LDL.LU R25, [R1+0x770] ;  /* 0x0007700001197983 */ /* 0x000ee20000300800 */
[----:B------:R-:W-:Y:S01]  /*7280*/  IMAD.MOV R13, RZ, RZ, -R13 ;  /* 0x000000ffff0d7224 */ /* 0x000fe200078e0a0d */
[----:B------:R-:W-:-:S03]  /*7290*/  ISETP.GE.AND P4, PT, R28, RZ, PT ;  /* 0x000000ff1c00720c */ /* 0x000fc60003f86270 */
[----:B------:R-:W-:-:S05]  /*72a0*/  IMAD R8, R0, R13, R8 ;  /* 0x0000000d00087224 */ /* 0x000fca00078e0208 */
[----:B------:R-:W-:Y:S01]  /*72b0*/  ISETP.GT.U32.AND P3, PT, R0, R8, PT ;  /* 0x000000080000720c */ /* 0x000fe20003f64070 */
[----:B0-----:R-:W-:-:S04]  /*72c0*/  IMAD.MOV.U32 R14, RZ, RZ, R4 ;  /* 0x000000ffff0e7224 */ /* 0x001fc800078e0004 */
[----:B------:R-:W-:-:S05]  /*72d0*/  @!P4 IMAD.MOV R14, RZ, RZ, -R14 ;  /* 0x000000ffff0ec224 */ /* 0x000fca00078e0a0e */
[----:B------:R0:W-:Y:S03]  /*72e0*/  STL [R1+0x13c], R14 ;  /* 0x00013c0e01007387 */ /* 0x0001e60000100800 */
[----:B------:R-:W-:Y:S01]  /*72f0*/  @!P3 IMAD.IADD R8, R8, 0x1, -R0 ;  /* 0x000000010808b824 */ /* 0x000fe200078e0a00 */
[----:B--2---:R-:W-:Y:S02]  /*7300*/  IABS R13, R27 ;  /* 0x0000001b000d7213 */ /* 0x004fe40000000000 */
[----:B------:R-:W-:Y:S02]  /*7310*/  ISETP.GE.AND P3, PT, R27, RZ, PT ;  /* 0x000000ff1b00720c */ /* 0x000fe40003f66270 */
[----:B------:R-:W2:Y:S01]  /*7320*/  LDL.LU R27, [R1+0x774] ;  /* 0x00077400011b7983 */ /* 0x000ea20000300800 */
[----:B------:R-:W-:Y:S01]  /*7330*/  ISETP.GT.U32.AND P2, PT, R0, R12, PT ;  /* 0x0000000c0000720c */ /* 0x000fe20003f44070 */
[----:B------:R-:W-:-:S04]  /*7340*/  IMAD.HI.U32 R9, R21, R2, RZ ;  /* 0x0000000215097227 */ /* 0x000fc800078e00ff */
[----:B------:R-:W-:Y:S02]  /*7350*/  IMAD.MOV R9, RZ, RZ, -R9 ;  /* 0x000000ffff097224 */ /* 0x000fe400078e0a09 */
[----:B-1----:R-:W-:Y:S01]  /*7360*/  IMAD.HI.U32 R11, R21, R17, RZ ;  /* 0x00000011150b7227 */ /* 0x002fe200078e00ff */
[----:B------:R-:W-:-:S03]  /*7370*/  ISETP.GT.U32.AND P4, PT, R0, R8, PT ;  /* 0x000000080000720c */ /* 0x000fc60003f84070 */
[----:B------:R-:W-:Y:S02]  /*7380*/  IMAD R2, R0, R9, R2 ;  /* 0x0000000900027224 */ /* 0x000fe400078e0202 */
[----:B----4-:R-:W-:-:S04]  /*7390*/  IMAD.HI.U32 R10, R21, R13, RZ ;  /* 0x0000000d150a7227 */ /* 0x010fc800078e00ff */
[----:B------:R-:W-:Y:S02]  /*73a0*/  IMAD.MOV R11, RZ, RZ, -R11 ;  /* 0x000000ffff0b7224 */ /* 0x000fe400078e0a0b */
[----:B------:R-:W-:Y:S01]  /*73b0*/  @!P2 IMAD.IADD R12, R12, 0x1, -R0 ;  /* 0x000000010c0ca824 */ /* 0x000fe200078e0a00 */
[C---:B------:R-:W-:Y:S01]  /*73c0*/  ISETP.GT.U32.AND P2, PT, R0.reuse, R2, PT ;  /* 0x000000020000720c */ /* 0x040fe20003f44070 */
[----:B------:R-:W-:Y:S02]  /*73d0*/  IMAD.MOV R10, RZ, RZ, -R10 ;  /* 0x000000ffff0a7224 */ /* 0x000fe400078e0a0a */
[C---:B------:R-:W-:Y:S02]  /*73e0*/  IMAD R17, R0.reuse, R11, R17 ;  /* 0x0000000b00117224 */ /* 0x040fe400078e0211 */
[C---:B------:R-:W-:Y:S02]  /*73f0*/  IMAD R13, R0.reuse, R10, R13 ;  /* 0x0000000a000d7224 */ /* 0x040fe400078e020d */
[----:B------:R-:W-:Y:S01]  /*7400*/  @!P0 IMAD.MOV R12, RZ, RZ, -R12 ;  /* 0x000000ffff0c8224 */ /* 0x000fe200078e0a0c */
[----:B------:R-:W-:Y:S01]  /*7410*/  ISETP.GT.U32.AND P0, PT, R0, R17, PT ;  /* 0x000000110000720c */ /* 0x000fe20003f04070 */
[----:B------:R-:W-:Y:S01]  /*7420*/  @!P4 IMAD.IADD R8, R8, 0x1, -R0 ;  /* 0x000000010808c824 */ /* 0x000fe200078e0a00 */
[----:B------:R-:W-:-:S03]  /*7430*/  ISETP.GT.U32.AND P4, PT, R0, R13, PT ;  /* 0x0000000d0000720c */ /* 0x000fc60003f84070 */
[----:B------:R-:W-:-:S05]  /*7440*/  @!P2 IMAD.IADD R2, R2, 0x1, -R0 ;  /* 0x000000010202a824 */ /* 0x000fca00078e0a00 */
[----:B------:R-:W-:-:S03]  /*7450*/  ISETP.GT.U32.AND P2, PT, R0, R2, PT ;  /* 0x000000020000720c */ /* 0x000fc60003f44070 */
[--C-:B------:R-:W-:Y:S01]  /*7460*/  @!P0 IMAD.IADD R17, R17, 0x1, -R0.reuse ;  /* 0x0000000111118824 */ /* 0x100fe200078e0a00 */
[----:B------:R1:W-:Y:S01]  /*7470*/  STL [R1+0x134], R12 ;  /* 0x0001340c01007387 */ /* 0x0003e20000100800 */
[----:B------:R-:W-:-:S03]  /*7480*/  @!P4 IMAD.IADD R13, R13, 0x1, -R0 ;  /* 0x000000010d0dc824 */ /* 0x000fc600078e0a00 */
[C---:B------:R-:W-:Y:S01]  /*7490*/  ISETP.GT.U32.AND P4, PT, R0.reuse, R17, PT ;  /* 0x000000110000720c */ /* 0x040fe20003f84070 */
[----:B------:R-:W-:Y:S01]  /*74a0*/  @!P1 IMAD.MOV R8, RZ, RZ, -R8 ;  /* 0x000000ffff089224 */ /* 0x000fe200078e0a08 */
[----:B------:R-:W-:-:S03]  /*74b0*/  ISETP.GT.U32.AND P1, PT, R0, R13, PT ;  /* 0x0000000d0000720c */ /* 0x000fc60003f24070 */
[----:B------:R-:W-:Y:S01]  /*74c0*/  @!P2 IMAD.IADD R2, R2, 0x1, -R0 ;  /* 0x000000010202a824 */ /* 0x000fe200078e0a00 */
[----:B------:R3:W-:Y:S03]  /*74d0*/  STL [R1+0x12c], R8 ;  /* 0x00012c0801007387 */ /* 0x0007e60000100800 */
[----:B------:R-:W-:-:S04]  /*74e0*/  @!P6 IMAD.MOV R2, RZ, RZ, -R2 ;  /* 0x000000ffff02e224 */ /* 0x000fc800078e0a02 */
[----:B------:R-:W-:Y:S01]  /*74f0*/  @!P4 IMAD.IADD R17, R17, 0x1, -R0 ;  /* 0x000000011111c824 */ /* 0x000fe200078e0a00 */
[----:B------:R-:W-:-:S05]  /*7500*/  IABS R9, R26 ;  /* 0x0000001a00097213 */ /* 0x000fca0000000000 */
[----:B------:R-:W-:Y:S01]  /*7510*/  IMAD.HI.U32 R10, R21, R9, RZ ;  /* 0x00000009150a7227 */ /* 0x000fe200078e00ff */
[----:B------:R-:W-:-:S03]  /*7520*/  IABS R16, R23 ;  /* 0x0000001700107213 */ /* 0x000fc60000000000 */
[----:B------:R-:W-:Y:S01]  /*7530*/  IMAD.MOV R10, RZ, RZ, -R10 ;  /* 0x000000ffff0a7224 */ /* 0x000fe200078e0a0a */
[----:B------:R-:W-:Y:S02]  /*7540*/  IABS R4, R24 ;  /* 0x0000001800047213 */ /* 0x000fe40000000000 */
[----:B------:R-:W-:Y:S01]  /*7550*/  IABS R11, R29 ;  /* 0x0000001d000b7213 */ /* 0x000fe20000000000 */
[----:B------:R-:W-:Y:S02]  /*7560*/  IMAD R9, R0, R10, R9 ;  /* 0x0000000a00097224 */ /* 0x000fe400078e0209 */
[----:B0-----:R-:W-:-:S04]  /*7570*/  IMAD.HI.U32 R14, R21, R16, RZ ;  /* 0x00000010150e7227 */ /* 0x001fc800078e00ff */
[----:B------:R-:W-:-:S04]  /*7580*/  IMAD.HI.U32 R10, R21, R11, RZ ;  /* 0x0000000b150a7227 */ /* 0x000fc800078e00ff */
[----:B-1----:R-:W-:-:S04]  /*7590*/  IMAD.HI.U32 R12, R21, R4, RZ ;  /* 0x00000004150c7227 */ /* 0x002fc800078e00ff */
[----:B------:R-:W-:Y:S02]  /*75a0*/  IMAD.MOV R14, RZ, RZ, -R14 ;  /* 0x000000ffff0e7224 */ /* 0x000fe400078e0a0e */
[----:B------:R-:W-:Y:S02]  /*75b0*/  IMAD.MOV R10, RZ, RZ, -R10 ;  /* 0x000000ffff0a7224 */ /* 0x000fe400078e0a0a */
[----:B------:R-:W-:Y:S01]  /*75c0*/  IMAD.MOV R12, RZ, RZ, -R12 ;  /* 0x000000ffff0c7224 */ /* 0x000fe200078e0a0c */
[----:B------:R-:W-:Y:S01]  /*75d0*/  ISETP.GE.AND P0, PT, R26, RZ, PT ;  /* 0x000000ff1a00720c */ /* 0x000fe20003f06270 */
[C---:B------:R-:W-:Y:S01]  /*75e0*/  IMAD R16, R0.reuse, R14, R16 ;  /* 0x0000000e00107224 */ /* 0x040fe200078e0210 */
[----:B------:R-:W4:Y:S01]  /*75f0*/  LDL.LU R26, [R1+0x778] ;  /* 0x00077800011a7983 */ /* 0x000f220000300800 */
[C---:B------:R-:W-:Y:S01]  /*7600*/  IMAD R11, R0.reuse, R10, R11 ;  /* 0x0000000a000b7224 */ /* 0x040fe200078e020b */
[----:B------:R-:W-:Y:S01]  /*7610*/  IABS R10, R3 ;  /* 0x00000003000a7213 */ /* 0x000fe20000000000 */
[C---:B------:R-:W-:Y:S01]  /*7620*/  IMAD R4, R0.reuse, R12, R4 ;  /* 0x0000000c00047224 */ /* 0x040fe200078e0204 */
[C---:B------:R-:W-:Y:S01]  /*7630*/  ISETP.GT.U32.AND P6, PT, R0.reuse, R16, PT ;  /* 0x000000100000720c */ /* 0x040fe20003fc4070 */
[----:B------:R-:W-:Y:S01]  /*7640*/  @!P1 IMAD.IADD R13, R13, 0x1, -R0 ;  /* 0x000000010d0d9824 */ /* 0x000fe200078e0a00 */
[C---:B------:R-:W-:Y:S01]  /*7650*/  ISETP.GT.U32.AND P2, PT, R0.reuse, R9, PT ;  /* 0x000000090000720c */ /* 0x040fe20003f44070 */
[----:B------:R-:W-:Y:S01]  /*7660*/  IMAD.HI.U32 R12, R21, R10, RZ ;  /* 0x0000000a150c7227 */ /* 0x000fe200078e00ff */
[C---:B------:R-:W-:Y:S01]  /*7670*/  ISETP.GT.U32.AND P4, PT, R0.reuse, R4, PT ;  /* 0x000000040000720c */ /* 0x040fe20003f84070 */
[----:B------:R-:W4:Y:S01]  /*7680*/  LDL.LU R28, [R1+0x77c] ;  /* 0x00077c00011c7983 */ /* 0x000f220000300800 */
[----:B------:R-:W-:Y:S01]  /*7690*/  ISETP.GT.U32.AND P1, PT, R0, R11, PT ;  /* 0x0000000b0000720c */ /* 0x000fe20003f24070 */
[----:B------:R-:W-:-:S04]  /*76a0*/  IMAD.MOV R12, RZ, RZ, -R12 ;  /* 0x000000ffff0c7224 */ /* 0x000fc800078e0a0c */
[----:B------:R-:W-:Y:S02]  /*76b0*/  IMAD R10, R0, R12, R10 ;  /* 0x0000000c000a7224 */ /* 0x000fe400078e020a */
[--C-:B------:R-:W-:Y:S01]  /*76c0*/  @!P6 IMAD.IADD R16, R16, 0x1, -R0.reuse ;  /* 0x000000011010e824 */ /* 0x100fe200078e0a00 */
[----:B---3--:R-:W-:Y:S01]  /*76d0*/  IABS R8, R25 ;  /* 0x0000001900087213 */ /* 0x008fe20000000000 */
[--C-:B------:R-:W-:Y:S01]  /*76e0*/  @!P2 IMAD.IADD R9, R9, 0x1, -R0.reuse ;  /* 0x000000010909a824 */ /* 0x100fe200078e0a00 */
[----:B------:R-:W-:Y:S01]  /*76f0*/  ISETP.GT.U32.AND P6, PT, R0, R10, PT ;  /* 0x0000000a0000720c */ /* 0x000fe20003fc4070 */
[--C-:B------:R-:W-:Y:S01]  /*7700*/  @!P4 IMAD.IADD R4, R4, 0x1, -R0.reuse ;  /* 0x000000010404c824 */ /* 0x100fe200078e0a00 */
[----:B------:R2:W-:Y:S01]  /*7710*/  STL [R1+0x128], R2 ;  /* 0x0001280201007387 */ /* 0x0005e20000100800 */
[----:B------:R-:W-:Y:S01]  /*7720*/  ISETP.GE.AND P4, PT, R24, RZ, PT ;  /* 0x000000ff1800720c */ /* 0x000fe20003f86270 */
[----:B------:R-:W-:Y:S02]  /*7730*/  @!P1 IMAD.IADD R11, R11, 0x1, -R0 ;  /* 0x000000010b0b9824 */ /* 0x000fe400078e0a00 */
[----:B------:R-:W3:Y:S01]  /*7740*/  LDL.LU R24, [R1+0x8c0] ;  /* 0x0008c00001187983 */ /* 0x000ee20000300800 */
[C---:B------:R-:W-:Y:S01]  /*7750*/  ISETP.GT.U32.AND P1, PT, R0.reuse, R16, PT ;  /* 0x000000100000720c */ /* 0x040fe20003f24070 */
[----:B------:R-:W-:Y:S01]  /*7760*/  IMAD.HI.U32 R14, R21, R8, RZ ;  /* 0x00000008150e7227 */ /* 0x000fe200078e00ff */
[----:B------:R-:W-:-:S03]  /*7770*/  ISETP.GT.U32.AND P2, PT, R0, R9, PT ;  /* 0x000000090000720c */ /* 0x000fc60003f44070 */
[----:B------:R-:W-:Y:S02]  /*7780*/  IMAD.MOV R14, RZ, RZ, -R14 ;  /* 0x000000ffff0e7224 */ /* 0x000fe400078e0a0e */
[----:B------:R-:W-:Y:S02]  /*7790*/  @!P6 IMAD.IADD R10, R10, 0x1, -R0 ;  /* 0x000000010a0ae824 */ /* 0x000fe400078e0a00 */
[C---:B------:R-:W-:Y:S02]  /*77a0*/  IMAD R8, R0.reuse, R14, R8 ;  /* 0x0000000e00087224 */ /* 0x040fe400078e0208 */
[----:B------:R-:W-:Y:S01]  /*77b0*/  @!P3 IMAD.MOV R13, RZ, RZ, -R13 ;  /* 0x000000ffff0db224 */ /* 0x000fe200078e0a0d */
[----:B------:R-:W-:Y:S01]  /*77c0*/  ISETP.GT.U32.AND P3, PT, R0, R10, PT ;  /* 0x0000000a0000720c */ /* 0x000fe20003f64070 */
[--C-:B------:R-:W-:Y:S01]  /*77d0*/  @!P1 IMAD.IADD R16, R16, 0x1, -R0.reuse ;  /* 0x0000000110109824 */ /* 0x100fe200078e0a00 */
[----:B------:R-:W-:Y:S01]  /*77e0*/  ISETP.GT.U32.AND P1, PT, R0, R8, PT ;  /* 0x000000080000720c */ /* 0x000fe20003f24070 */
[----:B------:R-:W-:-:S02]  /*77f0*/  @!P2 IMAD.IADD R9, R9, 0x1, -R0 ;  /* 0x000000010909a824 */ /* 0x000fc400078e0a00 */
[----:B------:R-:W-:Y:S02]  /*7800*/  @!P5 IMAD.MOV R17, RZ, RZ, -R17 ;  /* 0x000000ffff11d224 */ /* 0x000fe400078e0a11 */
[----:B------:R-:W-:-:S04]  /*7810*/  IMAD.MOV.U32 R14, RZ, RZ, R9 ;  /* 0x000000ffff0e7224 */ /* 0x000fc800078e0009 */
[----:B------:R-:W-:Y:S01]  /*7820*/  @!P0 IMAD.MOV R14, RZ, RZ, -R14 ;  /* 0x000000ffff0e8224 */ /* 0x000fe200078e0a0e */
[----:B------:R-:W-:Y:S01]  /*7830*/  STL [R1+0x124], R17 ;  /* 0x0001241101007387 */ /* 0x000fe20000100800 */
[--C-:B------:R-:W-:Y:S01]  /*7840*/  @!P3 IMAD.IADD R10, R10, 0x1, -R0.reuse ;  /* 0x000000010a0ab824 */ /* 0x100fe200078e0a00 */
[----:B------:R-:W-:Y:S01]  /*7850*/  ISETP.GE.AND P3, PT, R25, RZ, PT ;  /* 0x000000ff1900720c */ /* 0x000fe20003f66270 */
[----:B------:R-:W-:Y:S01]  /*7860*/  @!P1 IMAD.IADD R8, R8, 0x1, -R0 ;  /* 0x0000000108089824 */ /* 0x000fe200078e0a00 */
[----:B------:R-:W-:Y:S04]  /*7870*/  STL [R1+0x120], R13 ;  /* 0x0001200d01007387 */ /* 0x000fe80000100800 */
[----:B------:R-:W-:Y:S04]  /*7880*/  STL [R1+0x11c], R14 ;  /* 0x00011c0e01007387 */ /* 0x000fe80000100800 */
[----:B------:R-:W3:Y:S01]  /*7890*/  LDL.LU R25, [R1+0x8c4] ;  /* 0x0008c40001197983 */ /* 0x000ee20000300800 */
[----:B--2---:R-:W-:-:S02]  /*78a0*/  IABS R2, R27 ;  /* 0x0000001b00027213 */ /* 0x004fc40000000000 */
[----:B------:R-:W-:Y:S02]  /*78b0*/  ISETP.GE.AND P1, PT, R27, RZ, PT ;  /* 0x000000ff1b00720c */ /* 0x000fe40003f26270 */
[----:B------:R-:W2:Y:S01]  /*78c0*/  LDL.LU R27, [R1+0x8c8] ;  /* 0x0008c800011b7983 */ /* 0x000ea20000300800 */
[C---:B------:R-:W-:Y:S01]  /*78d0*/  ISETP.GT.U32.AND P5, PT, R0.reuse, R4, PT ;  /* 0x000000040000720c */ /* 0x040fe20003fa4070 */
[----:B------:R-:W-:Y:S01]  /*78e0*/  IMAD.HI.U32 R12, R21, R2, RZ ;  /* 0x00000002150c7227 */ /* 0x000fe200078e00ff */
[----:B------:R-:W-:-:S03]  /*78f0*/  ISETP.GT.U32.AND P6, PT, R0, R11, PT ;  /* 0x0000000b0000720c */ /* 0x000fc60003fc4070 */
[----:B------:R-:W-:Y:S01]  /*7900*/  IMAD.MOV R12, RZ, RZ, -R12 ;  /* 0x000000ffff0c7224 */ /* 0x000fe200078e0a0c */
[----:B------:R-:W-:-:S03]  /*7910*/  ISETP.GE.AND P2, PT, R23, RZ, PT ;  /* 0x000000ff1700720c */ /* 0x000fc60003f46270 */
[----:B------:R-:W-:-:S04]  /*7920*/  IMAD R2, R0, R12, R2 ;  /* 0x0000000c00027224 */ /* 0x000fc800078e0202 */
[--C-:B------:R-:W-:Y:S02]  /*7930*/  @!P5 IMAD.IADD R4, R4, 0x1, -R0.reuse ;  /* 0x000000010404d824 */ /* 0x100fe400078e0a00 */
[----:B------:R-:W-:Y:S01]  /*7940*/  @!P6 IMAD.IADD R11, R11, 0x1, -R0 ;  /* 0x000000010b0be824 */ /* 0x000fe200078e0a00 */
[----:B------:R-:W-:Y:S02]  /*7950*/  ISETP.GT.U32.AND P6, PT, R0, R2, PT ;  /* 0x000000020000720c */ /* 0x000fe40003fc4070 */
[----:B------:R-:W-:Y:S01]  /*7960*/  ISETP.GE.AND P5, PT, R3, RZ, PT ;  /* 0x000000ff0300720c */ /* 0x000fe20003fa6270 */
[----:B------:R-:W-:Y:S01]  /*7970*/  IMAD.MOV.U32 R3, RZ, RZ, R4 ;  /* 0x000000ffff037224 */ /* 0x000fe200078e0004 */
[----:B------:R-:W-:Y:S01]  /*7980*/  ISETP.GE.AND P0, PT, R29, RZ, PT ;  /* 0x000000ff1d00720c */ /* 0x000fe20003f06270 */
[----:B------:R-:W-:Y:S02]  /*7990*/  @!P2 IMAD.MOV R16, RZ, RZ, -R16 ;  /* 0x000000ffff10a224 */ /* 0x000fe400078e0a10 */
[----:B------:R-:W-:-:S03]  /*79a0*/  @!P4 IMAD.MOV R3, RZ, RZ, -R3 ;  /* 0x000000ffff03c224 */ /* 0x000fc600078e0a03 */
[----:B------:R-:W-:Y:S03]  /*79b0*/  STL [R1+0x118], R16 ;  /* 0x0001181001007387 */ /* 0x000fe60000100800 */
[----:B------:R-:W-:Y:S01]  /*79c0*/  @!P6 IMAD.IADD R2, R2, 0x1, -R0 ;  /* 0x000000010202e824 */ /* 0x000fe200078e0a00 */
[----:B------:R0:W-:Y:S01]  /*79d0*/  STL [R1+0x114], R3 ;  /* 0x0001140301007387 */ /* 0x0001e20000100800 */
[----:B------:R-:W-:-:S03]  /*79e0*/  ISETP.GT.U32.AND P2, PT, R0, R8, PT ;  /* 0x000000080000720c */ /* 0x000fc60003f44070 */
[----:B------:R-:W-:Y:S01]  /*79f0*/  ISETP.GT.U32.AND P6, PT, R0, R2, PT ;  /* 0x000000020000720c */ /* 0x000fe20003fc4070 */
[----:B0-----:R-:W2:Y:S01]  /*7a00*/  LDL.LU R3, [R1+0x8cc] ;  /* 0x0008cc0001037983 */ /* 0x001ea20000300800 */
[----:B------:R-:W-:-:S08]  /*7a10*/  @!P0 IMAD.MOV R11, RZ, RZ, -R11 ;  /* 0x000000ffff0b8224 */ /* 0x000fd000078e0a0b */
[----:B------:R-:W-:Y:S02]  /*7a20*/  @!P2 IMAD.IADD R8, R8, 0x1, -R0 ;  /* 0x000000010808a824 */ /* 0x000fe400078e0a00 */
[----:B------:R-:W-:Y:S02]  /*7a30*/  @!P5 IMAD.MOV R10, RZ, RZ, -R10 ;  /* 0x000000ffff0ad224 */ /* 0x000fe400078e0a0a */
[----:B------:R-:W-:Y:S02]  /*7a40*/  @!P6 IMAD.IADD R2, R2, 0x1, -R0 ;  /* 0x000000010202e824 */ /* 0x000fe400078e0a00 */
[----:B------:R-:W-:Y:S02]  /*7a50*/  @!P3 IMAD.MOV R8, RZ, RZ, -R8 ;  /* 0x000000ffff08b224 */ /* 0x000fe400078e0a08 */
[----:B------:R-:W-:Y:S01]  /*7a60*/  @!P1 IMAD.MOV R2, RZ, RZ, -R2 ;  /* 0x000000ffff029224 */ /* 0x000fe200078e0a02 */
[----:B----4-:R-:W-:Y:S02]  /*7a70*/  IABS R9, R26 ;  /* 0x0000001a00097213 */ /* 0x010fe40000000000 */
[----:B------:R-:W-:-:S02]  /*7a80*/  ISETP.GE.AND P0, PT, R26, RZ, PT ;  /* 0x000000ff1a00720c */ /* 0x000fc40003f06270 */
[----:B------:R-:W4:Y:S01]  /*7a90*/  LDL.LU R26, [R1+0x8d0] ;  /* 0x0008d000011a7983 */ /* 0x000f220000300800 */
[----:B------:R-:W-:-:S04]  /*7aa0*/  IMAD.HI.U32 R17, R21, R9, RZ ;  /* 0x0000000915117227 */ /* 0x000fc800078e00ff */
[----:B------:R-:W-:Y:S01]  /*7ab0*/  IMAD.MOV R17, RZ, RZ, -R17 ;  /* 0x000000ffff117224 */ /* 0x000fe200078e0a11 */
[----:B------:R-:W-:Y:S01]  /*7ac0*/  STL [R1+0x10c], R11 ;  /* 0x00010c0b01007387 */ /* 0x000fe20000100800 */
[----:B------:R-:W-:Y:S02]  /*7ad0*/  IABS R14, R28 ;  /* 0x0000001c000e7213 */ /* 0x000fe40000000000 */
[----:B------:R-:W-:Y:S01]  /*7ae0*/  IMAD R9, R0, R17, R9 ;  /* 0x0000001100097224 */ /* 0x000fe200078e0209 */
[----:B------:R-:W-:Y:S01]  /*7af0*/  STL [R1+0x108], R10 ;  /* 0x0001080a01007387 */ /* 0x000fe20000100800 */
[----:B------:R-:W-:-:S03]  /*7b00*/  ISETP.GE.AND P2, PT, R28, RZ, PT ;  /* 0x000000ff1c00720c */ /* 0x000fc60003f46270 */
[----:B------:R-:W4:Y:S01]  /*7b10*/  LDL.LU R28, [R1+0x8d4] ;  /* 0x0008d400011c7983 */ /* 0x000f220000300800 */
[----:B------:R-:W-:-:S03]  /*7b20*/  ISETP.GT.U32.AND P4, PT, R0, R9, PT ;  /* 0x000000090000720c */ /* 0x000fc60003f84070 */
[----:B------:R2:W-:Y:S01]  /*7b30*/  STL [R1+0x100], R8 ;  /* 0x0001000801007387 */ /* 0x0005e20000100800 */
[----:B---3--:R-:W-:-:S03]  /*7b40*/  IABS R12, R24 ;  /* 0x00000018000c7213 */ /* 0x008fc60000000000 */
[----:B------:R0:W-:Y:S01]  /*7b50*/  STL [R1+0xfc], R2 ;  /* 0x0000fc0201007387 */ /* 0x0001e20000100800 */
[----:B------:R-:W-:-:S03]  /*7b60*/  ISETP.GE.AND P3, PT, R24, RZ, PT ;  /* 0x000000ff1800720c */ /* 0x000fc60003f66270 */
[----:B------:R-:W3:Y:S02]  /*7b70*/  LDL.LU R24, [R1+0x8d8] ;  /* 0x0008d80001187983 */ /* 0x000ee40000300800 */
[----:B------:R-:W-:-:S05]  /*7b80*/  @!P4 IMAD.IADD R9, R9, 0x1, -R0 ;  /* 0x000000010909c824 */ /* 0x000fca00078e0a00 */
[----:B------:R-:W-:-:S13]  /*7b90*/  ISETP.GT.U32.AND P4, PT, R0, R9, PT ;  /* 0x000000090000720c */ /* 0x000fda0003f84070 */
[----:B------:R-:W-:Y:S01]  /*7ba0*/  @!P4 IMAD.IADD R9, R9, 0x1, -R0 ;  /* 0x000000010909c824 */ /* 0x000fe200078e0a00 */
[----:B--2---:R-:W-:Y:S02]  /*7bb0*/  IABS R8, R27 ;  /* 0x0000001b00087213 */ /* 0x004fe40000000000 */
[----:B------:R-:W-:Y:S02]  /*7bc0*/  ISETP.GE.AND P4, PT, R27, RZ, PT ;  /* 0x000000ff1b00720c */ /* 0x000fe40003f86270 */
[----:B------:R-:W2:Y:S01]  /*7bd0*/  LDL.LU R27, [R1+0x8dc] ;  /* 0x0008dc00011b7983 */ /* 0x000ea20000300800 */
[----:B------:R-:W-:-:S04]  /*7be0*/  IMAD.HI.U32 R13, R21, R14, RZ ;  /* 0x0000000e150d7227 */ /* 0x000fc800078e00ff */
[----:B------:R-:W-:-:S04]  /*7bf0*/  IMAD.MOV R13, RZ, RZ, -R13 ;  /* 0x000000ffff0d7224 */ /* 0x000fc800078e0a0d */
[----:B------:R-:W-:Y:S02]  /*7c00*/  IMAD R14, R0, R13, R14 ;  /* 0x0000000d000e7224 */ /* 0x000fe400078e020e */
[----:B------:R-:W-:-:S03]  /*7c10*/  IMAD.HI.U32 R4, R21, R12, RZ ;  /* 0x0000000c15047227 */ /* 0x000fc600078e00ff */
[----:B------:R-:W-:Y:S01]  /*7c20*/  ISETP.GT.U32.AND P5, PT, R0, R14, PT ;  /* 0x0000000e0000720c */ /* 0x000fe20003fa4070 */
[----:B------:R-:W-:-:S04]  /*7c30*/  IMAD.MOV R4, RZ, RZ, -R4 ;  /* 0x000000ffff047224 */ /* 0x000fc800078e0a04 */
[----:B------:R-:W-:Y:S01]  /*7c40*/  IMAD R12, R0, R4, R12 ;  /* 0x00000004000c7224 */ /* 0x000fe200078e020c */
[----:B------:R-:W-:-:S04]  /*7c50*/  IABS R4, R25 ;  /* 0x0000001900047213 */ /* 0x000fc80000000000 */
[----:B------:R-:W-:-:S03]  /*7c60*/  ISETP.GT.U32.AND P6, PT, R0, R12, PT ;  /* 0x0000000c0000720c */ /* 0x000fc60003fc4070 */
[----:B------:R-:W-:Y:S02]  /*7c70*/  @!P5 IMAD.IADD R14, R14, 0x1, -R0 ;  /* 0x000000010e0ed824 */ /* 0x000fe400078e0a00 */
[----:B------:R-:W-:-:S03]  /*7c80*/  IMAD.HI.U32 R10, R21, R4, RZ ;  /* 0x00000004150a7227 */ /* 0x000fc600078e00ff */
[----:B------:R-:W-:Y:S01]  /*7c90*/  ISETP.GT.U32.AND P1, PT, R0, R14, PT ;  /* 0x0000000e0000720c */ /* 0x000fe20003f24070 */
[----:B------:R-:W-:-:S04]  /*7ca0*/  IMAD.MOV R10, RZ, RZ, -R10 ;  /* 0x000000ffff0a7224 */ /* 0x000fc800078e0a0a */
[----:B------:R-:W-:Y:S02]  /*7cb0*/  @!P6 IMAD.IADD R12, R12, 0x1, -R0 ;  /* 0x000000010c0ce824 */ /* 0x000fe400078e0a00 */
[----:B------:R-:W-:-:S03]  /*7cc0*/  IMAD R4, R0, R10, R4 ;  /* 0x0000000a00047224 */ /* 0x000fc600078e0204 */
[----:B------:R-:W-:-:S03]  /*7cd0*/  ISETP.GT.U32.AND P6, PT, R0, R12, PT ;  /* 0x0000000c0000720c */ /* 0x000fc60003fc4070 */
[----:B------:R-:W-:Y:S01]  /*7ce0*/  @!P1 IMAD.IADD R14, R14, 0x1, -R0 ;  /* 0x000000010e0e9824 */ /* 0x000fe200078e0a00 */
[----:B------:R-:W-:Y:S01]  /*7cf0*/  ISETP.GT.U32.AND P1, PT, R0, R4, PT ;  /* 0x000000040000720c */ /* 0x000fe20003f24070 */
[----:B------:R-:W-:Y:S01]  /*7d00*/  IMAD.HI.U32 R16, R21, R8, RZ ;  /* 0x0000000815107227 */ /* 0x000fe200078e00ff */
[----:B------:R-:W-:Y:S02]  /*7d10*/  ISETP.GE.AND P5, PT, R25, RZ, PT ;  /* 0x000000ff1900720c */ /* 0x000fe40003fa6270 */
[----:B0-----:R-:W-:Y:S01]  /*7d20*/  IABS R2, R3 ;  /* 0x0000000300027213 */ /* 0x001fe20000000000 */
[----:B------:R-:W2:Y:S01]  /*7d30*/  LDL.LU R25, [R1+0x8e0] ;  /* 0x0008e00001197983 */ /* 0x000ea20000300800 */
[----:B------:R-:W-:-:S03]  /*7d40*/  IMAD.MOV R16, RZ, RZ, -R16 ;  /* 0x000000ffff107224 */ /* 0x000fc600078e0a10 */
[----:B------:R-:W-:-:S04]  /*7d50*/  IMAD.HI.U32 R11, R21, R2, RZ ;  /* 0x00000002150b7227 */ /* 0x000fc800078e00ff */
[--C-:B------:R-:W-:Y:S01]  /*7d60*/  @!P6 IMAD.IADD R12, R12, 0x1, -R0.reuse ;  /* 0x000000010c0ce824 */ /* 0x100fe200078e0a00 */
[----:B------:R-:W-:Y:S01]  /*7d70*/  ISETP.GE.AND P6, PT, R3, RZ, PT ;  /* 0x000000ff0300720c */ /* 0x000fe20003fc6270 */
[----:B------:R-:W-:Y:S02]  /*7d80*/  IMAD.MOV.U32 R3, RZ, RZ, R9 ;  /* 0x000000ffff037224 */ /* 0x000fe400078e0009 */
[----:B------:R-:W-:Y:S02]  /*7d90*/  @!P1 IMAD.IADD R4, R4, 0x1, -R0 ;  /* 0x0000000104049824 */ /* 0x000fe400078e0a00 */
[----:B------:R-:W-:Y:S02]  /*7da0*/  IMAD.MOV R11, RZ, RZ, -R11 ;  /* 0x000000ffff0b7224 */ /* 0x000fe400078e0a0b */
[C---:B------:R-:W-:Y:S01]  /*7db0*/  IMAD R8, R0.reuse, R16, R8 ;  /* 0x0000001000087224 */ /* 0x040fe200078e0208 */
[----:B------:R-:W-:Y:S01]  /*7dc0*/  ISETP.GT.U32.AND P1, PT, R0, R4, PT ;  /* 0x000000040000720c */ /* 0x000fe20003f24070 */
[----:B------:R-:W-:-:S02]  /*7dd0*/  @!P0 IMAD.MOV R3, RZ, RZ, -R3 ;  /* 0x000000ffff038224 */ /* 0x000fc400078e0a03 */
[C---:B------:R-:W-:Y:S01]  /*7de0*/  IMAD R2, R0.reuse, R11, R2 ;  /* 0x0000000b00027224 */ /* 0x040fe200078e0202 */
[----:B------:R-:W-:Y:S01]  /*7df0*/  ISETP.GT.U32.AND P0, PT, R0, R8, PT ;  /* 0x000000080000720c */ /* 0x000fe20003f04070 */
[----:B------:R-:W-:Y:S01]  /*7e00*/  @!P2 IMAD.MOV R14, RZ, RZ, -R14 ;  /* 0x000000ffff0ea224 */ /* 0x000fe200078e0a0e */
[----:B------:R0:W-:Y:S04]  /*7e10*/  STL [R1+0xf8], R3 ;  /* 0x0000f80301007387 */ /* 0x0001e80000100800 */
[----:B------:R1:W-:Y:S03]  /*7e20*/  STL [R1+0xf4], R14 ;  /* 0x0000f40e01007387 */ /* 0x0003e60000100800 */
[----:B------:R-:W-:-:S02]  /*7e30*/  @!P1 IMAD.IADD R4, R4, 0x1, -R0 ;  /* 0x0000000104049824 */ /* 0x000fc400078e0a00 */
[----:B0-----:R-:W-:Y:S02]  /*7e40*/  IMAD.MOV.U32 R3, RZ, RZ, R12 ;  /* 0x000000ffff037224 */ /* 0x001fe400078e000c */
[----:B------:R-:W-:-:S05]  /*7e50*/  @!P0 IMAD.IADD R8, R8, 0x1, -R0 ;  /* 0x0000000108088824 */ /* 0x000fca00078e0a00 */
[----:B------:R-:W-:Y:S02]  /*7e60*/  ISETP.GT.U32.AND P0, PT, R0, R8, PT ;  /* 0x000000080000720c */ /* 0x000fe40003f04070 */
[----:B----4-:R-:W-:-:S05]  /*7e70*/  IABS R13, R26 ;  /* 0x0000001a000d7213 */ /* 0x010fca0000000000 */
[----:B------:R-:W-:Y:S01]  /*7e80*/  IMAD.HI.U32 R11, R21, R13, RZ ;  /* 0x0000000d150b7227 */ /* 0x000fe200078e00ff */
[----:B------:R-:W-:Y:S02]  /*7e90*/  ISETP.GE.AND P2, PT, R26, RZ, PT ;  /* 0x000000ff1a00720c */ /* 0x000fe40003f46270 */
[----:B------:R-:W4:Y:S01]  /*7ea0*/  LDL.LU R26, [R1+0x8e4] ;  /* 0x0008e400011a7983 */ /* 0x000f220000300800 */
[----:B------:R-:W-:-:S04]  /*7eb0*/  IMAD.MOV R11, RZ, RZ, -R11 ;  /* 0x000000ffff0b7224 */ /* 0x000fc800078e0a0b */
[----:B------:R-:W-:-:S05]  /*7ec0*/  IMAD R13, R0, R11, R13 ;  /* 0x0000000b000d7224 */ /* 0x000fca00078e020d */
[----:B------:R-:W-:Y:S02]  /*7ed0*/  ISETP.GT.U32.AND P1, PT, R0, R13, PT ;  /* 0x0000000d0000720c */ /* 0x000fe40003f24070 */
[----:B---3--:R-:W-:-:S05]  /*7ee0*/  IABS R12, R24 ;  /* 0x00000018000c7213 */ /* 0x008fca0000000000 */
[----:B-1----:R-:W-:-:S04]  /*7ef0*/  IMAD.HI.U32 R14, R21, R12, RZ ;  /* 0x0000000c150e7227 */ /* 0x002fc800078e00ff */
[----:B------:R-:W-:Y:S02]  /*7f00*/  IMAD.MOV R14, RZ, RZ, -R14 ;  /* 0x000000ffff0e7224 */ /* 0x000fe400078e0a0e */
[----:B------:R-:W-:Y:S02]  /*7f10*/  IMAD.MOV.U32 R16, RZ, RZ, R4 ;  /* 0x000000ffff107224 */ /* 0x000fe400078e0004 */
[----:B------:R-:W-:Y:S02]  /*7f20*/  @!P1 IMAD.IADD R13, R13, 0x1, -R0 ;  /* 0x000000010d0d9824 */ /* 0x000fe400078e0a00 */
[C---:B------:R-:W-:Y:S02]  /*7f30*/  IMAD R12, R0.reuse, R14, R12 ;  /* 0x0000000e000c7224 */ /* 0x040fe400078e020c */
[----:B------:R-:W-:Y:S01]  /*7f40*/  @!P3 IMAD.MOV R3, RZ, RZ, -R3 ;  /* 0x000000ffff03b224 */ /* 0x000fe200078e0a03 */
[----:B------:R-:W-:Y:S01]  /*7f50*/  ISETP.GT.U32.AND P1, PT, R0, R13, PT ;  /* 0x0000000d0000720c */ /* 0x000fe20003f24070 */
[----:B------:R-:W-:-:S02]  /*7f60*/  @!P5 IMAD.MOV R16, RZ, RZ, -R16 ;  /* 0x000000ffff10d224 */ /* 0x000fc400078e0a10 */
[--C-:B------:R-:W-:Y:S01]  /*7f70*/  @!P0 IMAD.IADD R8, R8, 0x1, -R0.reuse ;  /* 0x0000000108088824 */ /* 0x100fe200078e0a00 */
[----:B------:R-:W-:Y:S01]  /*7f80*/  ISETP.GT.U32.AND P0, PT, R0, R12, PT ;  /* 0x0000000c0000720c */ /* 0x000fe20003f04070 */
[----:B------:R0:W-:Y:S04]  /*7f90*/  STL [R1+0xec], R3 ;  /* 0x0000ec0301007387 */ /* 0x0001e80000100800 */
[----:B0-----:R-:W3:Y:S04]  /*7fa0*/  LDL.LU R3, [R1+0x8e8] ;  /* 0x0008e80001037983 */ /* 0x001ee80000300800 */
[----:B------:R0:W-:Y:S01]  /*7fb0*/  STL [R1+0xe4], R16 ;  /* 0x0000e41001007387 */ /* 0x0001e20000100800 */
[----:B------:R-:W-:-:S02]  /*7fc0*/  @!P1 IMAD.IADD R13, R13, 0x1, -R0 ;  /* 0x000000010d0d9824 */ /* 0x000fc400078e0a00 */
[----:B0-----:R-:W-:-:S04]  /*7fd0*/  IMAD.MOV.U32 R16, RZ, RZ, R8 ;  /* 0x000000ffff107224 */ /* 0x001fc800078e0008 */
[----:B------:R-:W-:Y:S01]  /*7fe0*/  @!P4 IMAD.MOV R16, RZ, RZ, -R16 ;  /* 0x000000ffff10c224 */ /* 0x000fe200078e0a10 */
[----:B------:R-:W-:Y:S01]  /*7ff0*/  ISETP.GE.AND P1, PT, R24, RZ, PT ;  /* 0x000000ff1800720c */ /* 0x000fe20003f26270 */
[----:B------:R-:W-:-:S03]  /*8000*/  @!P0 IMAD.IADD R12, R12, 0x1, -R0 ;  /* 0x000000010c0c8824 */ /* 0x000fc600078e0a00 */
[----:B------:R-:W-:Y:S04]  /*8010*/  STL [R1+0xe0], R16 ;  /* 0x0000e01001007387 */ /* 0x000fe80000100800 */
[----:B------:R-:W3:Y:S01]  /*8020*/  LDL.LU R24, [R1+0x8ec] ;  /* 0x0008ec0001187983 */ /* 0x000ee20000300800 */
[----:B--2---:R-:W-:Y:S02]  /*8030*/  IABS R11, R27 ;  /* 0x0000001b000b7213 */ /* 0x004fe40000000000 */
[----:B------:R-:W-:Y:S02]  /*8040*/  ISETP.GE.AND P0, PT, R27, RZ, PT ;  /* 0x000000ff1b00720c */ /* 0x000fe40003f06270 */
[----:B------:R-:W2:Y:S01]  /*8050*/  LDL.LU R27, [R1+0x8f0] ;  /* 0x0008f000011b7983 */ /* 0x000ea20000300800 */
[----:B------:R-:W-:-:S02]  /*8060*/  ISETP.GT.U32.AND P3, PT, R0, R2, PT ;  /* 0x000000020000720c */ /* 0x000fc40003f64070 */
[----:B------:R-:W-:-:S05]  /*8070*/  IABS R10, R28 ;  /* 0x0000001c000a7213 */ /* 0x000fca0000000000 */
[----:B------:R-:W-:-:S04]  /*8080*/  IMAD.HI.U32 R9, R21, R10, RZ ;  /* 0x0000000a15097227 */ /* 0x000fc800078e00ff */
[----:B------:R-:W-:Y:S02]  /*8090*/  IMAD.MOV R9, RZ, RZ, -R9 ;  /* 0x000000ffff097224 */ /* 0x000fe400078e0a09 */
[----:B------:R-:W-:Y:S02]  /*80a0*/  @!P3 IMAD.IADD R2, R2, 0x1, -R0 ;  /* 0x000000010202b824 */ /* 0x000fe400078e0a00 */
[----:B------:R-:W-:-:S03]  /*80b0*/  IMAD R10, R0, R9, R10 ;  /* 0x00000009000a7224 */ /* 0x000fc600078e020a */
[C---:B------:R-:W-:Y:S02]  /*80c0*/  ISETP.GT.U32.AND P3, PT, R0.reuse, R2, PT ;  /* 0x000000020000720c */ /* 0x040fe40003f64070 */
[----:B------:R-:W-:-:S11]  /*80d0*/  ISETP.GT.U32.AND P5, PT, R0, R10, PT ;  /* 0x0000000a0000720c */ /* 0x000fd60003fa4070 */
[--C-:B------:R-:W-:Y:S02]  /*80e0*/  @!P3 IMAD.IADD R2, R2, 0x1, -R0.reuse ;  /* 0x000000010202b824 */ /* 0x100fe400078e0a00 */
[----:B------:R-:W-:Y:S02]  /*80f0*/  @!P5 IMAD.IADD R10, R10, 0x1, -R0 ;  /* 0x000000010a0ad824 */ /* 0x000fe400078e0a00 */
[----:B------:R-:W-:-:S03]  /*8100*/  IMAD.MOV.U32 R14, RZ, RZ, R2 ;  /* 0x000000ffff0e7224 */ /* 0x000fc600078e0002 */
[----:B------:R-:W-:Y:S01]  /*8110*/  ISETP.GT.U32.AND P4, PT, R0, R10, PT ;  /* 0x0000000a0000720c */ /* 0x000fe20003f84070 */
[----:B------:R-:W-:Y:S02]  /*8120*/  @!P6 IMAD.MOV R14, RZ, RZ, -R14 ;  /* 0x000000ffff0ee224 */ /* 0x000fe400078e0a0e */
[----:B------:R-:W-:-:S03]  /*8130*/  @!P2 IMAD.MOV R13, RZ, RZ, -R13 ;  /* 0x000000ffff0da224 */ /* 0x000fc600078e0a0d */
[----:B------:R0:W-:Y:S01]  /*8140*/  STL [R1+0xdc], R14 ;  /* 0x0000dc0e01007387 */ /* 0x0001e20000100800 */
[----:B------:R-:W-:Y:S02]  /*8150*/  IABS R9, R25 ;  /* 0x0000001900097213 */ /* 0x000fe40000000000 */
[----:B------:R-:W-:Y:S02]  /*8160*/  ISETP.GE.AND P2, PT, R25, RZ, PT ;  /* 0x000000ff1900720c */ /* 0x000fe40003f46270 */
[----:B------:R-:W2:Y:S01]  /*8170*/  LDL.LU R25, [R1+0x8f4] ;  /* 0x0008f40001197983 */ /* 0x000ea20000300800 */
[----:B------:R-:W-:Y:S01]  /*8180*/  IMAD.HI.U32 R4, R21, R11, RZ ;  /* 0x0000000b15047227 */ /* 0x000fe200078e00ff */
[----:B------:R-:W-:-:S03]  /*8190*/  ISETP.GE.AND P5, PT, R28, RZ, PT ;  /* 0x000000ff1c00720c */ /* 0x000fc60003fa6270 */
[----:B------:R-:W-:Y:S02]  /*81a0*/  IMAD.MOV R4, RZ, RZ, -R4 ;  /* 0x000000ffff047224 */ /* 0x000fe400078e0a04 */
[----:B------:R-:W-:Y:S02]  /*81b0*/  @!P4 IMAD.IADD R10, R10, 0x1, -R0 ;  /* 0x000000010a0ac824 */ /* 0x000fe400078e0a00 */
[C---:B------:R-:W-:Y:S02]  /*81c0*/  IMAD R11, R0.reuse, R4, R11 ;  /* 0x00000004000b7224 */ /* 0x040fe400078e020b */
[----:B0-----:R-:W-:Y:S01]  /*81d0*/  IMAD.MOV.U32 R14, RZ, RZ, R10 ;  /* 0x000000ffff0e7224 */ /* 0x001fe200078e000a */
[----:B------:R-:W-:Y:S02]  /*81e0*/  STL [R1+0xd8], R13 ;  /* 0x0000d80d01007387 */ /* 0x000fe40000100800 */
[----:B------:R-:W-:Y:S01]  /*81f0*/  ISETP.GT.U32.AND P3, PT, R0, R11, PT ;  /* 0x0000000b0000720c */ /* 0x000fe20003f64070 */
[----:B------:R-:W-:-:S12]  /*8200*/  @!P5 IMAD.MOV R14, RZ, RZ, -R14 ;  /* 0x000000ffff0ed224 */ /* 0x000fd800078e0a0e */
[----:B------:R-:W-:Y:S01]  /*8210*/  @!P3 IMAD.IADD R11, R11, 0x1, -R0 ;  /* 0x000000010b0bb824 */ /* 0x000fe200078e0a00 */
[----:B------:R-:W-:-:S04]  /*8220*/  ISETP.GT.U32.AND P3, PT, R0, R12, PT ;  /* 0x0000000c0000720c */ /* 0x000fc80003f64070 */
[----:B------:R-:W-:Y:S01]  /*8230*/  ISETP.GT.U32.AND P6, PT, R0, R11, PT ;  /* 0x0000000b0000720c */ /* 0x000fe20003fc4070 */
[----:B------:R-:W-:-:S04]  /*8240*/  IMAD.HI.U32 R4, R21, R9, RZ ;  /* 0x0000000915047227 */ /* 0x000fc800078e00ff */
[----:B------:R-:W-:-:S04]  /*8250*/  IMAD.MOV R4, RZ, RZ, -R4 ;  /* 0x000000ffff047224 */ /* 0x000fc800078e0a04 */
[----:B------:R-:W-:Y:S02]  /*8260*/  IMAD R9, R0, R4, R9 ;  /* 0x0000000400097224 */ /* 0x000fe400078e0209 */
[--C-:B------:R-:W-:Y:S02]  /*8270*/  @!P3 IMAD.IADD R12, R12, 0x1, -R0.reuse ;  /* 0x000000010c0cb824 */ /* 0x100fe400078e0a00 */
[----:B------:R-:W-:Y:S01]  /*8280*/  @!P6 IMAD.IADD R11, R11, 0x1, -R0 ;  /* 0x000000010b0be824 */ /* 0x000fe200078e0a00 */
[----:B----4-:R-:W-:Y:S02]  /*8290*/  IABS R8, R26 ;  /* 0x0000001a00087213 */ /* 0x010fe40000000000 */
[----:B------:R-:W-:Y:S02]  /*82a0*/  ISETP.GE.AND P5, PT, R26, RZ, PT ;  /* 0x000000ff1a00720c */ /* 0x000fe40003fa6270 */
[----:B------:R-:W4:Y:S04]  /*82b0*/  LDL.LU R26, [R1+0x8f8] ;  /* 0x0008f800011a7983 */ /* 0x000f280000300800 */
[----:B------:R-:W4:Y:S04]  /*82c0*/  LDL.LU R29, [R1+0x8fc] ;  /* 0x0008fc00011d7983 */ /* 0x000f280000300800 */
[----:B------:R-:W-:Y:S04]  /*82d0*/  STL [R1+0xd4], R14 ;  /* 0x0000d40e01007387 */ /* 0x000fe80000100800 */
[----:B------:R-:W4:Y:S01]  /*82e0*/  LDL.LU R28, [R1+0x900] ;  /* 0x00090000011c7983 */ /* 0x000f220000300800 */
[----:B------:R-:W-:-:S05]  /*82f0*/  @!P1 IMAD.MOV R12, RZ, RZ, -R12 ;  /* 0x000000ffff0c9224 */ /* 0x000fca00078e0a0c */
[----:B------:R-:W-:Y:S01]  /*8300*/  STL [R1+0xcc], R12 ;  /* 0x0000cc0c01007387 */ /* 0x000fe20000100800 */
[----:B---3--:R-:W-:Y:S02]  /*8310*/  IABS R4, R3 ;  /* 0x0000000300047213 */ /* 0x008fe40000000000 */
[----:B------:R-:W-:Y:S01]  /*8320*/  ISETP.GE.AND P3, PT, R3, RZ, PT ;  /* 0x000000ff0300720c */ /* 0x000fe20003f66270 */
[----:B------:R-:W-:-:S04]  /*8330*/  IMAD.MOV.U32 R3, RZ, RZ, R11 ;  /* 0x000000ffff037224 */ /* 0x000fc800078e000b */
[----:B------:R-:W-:-:S05]  /*8340*/  @!P0 IMAD.MOV R3, RZ, RZ, -R3 ;  /* 0x000000ffff038224 */ /* 0x000fca00078e0a03 */
[----:B------:R0:W-:Y:S01]  /*8350*/  STL [R1+0xc8], R3 ;  /* 0x0000c80301007387 */ /* 0x0001e20000100800 */
[----:B--2---:R-:W-:Y:S02]  /*8360*/  ISETP.GE.AND P0, PT, R27, RZ, PT ;  /* 0x000000ff1b00720c */ /* 0x004fe40003f06270 */
[----:B------:R-:W-:Y:S02]  /*8370*/  IABS R16, R27 ;  /* 0x0000001b00107213 */ /* 0x000fe40000000000 */
[----:B------:R-:W2:Y:S04]  /*8380*/  LDL.LU R27, [R1+0x904] ;  /* 0x00090400011b7983 */ /* 0x000ea80000300800 */
[----:B0-----:R-:W3:Y:S01]  /*8390*/  LDL.LU R3, [R1+0x908] ;  /* 0x0009080001037983 */ /* 0x001ee20000300800 */
[----:B------:R-:W-:Y:S01]  /*83a0*/  ISETP.GT.U32.AND P4, PT, R0, R9, PT ;  /* 0x000000090000720c */ /* 0x000fe20003f84070 */
[----:B------:R-:W-:-:S04]  /*83b0*/  IMAD.HI.U32 R2, R21, R8, RZ ;  /* 0x0000000815027227 */ /* 0x000fc800078e00ff */
[----:B------:R-:W-:Y:S02]  /*83c0*/  IMAD.MOV R2, RZ, RZ, -R2 ;  /* 0x000000ffff027224 */ /* 0x000fe400078e0a02 */
[----:B------:R-:W-:-:S06]  /*83d0*/  IMAD.HI.U32 R10, R21, R4, RZ ;  /* 0x00000004150a7227 */ /* 0x000fcc00078e00ff */
[----:B------:R-:W-:Y:S02]  /*83e0*/  @!P4 IMAD.IADD R9, R9, 0x1, -R0 ;  /* 0x000000010909c824 */ /* 0x000fe400078e0a00 */
[----:B------:R-:W-:-:S03]  /*83f0*/  IMAD R8, R0, R2, R8 ;  /* 0x0000000200087224 */ /* 0x000fc600078e0208 */
[C---:B------:R-:W-:Y:S01]  /*8400*/  ISETP.GT.U32.AND P4, PT, R0.reuse, R9, PT ;  /* 0x000000090000720c */ /* 0x040fe20003f84070 */
[----:B------:R-:W-:Y:S01]  /*8410*/  IMAD.MOV R10, RZ, RZ, -R10 ;  /* 0x000000ffff0a7224 */ /* 0x000fe200078e0a0a */
[----:B------:R-:W-:-:S03]  /*8420*/  ISETP.GT.U32.AND P6, PT, R0, R8, PT ;  /* 0x000000080000720c */ /* 0x000fc60003fc4070 */
[----:B------:R-:W-:-:S08]  /*8430*/  IMAD R4, R0, R10, R4 ;  /* 0x0000000a00047224 */ /* 0x000fd000078e0204 */
[--C-:B------:R-:W-:Y:S01]  /*8440*/  @!P4 IMAD.IADD R9, R9, 0x1, -R0.reuse ;  /* 0x000000010909c824 */ /* 0x100fe200078e0a00 */
[----:B------:R-:W-:Y:S01]  /*8450*/  ISETP.GT.U32.AND P4, PT, R0, R4, PT ;  /* 0x000000040000720c */ /* 0x000fe20003f84070 */
[----:B------:R-:W-:Y:S01]  /*8460*/  @!P6 IMAD.IADD R8, R8, 0x1, -R0 ;  /* 0x000000010808e824 */ /* 0x000fe200078e0a00 */
[----:B------:R-:W-:-:S04]  /*8470*/  IABS R2, R24 ;  /* 0x0000001800027213 */ /* 0x000fc80000000000 */
[----:B------:R-:W-:Y:S01]  /*8480*/  ISETP.GT.U32.AND P6, PT, R0, R8, PT ;  /* 0x000000080000720c */ /* 0x000fe20003fc4070 */
[----:B------:R-:W-:-:S06]  /*8490*/  IMAD.HI.U32 R10, R21, R2, RZ ;  /* 0x00000002150a7227 */ /* 0x000fcc00078e00ff */
[----:B------:R-:W-:Y:S01]  /*84a0*/  @!P4 IMAD.IADD R4, R4, 0x1, -R0 ;  /* 0x000000010404c824 */ /* 0x000fe200078e0a00 */
[----:B------:R-:W-:Y:S01]  /*84b0*/  IABS R12, R25 ;  /* 0x00000019000c7213 */ /* 0x000fe20000000000 */
[----:B------:R-:W-:Y:S02]  /*84c0*/  IMAD.MOV R10, RZ, RZ, -R10 ;  /* 0x000000ffff0a7224 */ /* 0x000fe400078e0a0a */
[----:B------:R-:W-:Y:S01]  /*84d0*/  IMAD.HI.U32 R19, R21, R16, RZ ;  /* 0x0000001015137227 */ /* 0x000fe200078e00ff */
[----:B------:R-:W-:-:S03]  /*84e0*/  ISETP.GT.U32.AND P4, PT, R0, R4, PT ;  /* 0x000000040000720c */ /* 0x000fc60003f84070 */
[----:B------:R-:W-:Y:S02]  /*84f0*/  IMAD R2, R0, R10, R2 ;  /* 0x0000000a00027224 */ /* 0x000fe400078e0202 */
[----:B------:R-:W-:-:S04]  /*8500*/  IMAD.HI.U32 R18, R21, R12, RZ ;  /* 0x0000000c15127227 */ /* 0x000fc800078e00ff */
[----:B------:R-:W-:Y:S02]  /*8510*/  IMAD.MOV R19, RZ, RZ, -R19 ;  /* 0x000000ffff137224 */ /* 0x000fe400078e0a13 */
[----:B------:R-:W-:Y:S01]  /*8520*/  @!P6 IMAD.IADD R8, R8, 0x1, -R0 ;  /* 0x000000010808e824 */ /* 0x000fe200078e0a00 */
[----:B------:R-:W-:Y:S01]  /*8530*/  ISETP.GT.U32.AND P6, PT, R0, R2, PT ;  /* 0x000000020000720c */ /* 0x000fe20003fc4070 */
[----:B------:R-:W-:Y:S01]  /*8540*/  IMAD.MOV R18, RZ, RZ, -R18 ;  /* 0x000000ffff127224 */ /* 0x000fe200078e0a12 */
[----:B------:R-:W-:Y:S01]  /*8550*/  ISETP.GE.AND P1, PT, R24, RZ, PT ;  /* 0x000000ff1800720c */ /* 0x000fe20003f26270 */
[C---:B------:R-:W-:Y:S01]  /*8560*/  IMAD R16, R0.reuse, R19, R16 ;  /* 0x0000001300107224 */ /* 0x040fe200078e0210 */
[----:B------:R-:W3:Y:S01]  /*8570*/  LDL.LU R24, [R1+0x90c] ;  /* 0x00090c0001187983 */ /* 0x000ee20000300800 */
[----:B------:R-:W-:Y:S02]  /*8580*/  IMAD R12, R0, R18, R12 ;  /* 0x00000012000c7224 */ /* 0x000fe400078e020c */
[----:B------:R-:W-:Y:S01]  /*8590*/  @!P4 IMAD.IADD R4, R4, 0x1, -R0 ;  /* 0x000000010404c824 */ /* 0x000fe200078e0a00 */
[----:B------:R-:W-:Y:S01]  /*85a0*/  ISETP.GT.U32.AND P4, PT, R0, R16, PT ;  /* 0x000000100000720c */ /* 0x000fe20003f84070 */
[----:B------:R-:W-:-:S04]  /*85b0*/  IMAD.MOV.U32 R23, RZ, RZ, R9 ;  /* 0x000000ffff177224 */ /* 0x000fc800078e0009 */
[----:B------:R-:W-:Y:S01]  /*85c0*/  @!P2 IMAD.MOV R23, RZ, RZ, -R23 ;  /* 0x000000ffff17a224 */ /* 0x000fe200078e0a17 */
[----:B------:R-:W-:Y:S01]  /*85d0*/  ISETP.GT.U32.AND P2, PT, R0, R12, PT ;  /* 0x0000000c0000720c */ /* 0x000fe20003f44070 */
[----:B------:R-:W-:Y:S02]  /*85e0*/  @!P6 IMAD.IADD R2, R2, 0x1, -R0 ;  /* 0x000000010202e824 */ /* 0x000fe400078e0a00 */
[----:B------:R-:W-:Y:S02]  /*85f0*/  IMAD.MOV.U32 R22, RZ, RZ, R8 ;  /* 0x000000ffff167224 */ /* 0x000fe400078e0008 */
[----:B------:R-:W-:Y:S01]  /*8600*/  IMAD.MOV.U32 R20, RZ, RZ, R4 ;  /* 0x000000ffff147224 */ /* 0x000fe200078e0004 */
[----:B------:R-:W-:Y:S01]  /*8610*/  ISETP.GT.U32.AND P6, PT, R0, R2, PT ;  /* 0x000000020000720c */ /* 0x000fe20003fc4070 */
[----:B------:R-:W-:Y:S02]  /*8620*/  @!P5 IMAD.MOV R22, RZ, RZ, -R22 ;  /* 0x000000ffff16d224 */ /* 0x000fe400078e0a16 */
[----:B------:R-:W-:-:S02]  /*8630*/  @!P3 IMAD.MOV R20, RZ, RZ, -R20 ;  /* 0x000000ffff14b224 */ /* 0x000fc400078e0a14 */
[--C-:B------:R-:W-:Y:S01]  /*8640*/  @!P4 IMAD.IADD R16, R16, 0x1, -R0.reuse ;  /* 0x000000011010c824 */ /* 0x100fe200078e0a00 */
[----:B------:R-:W-:Y:S01]  /*8650*/  STL [R1+0xc4], R23 ;  /* 0x0000c41701007387 */ /* 0x000fe20000100800 */
[----:B------:R-:W-:Y:S01]  /*8660*/  ISETP.GE.AND P3, PT, R25, RZ, PT ;  /* 0x000000ff1900720c */ /* 0x000fe20003f66270 */
[----:B------:R-:W-:Y:S02]  /*8670*/  @!P2 IMAD.IADD R12, R12, 0x1, -R0 ;  /* 0x000000010c0ca824 */ /* 0x000fe400078e0a00 */
[----:B------:R-:W-:Y:S01]  /*8680*/  STL [R1+0xc0], R22 ;  /* 0x0000c01601007387 */ /* 0x000fe20000100800 */
[----:B------:R-:W-:-:S03]  /*8690*/  ISETP.GT.U32.AND P2, PT, R0, R16, PT ;  /* 0x000000100000720c */ /* 0x000fc60003f44070 */
[----:B------:R-:W-:Y:S04]  /*86a0*/  STL [R1+0xbc], R20 ;  /* 0x0000bc1401007387 */ /* 0x000fe80000100800 */
[----:B------:R-:W3:Y:S01]  /*86b0*/  LDL.LU R25, [R1+0x920] ;  /* 0x0009200001197983 */ /* 0x000ee20000300800 */
[----:B------:R-:W-:Y:S01]  /*86c0*/  @!P6 IMAD.IADD R2, R2, 0x1, -R0 ;  /* 0x000000010202e824 */ /* 0x000fe200078e0a00 */
[----:B----4-:R-:W-:-:S05]  /*86d0*/  IABS R13, R29 ;  /* 0x0000001d000d7213 */ /* 0x010fca0000000000 */
[----:B------:R-:W-:Y:S01]  /*86e0*/  IMAD.HI.U32 R10, R21, R13, RZ ;  /* 0x0000000d150a7227 */ /* 0x000fe200078e00ff */
[----:B------:R-:W-:Y:S02]  /*86f0*/  IABS R14, R26 ;  /* 0x0000001a000e7213 */ /* 0x000fe40000000000 */
[----:B------:R-:W-:Y:S01]  /*8700*/  IABS R11, R28 ;  /* 0x0000001c000b7213 */ /* 0x000fe20000000000 */
[----:B------:R-:W-:-:S04]  /*8710*/  IMAD.MOV R10, RZ, RZ, -R10 ;  /* 0x000000ffff0a7224 */ /* 0x000fc800078e0a0a */
[----:B------:R-:W-:Y:S02]  /*8720*/  IMAD R13, R0, R10, R13 ;  /* 0x0000000a000d7224 */ /* 0x000fe400078e020d */
[----:B------:R-:W-:-:S04]  /*8730*/  IMAD.HI.U32 R10, R21, R11, RZ ;  /* 0x0000000b150a7227 */ /* 0x000fc800078e00ff */
[----:B------:R-:W-:Y:S01]  /*8740*/  IMAD.HI.U32 R17, R21, R14, RZ ;  /* 0x0000000e15117227 */ /* 0x000fe200078e00ff */
[----:B------:R-:W-:-:S03]  /*8750*/  ISETP.GT.U32.AND P6, PT, R0, R13, PT ;  /* 0x0000000d0000720c */ /* 0x000fc60003fc4070 */
[----:B------:R-:W-:Y:S01]  /*8760*/  IMAD.MOV R10, RZ, RZ, -R10 ;  /* 0x000000ffff0a7224 */ /* 0x000fe200078e0a0a */
[----:B------:R-:W-:Y:S01]  /*8770*/  ISETP.GE.AND P4, PT, R26, RZ, PT ;  /* 0x000000ff1a00720c */ /* 0x000fe20003f86270 */
[----:B------:R-:W-:Y:S01]  /*8780*/  IMAD.MOV R17, RZ, RZ, -R17 ;  /* 0x000000ffff117224 */ /* 0x000fe200078e0a11 */
[----:B------:R-:W4:Y:S01]  /*8790*/  LDL.LU R26, [R1+0x924] ;  /* 0x00092400011a7983 */ /* 0x000f220000300800 */
[C---:B------:R-:W-:Y:S02]  /*87a0*/  IMAD R11, R0.reuse, R10, R11 ;  /* 0x0000000a000b7224 */ /* 0x040fe400078e020b */
[----:B------:R-:W-:Y:S02]  /*87b0*/  IMAD R14, R0, R17, R14 ;  /* 0x00000011000e7224 */ /* 0x000fe400078e020e */
[--C-:B------:R-:W-:Y:S01]  /*87c0*/  @!P2 IMAD.IADD R16, R16, 0x1, -R0.reuse ;  /* 0x000000011010a824 */ /* 0x100fe200078e0a00 */
[C---:B------:R-:W-:Y:S02]  /*87d0*/  ISETP.GT.U32.AND P2, PT, R0.reuse, R11, PT ;  /* 0x0000000b0000720c */ /* 0x040fe40003f44070 */
[----:B------:R-:W-:Y:S01]  /*87e0*/  ISETP.GT.U32.AND P5, PT, R0, R14, PT ;  /* 0x0000000e0000720c */ /* 0x000fe20003fa4070 */
[----:B------:R-:W-:-:S02]  /*87f0*/  @!P6 IMAD.IADD R13, R13, 0x1, -R0 ;  /* 0x000000010d0de824 */ /* 0x000fc400078e0a00 */
[----:B------:R-:W-:-:S03]  /*8800*/  @!P1 IMAD.MOV R2, RZ, RZ, -R2 ;  /* 0x000000ffff029224 */ /* 0x000fc600078e0a02 */
[----:B------:R-:W-:Y:S02]  /*8810*/  ISETP.GT.U32.AND P6, PT, R0, R13, PT ;  /* 0x0000000d0000720c */ /* 0x000fe40003fc4070 */
[----:B------:R0:W-:Y:S03]  /*8820*/  STL [R1+0xb8], R2 ;  /* 0x0000b80201007387 */ /* 0x0001e60000100800 */
[--C-:B------:R-:W-:Y:S02]  /*8830*/  @!P2 IMAD.IADD R11, R11, 0x1, -R0.reuse ;  /* 0x000000010b0ba824 */ /* 0x100fe400078e0a00 */
[----:B------:R-:W-:Y:S01]  /*8840*/  @!P5 IMAD.IADD R14, R14, 0x1, -R0 ;  /* 0x000000010e0ed824 */ /* 0x000fe200078e0a00 */
[----:B------:R-:W-:-:S04]  /*8850*/  ISETP.GT.U32.AND P5, PT, R0, R12, PT ;  /* 0x0000000c0000720c */ /* 0x000fc80003fa4070 */
[----:B------:R-:W-:Y:S01]  /*8860*/  ISETP.GT.U32.AND P1, PT, R0, R14, PT ;  /* 0x0000000e0000720c */ /* 0x000fe20003f24070 */
[----:B------:R-:W-:Y:S01]  /*8870*/  @!P6 IMAD.IADD R13, R13, 0x1, -R0 ;  /* 0x000000010d0de824 */ /* 0x000fe200078e0a00 */
[----:B------:R-:W-:-:S07]  /*8880*/  ISETP.GE.AND P6, PT, R28, RZ, PT ;  /* 0x000000ff1c00720c */ /* 0x000fce0003fc6270 */
[----:B------:R-:W-:Y:S01]  /*8890*/  @!P5 IMAD.IADD R12, R12, 0x1, -R0 ;  /* 0x000000010c0cd824 */ /* 0x000fe200078e0a00 */
[----:B------:R-:W-:-:S03]  /*88a0*/  ISETP.GE.AND P5, PT, R29, RZ, PT ;  /* 0x000000ff1d00720c */ /* 0x000fc60003fa6270 */
[----:B------:R-:W-:Y:S02]  /*88b0*/  IMAD.MOV.U32 R18, RZ, RZ, R12 ;  /* 0x000000ffff127224 */ /* 0x000fe400078e000c */
[----:B------:R-:W-:Y:S02]  /*88c0*/  @!P1 IMAD.IADD R14, R14, 0x1, -R0 ;  /* 0x000000010e0e9824 */ /* 0x000fe400078e0a00 */
[----:B------:R-:W-:Y:S02]  /*88d0*/  @!P0 IMAD.MOV R16, RZ, RZ, -R16 ;  /* 0x000000ffff108224 */ /* 0x000fe400078e0a10 */
[----:B------:R-:W-:Y:S02]  /*88e0*/  @!P3 IMAD.MOV R18, RZ, RZ, -R18 ;  /* 0x000000ffff12b224 */ /* 0x000fe400078e0a12 */
[----:B------:R-:W-:Y:S02]  /*88f0*/  @!P4 IMAD.MOV R14, RZ, RZ, -R14 ;  /* 0x000000ffff0ec224 */ /* 0x000fe400078e0a0e */
[----:B------:R-:W-:Y:S01]  /*8900*/  @!P5 IMAD.MOV R13, RZ, RZ, -R13 ;  /* 0x000000ffff0dd224 */ /* 0x000fe200078e0a0d */
[----:B--2---:R-:W-:-:S02]  /*8910*/  IABS R9, R27 ;  /* 0x0000001b00097213 */ /* 0x004fc40000000000 */
[----:B------:R-:W-:Y:S02]  /*8920*/  ISETP.GE.AND P2, PT, R27, RZ, PT ;  /* 0x000000ff1b00720c */ /* 0x000fe40003f46270 */
[----:B------:R-:W2:Y:S04]  /*8930*/  LDL.LU R27, [R1+0x928] ;  /* 0x00092800011b7983 */ /* 0x000ea80000300800 */
[----:B------:R-:W2:Y:S01]  /*8940*/  LDL.LU R28, [R1+0x92c] ;  /* 0x00092c00011c7983 */ /* 0x000ea20000300800 */
[----:B---3--:R-:W-:-:S03]  /*8950*/  IABS R10, R3 ;  /* 0x00000003000a7213 */ /* 0x008fc60000000000 */
[----:B------:R-:W-:Y:S01]  /*8960*/  STL [R1+0xb4], R16 ;  /* 0x0000b41001007387 */ /* 0x000fe20000100800 */
[----:B------:R-:W-:-:S03]  /*8970*/  ISETP.GE.AND P5, PT, R3, RZ, PT ;  /* 0x000000ff0300720c */ /* 0x000fc60003fa6270 */
[----:B------:R-:W-:Y:S04]  /*8980*/  STL [R1+0xb0], R18 ;  /* 0x0000b01201007387 */ /* 0x000fe80000100800 */
[----:B------:R-:W-:Y:S04]  /*8990*/  STL [R1+0xa4], R14 ;  /* 0x0000a40e01007387 */ /* 0x000fe80000100800 */
[----:B------:R1:W-:Y:S04]  /*89a0*/  STL [R1+0xa0], R13 ;  /* 0x0000a00d01007387 */ /* 0x0003e80000100800 */
[----:B------:R-:W3:Y:S01]  /*89b0*/  LDL.LU R3, [R1+0x930] ;  /* 0x0009300001037983 */ /* 0x000ee20000300800 */
[----:B------:R-:W-:-:S04]  /*89c0*/  IMAD.HI.U32 R4, R21, R9, RZ ;  /* 0x0000000915047227 */ /* 0x000fc800078e00ff */
[----:B------:R-:W-:-:S04]  /*89d0*/  IMAD.MOV R4, RZ, RZ, -R4 ;  /* 0x000000ffff047224 */ /* 0x000fc800078e0a04 */
[----:B------:R-:W-:Y:S02]  /*89e0*/  IMAD R9, R0, R4, R9 ;  /* 0x0000000400097224 */ /* 0x000fe400078e0209 */
[----:B------:R-:W-:-:S03]  /*89f0*/  IMAD.HI.U32 R8, R21, R10, RZ ;  /* 0x0000000a15087227 */ /* 0x000fc600078e00ff */
[C---:B------:R-:W-:Y:S01]  /*8a00*/  ISETP.GT.U32.AND P1, PT, R0.reuse, R9, PT ;  /* 0x000000090000720c */ /* 0x040fe20003f24070 */
[----:B------:R-:W-:Y:S01]  /*8a10*/  IMAD.MOV R8, RZ, RZ, -R8 ;  /* 0x000000ffff087224 */ /* 0x000fe200078e0a08 */
[----:B------:R-:W-:-:S03]  /*8a20*/  ISETP.GT.U32.AND P0, PT, R0, R11, PT ;  /* 0x0000000b0000720c */ /* 0x000fc60003f04070 */
[----:B------:R-:W-:-:S08]  /*8a30*/  IMAD R10, R0, R8, R10 ;  /* 0x00000008000a7224 */ /* 0x000fd000078e020a */
[--C-:B------:R-:W-:Y:S01]  /*8a40*/  @!P1 IMAD.IADD R9, R9, 0x1, -R0.reuse ;  /* 0x0000000109099824 */ /* 0x100fe200078e0a00 */
[----:B------:R-:W-:Y:S01]  /*8a50*/  ISETP.GT.U32.AND P1, PT, R0, R10, PT ;  /* 0x0000000a0000720c */ /* 0x000fe20003f24070 */
[----:B------:R-:W-:-:S03]  /*8a60*/  @!P0 IMAD.IADD R11, R11, 0x1, -R0 ;  /* 0x000000010b0b8824 */ /* 0x000fc600078e0a00 */
[----:B------:R-:W-:Y:S02]  /*8a70*/  ISETP.GT.U32.AND P3, PT, R0, R9, PT ;  /* 0x000000090000720c */ /* 0x000fe40003f64070 */
[----:B0-----:R-:W-:-:S05]  /*8a80*/  IABS R2, R24 ;  /* 0x0000001800027213 */ /* 0x001fca0000000000 */
[----:B------:R-:W-:-:S04]  /*8a90*/  IMAD.HI.U32 R17, R21, R2, RZ ;  /* 0x0000000215117227 */ /* 0x000fc800078e00ff */
[----:B------:R-:W-:Y:S02]  /*8aa0*/  IMAD.MOV R17, RZ, RZ, -R17 ;  /* 0x000000ffff117224 */ /* 0x000fe400078e0a11 */
[----:B------:R-:W-:Y:S02]  /*8ab0*/  @!P1 IMAD.IADD R10, R10, 0x1, -R0 ;  /* 0x000000010a0a9824 */ /* 0x000fe400078e0a00 */
[----:B-1----:R-:W-:Y:S02]  /*8ac0*/  IMAD.MOV.U32 R13, RZ, RZ, R11 ;  /* 0x000000ffff0d7224 */ /* 0x002fe400078e000b */
[C---:B------:R-:W-:Y:S02]  /*8ad0*/  IMAD R2, R0.reuse, R17, R2 ;  /* 0x0000001100027224 */ /* 0x040fe400078e0202 */
[----:B------:R-:W-:Y:S01]  /*8ae0*/  @!P6 IMAD.MOV R13, RZ, RZ, -R13 ;  /* 0x000000ffff0de224 */ /* 0x000fe200078e0a0d */
[C---:B------:R-:W-:Y:S02]  /*8af0*/  ISETP.GT.U32.AND P6, PT, R0.reuse, R10, PT ;  /* 0x0000000a0000720c */ /* 0x040fe40003fc4070 */
[----:B------:R-:W-:Y:S01]  /*8b00*/  ISETP.GT.U32.AND P4, PT, R0, R2, PT ;  /* 0x000000020000720c */ /* 0x000fe20003f84070 */
[----:B------:R-:W-:Y:S01]  /*8b10*/  @!P3 IMAD.IADD R9, R9, 0x1, -R0 ;  /* 0x000000010909b824 */ /* 0x000fe200078e0a00 */
[----:B------:R-:W-:-:S02]  /*8b20*/  ISETP.GE.AND P0, PT, R24, RZ, PT ;  /* 0x000000ff1800720c */ /* 0x000fc40003f06270 */
[----:B------:R-:W3:Y:S01]  /*8b30*/  LDL.LU R24, [R1+0x934] ;  /* 0x0009340001187983 */ /* 0x000ee20000300800 */
[----:B------:R-:W-:Y:S01]  /*8b40*/  @!P2 IMAD.MOV R9, RZ, RZ, -R9 ;  /* 0x000000ffff09a224 */ /* 0x000fe200078e0a09 */
[----:B------:R-:W-:Y:S02]  /*8b50*/  IABS R4, R25 ;  /* 0x0000001900047213 */ /* 0x000fe40000000000 */
[----:B------:R-:W-:Y:S03]  /*8b60*/  STL [R1+0x94], R13 ;  /* 0x0000940d01007387 */ /* 0x000fe60000100800 */
[----:B------:R-:W-:Y:S01]  /*8b70*/  IMAD.HI.U32 R12, R21, R4, RZ ;  /* 0x00000004150c7227 */ /* 0x000fe200078e00ff */
[----:B------:R-:W-:Y:S01]  /*8b80*/  ISETP.GE.AND P1, PT, R25, RZ, PT ;  /* 0x000000ff1900720c */ /* 0x000fe20003f26270 */
[----:B------:R-:W-:Y:S02]  /*8b90*/  STL [R1+0x90], R9 ;  /* 0x0000900901007387 */ /* 0x000fe40000100800 */
[----:B------:R-:W-:-:S02]  /*8ba0*/  IMAD.MOV R12, RZ, RZ, -R12 ;  /* 0x000000ffff0c7224 */ /* 0x000fc400078e0a0c */
[--C-:B------:R-:W-:Y:S01]  /*8bb0*/  @!P6 IMAD.IADD R10, R10, 0x1, -R0.reuse ;  /* 0x000000010a0ae824 */ /* 0x100fe200078e0a00 */
[----:B------:R-:W3:Y:S01]  /*8bc0*/  LDL.LU R25, [R1+0x938] ;  /* 0x0009380001197983 */ /* 0x000ee20000300800 */
[----:B------:R-:W-:Y:S02]  /*8bd0*/  @!P4 IMAD.IADD R2, R2, 0x1, -R0 ;  /* 0x000000010202c824 */ /* 0x000fe400078e0a00 */
[----:B------:R-:W-:-:S03]  /*8be0*/  IMAD R4, R0, R12, R4 ;  /* 0x0000000c00047224 */ /* 0x000fc600078e0204 */
[C---:B------:R-:W-:Y:S01]  /*8bf0*/  ISETP.GT.U32.AND P4, PT, R0.reuse, R2, PT ;  /* 0x000000020000720c */ /* 0x040fe20003f84070 */
[----:B------:R-:W-:Y:S01]  /*8c00*/  @!P5 IMAD.MOV R10, RZ, RZ, -R10 ;  /* 0x000000ffff0ad224 */ /* 0x000fe200078e0a0a */
[----:B------:R-:W-:-:S11]  /*8c10*/  ISETP.GT.U32.AND P3, PT, R0, R4, PT ;  /* 0x000000040000720c */ /* 0x000fd60003f64070 */
[----:B------:R-:W-:Y:S01]  /*8c20*/  @!P4 IMAD.IADD R2, R2, 0x1, -R0 ;  /* 0x000000010202c824 */ /* 0x000fe200078e0a00 */
[----:B----4-:R-:W-:Y:S02]  /*8c30*/  IABS R8, R26 ;  /* 0x0000001a00087213 */ /* 0x010fe40000000000 */
[----:B------:R-:W-:Y:S02]  /*8c40*/  ISETP.GE.AND P6, PT, R26, RZ, PT ;  /* 0x000000ff1a00720c */ /* 0x000fe40003fc6270 */
[----:B------:R-:W4:Y:S01]  /*8c50*/  LDL.LU R26, [R1+0x93c] ;  /* 0x00093c00011a7983 */ /* 0x000f220000300800 */
[----:B------:R-:W-:-:S04]  /*8c60*/  IMAD.HI.U32 R12, R21, R8, RZ ;  /* 0x00000008150c7227 */ /* 0x000fc800078e00ff */
[----:B------:R-:W-:-:S04]  /*8c70*/  IMAD.MOV R12, RZ, RZ, -R12 ;  /* 0x000000ffff0c7224 */ /* 0x000fc800078e0a0c */
[----:B------:R-:W-:-:S05]  /*8c80*/  IMAD R8, R0, R12, R8 ;  /* 0x0000000c00087224 */ /* 0x000fca00078e0208 */
[----:B------:R-:W-:Y:S01]  /*8c90*/  ISETP.GT.U32.AND P2, PT, R0, R8, PT ;  /* 0x000000080000720c */ /* 0x000fe20003f44070 */
[----:B------:R-:W-:-:S05]  /*8ca0*/  @!P3 IMAD.IADD R4, R4, 0x1, -R0 ;  /* 0x000000010404b824 */ /* 0x000fca00078e0a00 */
[----:B------:R-:W-:-:S07]  /*8cb0*/  ISETP.GT.U32.AND P3, PT, R0, R4, PT ;  /* 0x000000040000720c */ /* 0x000fce0003f64070 */
[----:B------:R-:W-:-:S05]  /*8cc0*/  @!P2 IMAD.IADD R8, R8, 0x1, -R0 ;  /* 0x000000010808a824 */ /* 0x000fca00078e0a00 */
[----:B------:R-:W-:Y:S01]  /*8cd0*/  ISETP.GT.U32.AND P5, PT, R0, R8, PT ;  /* 0x000000080000720c */ /* 0x000fe20003fa4070 */
[----:B------:R-:W-:-:S04]  /*8ce0*/  @!P3 IMAD.IADD R4, R4, 0x1, -R0 ;  /* 0x000000010404b824 */ /* 0x000fc800078e0a00 */
[----:B------:R-:W-:-:S08]  /*8cf0*/  @!P1 IMAD.MOV R4, RZ, RZ, -R4 ;  /* 0x000000ffff049224 */ /* 0x000fd000078e0a04 */
[----:B------:R-:W-:Y:S01]  /*8d00*/  @!P5 IMAD.IADD R8, R8, 0x1, -R0 ;  /* 0x000000010808d824 */ /* 0x000fe200078e0a00 */
[----:B--2---:R-:W-:Y:S02]  /*8d10*/  IABS R11, R27 ;  /* 0x0000001b000b7213 */ /* 0x004fe40000000000 */
[----:B------:R-:W-:Y:S02]  /*8d20*/  ISETP.GE.AND P4, PT, R27, RZ, PT ;  /* 0x000000ff1b00720c */ /* 0x000fe40003f86270 */
[----:B------:R-:W2:Y:S04]  /*8d30*/  LDL.LU R27, [R1+0x940] ;  /* 0x00094000011b7983 */ /* 0x000ea80000300800 */
[----:B------:R0:W-:Y:S01]  /*8d40*/  STL [R1+0x88], R10 ;  /* 0x0000880a01007387 */ /* 0x0001e20000100800 */
[----:B------:R-:W-:-:S02]  /*8d50*/  IABS R14, R28 ;  /* 0x0000001c000e7213 */ /* 0x000fc40000000000 */
[----:B------:R-:W-:Y:S01]  /*8d60*/  ISETP.GE.AND P2, PT, R28, RZ, PT ;  /* 0x000000ff1c00720c */ /* 0x000fe20003f46270 */
[----:B------:R-:W2:Y:S01]  /*8d70*/  LDL.LU R29, [R1+0x944] ;  /* 0x00094400011d7983 */ /* 0x000ea20000300800 */
[----:B0-----:R-:W-:-:S04]  /*8d80*/  IMAD.MOV.U32 R10, RZ, RZ, R2 ;  /* 0x000000ffff0a7224 */ /* 0x001fc800078e0002 */
[----:B------:R-:W-:-:S05]  /*8d90*/  @!P0 IMAD.MOV R10, RZ, RZ, -R10 ;  /* 0x000000ffff0a8224 */ /* 0x000fca00078e0a0a */
[----:B------:R-:W-:Y:S04]  /*8da0*/  STL [R1+0x7c], R10 ;  /* 0x00007c0a01007387 */ /* 0x000fe80000100800 */
[----:B------:R-:W2:Y:S01]  /*8db0*/  LDL.LU R28, [R1+0x948] ;  /* 0x00094800011c7983 */ /* 0x000ea20000300800 */
[----:B---3--:R-:W-:Y:S02]  /*8dc0*/  IABS R13, R3 ;  /* 0x00000003000d7213 */ /* 0x008fe40000000000 */
[----:B------:R-:W-:Y:S01]  /*8dd0*/  ISETP.GE.AND P1, PT, R3, RZ, PT ;  /* 0x000000ff0300720c */ /* 0x000fe20003f26270 */
[----:B------:R-:W-:-:S04]  /*8de0*/  IMAD.MOV.U32 R3, RZ, RZ, R8 ;  /* 0x000000ffff037224 */ /* 0x000fc800078e0008 */
[----:B------:R-:W-:Y:S01]  /*8df0*/  @!P6 IMAD.MOV R3, RZ, RZ, -R3 ;  /* 0x000000ffff03e224 */ /* 0x000fe200078e0a03 */
[----:B------:R-:W-:Y:S04]  /*8e00*/  STL [R1+0x74], R4 ;  /* 0x0000740401007387 */ /* 0x000fe80000100800 */
[----:B------:R0:W-:Y:S04]  /*8e10*/  STL [R1+0x70], R3 ;  /* 0x0000700301007387 */ /* 0x0001e80000100800 */
[----:B0-----:R-:W3:Y:S01]  /*8e20*/  LDL.LU R3, [R1+0x94c] ;  /* 0x00094c0001037983 */ /* 0x001ee20000300800 */
[----:B------:R-:W-:-:S04]  /*8e30*/  IMAD.HI.U32 R12, R21, R11, RZ ;  /* 0x0000000b150c7227 */ /* 0x000fc800078e00ff */
[----:B------:R-:W-:-:S04]  /*8e40*/  IMAD.HI.U32 R2, R21, R13, RZ ;  /* 0x0000000d15027227 */ /* 0x000fc800078e00ff */
[----:B------:R-:W-:Y:S02]  /*8e50*/  IMAD.MOV R12, RZ, RZ, -R12 ;  /* 0x000000ffff0c7224 */ /* 0x000fe400078e0a0c */
[----:B------:R-:W-:-:S04]  /*8e60*/  IMAD.HI.U32 R9, R21, R14, RZ ;  /* 0x0000000e15097227 */ /* 0x000fc800078e00ff */
[----:B------:R-:W-:Y:S02]  /*8e70*/  IMAD.MOV R2, RZ, RZ, -R2 ;  /* 0x000000ffff027224 */ /* 0x000fe400078e0a02 */
[C---:B------:R-:W-:Y:S02]  /*8e80*/  IMAD R11, R0.reuse, R12, R11 ;  /* 0x0000000c000b7224 */ /* 0x040fe400078e020b */
[----:B------:R-:W-:Y:S02]  /*8e90*/  IMAD.MOV R9, RZ, RZ, -R9 ;  /* 0x000000ffff097224 */ /* 0x000fe400078e0a09 */
[C---:B------:R-:W-:Y:S01]  /*8ea0*/  IMAD R13, R0.reuse, R2, R13 ;  /* 0x00000002000d7224 */ /* 0x040fe200078e020d */
[C---:B------:R-:W-:Y:S01]  /*8eb0*/  ISETP.GT.U32.AND P3, PT, R0.reuse, R11, PT ;  /* 0x0000000b0000720c */ /* 0x040fe20003f64070 */
[----:B------:R-:W-:-:S03]  /*8ec0*/  IMAD R14, R0, R9, R14 ;  /* 0x00000009000e7224 */ /* 0x000fc600078e020e */
[C---:B------:R-:W-:Y:S02]  /*8ed0*/  ISETP.GT.U32.AND P6, PT, R0.reuse, R13, PT ;  /* 0x0000000d0000720c */ /* 0x040fe40003fc4070 */
[----:B------:R-:W-:-:S07]  /*8ee0*/  ISETP.GT.U32.AND P0, PT, R0, R14, PT ;  /* 0x0000000e0000720c */ /* 0x000fce0003f04070 */
[----:B------:R-:W-:-:S04]  /*8ef0*/  @!P3 IMAD.IADD R11, R11, 0x1, -R0 ;  /* 0x000000010b0bb824 */ /* 0x000fc800078e0a00 */
[--C-:B------:R-:W-:Y:S01]  /*8f00*/  @!P6 IMAD.IADD R13, R13, 0x1, -R0.reuse ;  /* 0x000000010d0de824 */ /* 0x100fe200078e0a00 */
[----:B------:R-:W-:Y:S01]  /*8f10*/  ISETP.GT.U32.AND P3, PT, R0, R11, PT ;  /* 0x0000000b0000720c */ /* 0x000fe20003f64070 */
[----:B------:R-:W-:-:S03]  /*8f20*/  @!P0 IMAD.IADD R14, R14, 0x1, -R0 ;  /* 0x000000010e0e8824 */ /* 0x000fc600078e0a00 */
[C---:B------:R-:W-:Y:S02]  /*8f30*/  ISETP.GT.U32.AND P6, PT, R0.reuse, R13, PT ;  /* 0x0000000d0000720c */ /* 0x040fe40003fc4070 */
[----:B------:R-:W-:Y:S02]  /*8f40*/  ISETP.GT.U32.AND P0, PT, R0, R14, PT ;  /* 0x0000000e0000720c */ /* 0x000fe40003f04070 */
[----:B------:R-:W-:Y:S02]  /*8f50*/  IABS R9, R24 ;  /* 0x0000001800097213 */ /* 0x000fe40000000000 */
[----:B------:R-:W-:Y:S02]  /*8f60*/  ISETP.GE.AND P5, PT, R24, RZ, PT ;  /* 0x000000ff1800720c */ /* 0x000fe40003fa6270 */
[----:B------:R-:W3:Y:S01]  /*8f70*/  LDL.LU R24, [R1+0x950] ;  /* 0x0009500001187983 */ /* 0x000ee20000300800 */
[----:B------:R-:W-:Y:S01]  /*8f80*/  IABS R2, R25 ;  /* 0x0000001900027213 */ /* 0x000fe20000000000 */
[----:B------:R-:W-:-:S04]  /*8f90*/  IMAD.HI.U32 R10, R21, R9, RZ ;  /* 0x00000009150a7227 */ /* 0x000fc800078e00ff */
[----:B------:R-:W-:-:S04]  /*8fa0*/  IMAD.HI.U32 R18, R21, R2, RZ ;  /* 0x0000000215127227 */ /* 0x000fc800078e00ff */
[----:B------:R-:W-:Y:S02]  /*8fb0*/  @!P3 IMAD.IADD R11, R11, 0x1, -R0 ;  /* 0x000000010b0bb824 */ /* 0x000fe400078e0a00 */
[----:B------:R-:W-:Y:S01]  /*8fc0*/  IMAD.MOV R18, RZ, RZ, -R18 ;  /* 0x000000ffff127224 */ /* 0x000fe200078e0a12 */
[----:B------:R-:W-:Y:S01]  /*8fd0*/  ISETP.GE.AND P3, PT, R25, RZ, PT ;  /* 0x000000ff1900720c */ /* 0x000fe20003f66270 */
[----:B------:R-:W-:Y:S01]  /*8fe0*/  IMAD.MOV R10, RZ, RZ, -R10 ;  /* 0x000000ffff0a7224 */ /* 0x000fe200078e0a0a */
[----:B------:R-:W3:Y:S01]  /*8ff0*/  LDL.LU R25, [R1+0x954] ;  /* 0x0009540001197983 */ /* 0x000ee20000300800 */
[----:B------:R-:W-:Y:S02]  /*9000*/  @!P6 IMAD.IADD R13, R13, 0x1, -R0 ;  /* 0x000000010d0de824 */ /* 0x000fe400078e0a00 */
[----:B------:R-:W-:Y:S02]  /*9010*/  IMAD R2, R0, R18, R2 ;  /* 0x0000001200027224 */ /* 0x000fe400078e0202 */
[----:B------:R-:W-:-:S02]  /*9020*/  IMAD.MOV.U32 R19, RZ, RZ, R11 ;  /* 0x000000ffff137224 */ /* 0x000fc400078e000b */
[----:B------:R-:W-:Y:S02]  /*9030*/  @!P0 IMAD.IADD R14, R14, 0x1, -R0 ;  /* 0x000000010e0e8824 */ /* 0x000fe400078e0a00 */
[C---:B------:R-:W-:Y:S02]  /*9040*/  IMAD R9, R0.reuse, R10, R9 ;  /* 0x0000000a00097224 */ /* 0x040fe400078e0209 */
[----:B------:R-:W-:Y:S01]  /*9050*/  @!P4 IMAD.MOV R19, RZ, RZ, -R19 ;  /* 0x000000ffff13c224 */ /* 0x000fe200078e0a13 */
[----:B------:R-:W-:Y:S02]  /*9060*/  ISETP.GT.U32.AND P4, PT, R0, R2, PT ;  /* 0x000000020000720c */ /* 0x000fe40003f84070 */
[----:B----4-:R-:W-:-:S05]  /*9070*/  IABS R4, R26 ;  /* 0x0000001a00047213 */ /* 0x010fca0000000000 */
[----:B------:R-:W-:-:S04]  /*9080*/  IMAD.HI.U32 R17, R21, R4, RZ ;  /* 0x0000000415117227 */ /* 0x000fc800078e00ff */
[----:B------:R-:W-:-:S04]  /*9090*/  IMAD.MOV R17, RZ, RZ, -R17 ;  /* 0x000000ffff117224 */ /* 0x000fc800078e0a11 */
[C---:B------:R-:W-:Y:S02]  /*90a0*/  IMAD R4, R0.reuse, R17, R4 ;  /* 0x0000001100047224 */ /* 0x040fe400078e0204 */
[----:B------:R-:W-:Y:S02]  /*90b0*/  IMAD.MOV.U32 R17, RZ, RZ, R13 ;  /* 0x000000ffff117224 */ /* 0x000fe400078e000d */
[----:B------:R-:W-:Y:S01]  /*90c0*/  @!P2 IMAD.MOV R14, RZ, RZ, -R14 ;  /* 0x000000ffff0ea224 */ /* 0x000fe200078e0a0e */
[C---:B------:R-:W-:Y:S01]  /*90d0*/  ISETP.GT.U32.AND P0, PT, R0.reuse, R9, PT ;  /* 0x000000090000720c */ /* 0x040fe20003f04070 */
[----:B------:R-:W-:Y:S01]  /*90e0*/  @!P1 IMAD.MOV R17, RZ, RZ, -R17 ;  /* 0x000000ffff119224 */ /* 0x000fe200078e0a11 */
[----:B------:R-:W-:Y:S01]  /*90f0*/  STL [R1+0x64], R19 ;  /* 0x0000641301007387 */ /* 0x000fe20000100800 */
[----:B------:R-:W-:Y:S02]  /*9100*/  ISETP.GT.U32.AND P6, PT, R0, R4, PT ;  /* 0x000000040000720c */ /* 0x000fe40003fc4070 */
[----:B------:R-:W-:Y:S01]  /*9110*/  ISETP.GE.AND P2, PT, R26, RZ, PT ;  /* 0x000000ff1a00720c */ /* 0x000fe20003f46270 */
[----:B------:R3:W-:Y:S04]  /*9120*/  STL [R1+0x5c], R14 ;  /* 0x00005c0e01007387 */ /* 0x0007e80000100800 */
[----:B------:R0:W-:Y:S04]  /*9130*/  STL [R1+0x58], R17 ;  /* 0x0000581101007387 */ /* 0x0001e80000100800 */
[----:B------:R-:W4:Y:S01]  /*9140*/  LDL.LU R26, [R1+0x958] ;  /* 0x00095800011a7983 */ /* 0x000f220000300800 */
[----:B------:R-:W-:-:S02]  /*9150*/  @!P4 IMAD.IADD R2, R2, 0x1, -R0 ;  /* 0x000000010202c824 */ /* 0x000fc400078e0a00 */
[--C-:B------:R-:W-:Y:S02]  /*9160*/  @!P0 IMAD.IADD R9, R9, 0x1, -R0.reuse ;  /* 0x0000000109098824 */ /* 0x100fe400078e0a00 */
[----:B------:R-:W-:Y:S01]  /*9170*/  @!P6 IMAD.IADD R4, R4, 0x1, -R0 ;  /* 0x000000010404e824 */ /* 0x000fe200078e0a00 */
[C---:B------:R-:W-:Y:S02]  /*9180*/  ISETP.GT.U32.AND P6, PT, R0.reuse, R2, PT ;  /* 0x000000020000720c */ /* 0x040fe40003fc4070 */
[----:B------:R-:W-:-:S11]  /*9190*/  ISETP.GT.U32.AND P0, PT, R0, R9, PT ;  /* 0x000000090000720c */ /* 0x000fd60003f04070 */
[--C-:B------:R-:W-:Y:S02]  /*91a0*/  @!P6 IMAD.IADD R2, R2, 0x1, -R0.reuse ;  /* 0x000000010202e824 */ /* 0x100fe400078e0a00 */
[----:B------:R-:W-:-:S04]  /*91b0*/  @!P0 IMAD.IADD R9, R9, 0x1, -R0 ;  /* 0x0000000109098824 */ /* 0x000fc800078e0a00 */
[----:B------:R-:W-:-:S04]  /*91c0*/  IMAD.MOV.U32 R13, RZ, RZ, R9 ;  /* 0x000000ffff0d7224 */ /* 0x000fc800078e0009 */
[----:B------:R-:W-:Y:S01]  /*91d0*/  @!P5 IMAD.MOV R13, RZ, RZ, -R13 ;  /* 0x000000ffff0dd224 */ /* 0x000fe200078e0a0d */
[----:B--2---:R-:W-:-:S05]  /*91e0*/  IABS R12, R28 ;  /* 0x0000001c000c7213 */ /* 0x004fca0000000000 */
[----:B------:R-:W-:-:S04]  /*91f0*/  IMAD.HI.U32 R11, R21, R12, RZ ;  /* 0x0000000c150b7227 */ /* 0x000fc800078e00ff */
[----:B------:R-:W-:-:S04]  /*9200*/  IMAD.MOV R11, RZ, RZ, -R11 ;  /* 0x000000ffff0b7224 */ /* 0x000fc800078e0a0b */
[----:B------:R-:W-:-:S05]  /*9210*/  IMAD R12, R0, R11, R12 ;  /* 0x0000000b000c7224 */ /* 0x000fca00078e020c */
[----:B------:R-:W-:Y:S02]  /*9220*/  ISETP.GT.U32.AND P6, PT, R0, R12, PT ;  /* 0x0000000c0000720c */ /* 0x000fe40003fc4070 */
[----:B------:R-:W-:Y:S02]  /*9230*/  IABS R8, R27 ;  /* 0x0000001b00087213 */ /* 0x000fe40000000000 */
[----:B------:R-:W-:Y:S02]  /*9240*/  ISETP.GE.AND P4, PT, R27, RZ, PT ;  /* 0x000000ff1b00720c */ /* 0x000fe40003f86270 */
[----:B------:R-:W2:Y:S01]  /*9250*/  LDL.LU R27, [R1+0x95c] ;  /* 0x00095c00011b7983 */ /* 0x000ea20000300800 */
[----:B---3--:R-:W-:-:S03]  /*9260*/  IABS R14, R3 ;  /* 0x00000003000e7213 */ /* 0x008fc60000000000 */
[----:B------:R-:W-:Y:S03]  /*9270*/  STL [R1+0x3c], R13 ;  /* 0x00003c0d01007387 */ /* 0x000fe60000100800 */
[----:B------:R-:W-:Y:S01]  /*9280*/  @!P6 IMAD.IADD R12, R12, 0x1, -R0 ;  /* 0x000000010c0ce824 */ /* 0x000fe200078e0a00 */
[----:B------:R-:W-:Y:S02]  /*9290*/  ISETP.GE.AND P6, PT, R3, RZ, PT ;  /* 0x000000ff0300720c */ /* 0x000fe40003fc6270 */
[----:B------:R-:W3:Y:S01]  /*92a0*/  LDL.LU R3, [R1+0x960] ;  /* 0x0009600001037983 */ /* 0x000ee20000300800 */
[----:B------:R-:W-:Y:S01]  /*92b0*/  IMAD.HI.U32 R16, R21, R8, RZ ;  /* 0x0000000815107227 */ /* 0x000fe200078e00ff */
[----:B------:R-:W-:-:S03]  /*92c0*/  IABS R10, R29 ;  /* 0x0000001d000a7213 */ /* 0x000fc60000000000 */
[----:B------:R-:W-:-:S04]  /*92d0*/  IMAD.MOV R16, RZ, RZ, -R16 ;  /* 0x000000ffff107224 */ /* 0x000fc800078e0a10 */
[----:B------:R-:W-:Y:S02]  /*92e0*/  IMAD R8, R0, R16, R8 ;  /* 0x0000001000087224 */ /* 0x000fe400078e0208 */
[----:B------:R-:W-:-:S04]  /*92f0*/  IMAD.HI.U32 R16, R21, R10, RZ ;  /* 0x0000000a15107227 */ /* 0x000fc800078e00ff */
[----:B------:R-:W-:Y:S01]  /*9300*/  IMAD.MOV R16, RZ, RZ, -R16 ;  /* 0x000000ffff107224 */ /* 0x000fe200078e0a10 */
[----:B------:R-:W-:-:S03]  /*9310*/  ISETP.GT.U32.AND P1, PT, R0, R8, PT ;  /* 0x000000080000720c */ /* 0x000fc60003f24070 */
[----:B------:R-:W-:-:S05]  /*9320*/  IMAD R10, R0, R16, R10 ;  /* 0x00000010000a7224 */ /* 0x000fca00078e020a */
[----:B------:R-:W-:-:S05]  /*9330*/  ISETP.GT.U32.AND P0, PT, R0, R10, PT ;  /* 0x0000000a0000720c */ /* 0x000fca0003f04070 */
[----:B------:R-:W-:Y:S02]  /*9340*/  @!P1 IMAD.IADD R8, R8, 0x1, -R0 ;  /* 0x0000000108089824 */ /* 0x000fe400078e0a00 */
[----:B------:R-:W-:-:S06]  /*9350*/  IMAD.HI.U32 R9, R21, R14, RZ ;  /* 0x0000000e15097227 */ /* 0x000fcc00078e00ff */
[----:B------:R-:W-:Y:S01]  /*9360*/  @!P0 IMAD.IADD R10, R10, 0x1, -R0 ;  /* 0x000000010a0a8824 */ /* 0x000fe200078e0a00 */
[C---:B------:R-:W-:Y:S01]  /*9370*/  ISETP.GT.U32.AND P0, PT, R0.reuse, R8, PT ;  /* 0x000000080000720c */ /* 0x040fe20003f04070 */
[----:B------:R-:W-:Y:S01]  /*9380*/  IMAD.MOV R9, RZ, RZ, -R9 ;  /* 0x000000ffff097224 */ /* 0x000fe200078e0a09 */
[C---:B------:R-:W-:Y:S02]  /*9390*/  ISETP.GT.U32.AND P1, PT, R0.reuse, R4, PT ;  /* 0x000000040000720c */ /* 0x040fe40003f24070 */
[----:B------:R-:W-:Y:S01]  /*93a0*/  IABS R16, R24 ;  /* 0x0000001800107213 */ /* 0x000fe20000000000 */
[C---:B------:R-:W-:Y:S01]  /*93b0*/  IMAD R14, R0.reuse, R9, R14 ;  /* 0x00000009000e7224 */ /* 0x040fe200078e020e */
[----:B------:R-:W-:-:S03]  /*93c0*/  ISETP.GT.U32.AND P5, PT, R0, R10, PT ;  /* 0x0000000a0000720c */ /* 0x000fc60003fa4070 */
[----:B------:R-:W-:-:S04]  /*93d0*/  IMAD.HI.U32 R11, R21, R16, RZ ;  /* 0x00000010150b7227 */ /* 0x000fc800078e00ff */
[--C-:B------:R-:W-:Y:S01]  /*93e0*/  @!P0 IMAD.IADD R8, R8, 0x1, -R0.reuse ;  /* 0x0000000108088824 */ /* 0x100fe200078e0a00 */
[----:B------:R-:W-:Y:S01]  /*93f0*/  ISETP.GT.U32.AND P0, PT, R0, R14, PT ;  /* 0x0000000e0000720c */ /* 0x000fe20003f04070 */
[----:B------:R-:W-:Y:S01]  /*9400*/  @!P1 IMAD.IADD R4, R4, 0x1, -R0 ;  /* 0x0000000104049824 */ /* 0x000fe200078e0a00 */
[----:B------:R-:W-:Y:S01]  /*9410*/  ISETP.GE.AND P1, PT, R29, RZ, PT ;  /* 0x000000ff1d00720c */ /* 0x000fe20003f26270 */
[----:B------:R-:W-:Y:S01]  /*9420*/  IMAD.MOV R11, RZ, RZ, -R11 ;  /* 0x000000ffff0b7224 */ /* 0x000fe200078e0a0b */
[----:B0-----:R-:W-:-:S03]  /*9430*/  IABS R17, R25 ;  /* 0x0000001900117213 */ /* 0x001fc60000000000 */
[----:B------:R-:W-:Y:S02]  /*9440*/  IMAD R16, R0, R11, R16 ;  /* 0x0000000b00107224 */ /* 0x000fe400078e0210 */
[----:B------:R-:W-:-:S04]  /*9450*/  IMAD.HI.U32 R9, R21, R17, RZ ;  /* 0x0000001115097227 */ /* 0x000fc800078e00ff */
[----:B------:R-:W-:Y:S02]  /*9460*/  IMAD.MOV R9, RZ, RZ, -R9 ;  /* 0x000000ffff097224 */ /* 0x000fe400078e0a09 */
[----:B------:R-:W-:Y:S02]  /*9470*/  @!P2 IMAD.MOV R4, RZ, RZ, -R4 ;  /* 0x000000ffff04a224 */ /* 0x000fe400078e0a04 */
[----:B------:R-:W-:Y:S02]  /*9480*/  @!P0 IMAD.IADD R14, R14, 0x1, -R0 ;  /* 0x000000010e0e8824 */ /* 0x000fe400078e0a00 */
[----:B------:R-:W-:Y:S01]  /*9490*/  @!P3 IMAD.MOV R2, RZ, RZ, -R2 ;  /* 0x000000ffff02b224 */ /* 0x000fe200078e0a02 */
[----:B------:R-:W-:Y:S01]  /*94a0*/  ISETP.GT.U32.AND P3, PT, R0, R16, PT ;  /* 0x000000100000720c */ /* 0x000fe20003f64070 */
[----:B------:R-:W-:Y:S01]  /*94b0*/  @!P5 IMAD.IADD R10, R10, 0x1, -R0 ;  /* 0x000000010a0ad824 */ /* 0x000fe200078e0a00 */
[C---:B------:R-:W-:Y:S01]  /*94c0*/  ISETP.GT.U32.AND P0, PT, R0.reuse, R12, PT ;  /* 0x0000000c0000720c */ /* 0x040fe20003f04070 */
[C---:B------:R-:W-:Y:S01]  /*94d0*/  IMAD R17, R0.reuse, R9, R17 ;  /* 0x0000000900117224 */ /* 0x040fe200078e0211 */
[----:B------:R-:W-:Y:S01]  /*94e0*/  STL [R1+0x3070], R4 ;  /* 0x0030700401007387 */ /* 0x000fe20000100800 */
[----:B------:R-:W-:Y:S01]  /*94f0*/  ISETP.GT.U32.AND P2, PT, R0, R14, PT ;  /* 0x0000000e0000720c */ /* 0x000fe20003f44070 */
[----:B------:R-:W-:-:S02]  /*9500*/  @!P1 IMAD.MOV R10, RZ, RZ, -R10 ;  /* 0x000000ffff0a9224 */ /* 0x000fc400078e0a0a */
[----:B------:R0:W-:Y:S01]  /*9510*/  STL [R1+0x24], R2 ;  /* 0x0000240201007387 */ /* 0x0001e20000100800 */
[----:B------:R-:W-:Y:S01]  /*9520*/  ISETP.GT.U32.AND P1, PT, R0, R17, PT ;  /* 0x000000110000720c */ /* 0x000fe20003f24070 */
[----:B------:R-:W-:Y:S01]  /*9530*/  @!P4 IMAD.MOV R8, RZ, RZ, -R8 ;  /* 0x000000ffff08c224 */ /* 0x000fe200078e0a08 */
[----:B------:R-:W-:Y:S02]  /*9540*/  ISETP.GE.AND P5, PT, R28, RZ, PT ;  /* 0x000000ff1c00720c */ /* 0x000fe40003fa6270 */
[----:B------:R-:W-:Y:S01]  /*9550*/  ISETP.GE.AND P4, PT, R24, RZ, PT ;  /* 0x000000ff1800720c */ /* 0x000fe20003f86270 */
[--C-:B------:R-:W-:Y:S01]  /*9560*/  @!P3 IMAD.IADD R16, R16, 0x1, -R0.reuse ;  /* 0x000000011010b824 */ /* 0x100fe200078e0a00 */
[----:B------:R-:W-:Y:S01]  /*9570*/  STL [R1+0x3074], R8 ;  /* 0x0030740801007387 */ /* 0x000fe20000100800 */
[--C-:B------:R-:W-:Y:S01]  /*9580*/  @!P0 IMAD.IADD R12, R12, 0x1, -R0.reuse ;  /* 0x000000010c0c8824 */ /* 0x100fe200078e0a00 */
[----:B------:R-:W-:Y:S02]  /*9590*/  ISETP.GE.AND P0, PT, R25, RZ, PT ;  /* 0x000000ff1900720c */ /* 0x000fe40003f06270 */
[----:B------:R-:W3:Y:S01]  /*95a0*/  LDL.LU R24, [R1+0x964] ;  /* 0x0009640001187983 */ /* 0x000ee20000300800 */
[----:B------:R-:W-:-:S03]  /*95b0*/  @!P2 IMAD.IADD R14, R14, 0x1, -R0 ;  /* 0x000000010e0ea824 */ /* 0x000fc600078e0a00 */
[----:B------:R-:W-:Y:S01]  /*95c0*/  STL [R1+0x3078], R10 ;  /* 0x0030780a01007387 */ /* 0x000fe20000100800 */
[----:B------:R-:W-:Y:S01]  /*95d0*/  ISETP.GT.U32.AND P3, PT, R0, R16, PT ;  /* 0x000000100000720c */ /* 0x000fe20003f64070 */
[----:B------:R-:W-:Y:S02]  /*95e0*/  @!P1 IMAD.IADD R17, R17, 0x1, -R0 ;  /* 0x0000000111119824 */ /* 0x000fe400078e0a00 */
[----:B------:R-:W3:Y:S01]  /*95f0*/  LDL.LU R25, [R1+0x968] ;  /* 0x0009680001197983 */ /* 0x000ee20000300800 */
[----:B----4-:R-:W-:-:S05]  /*9600*/  IABS R18, R26 ;  /* 0x0000001a00127213 */ /* 0x010fca0000000000 */
[----:B0-----:R-:W-:-:S04]  /*9610*/  IMAD.HI.U32 R2, R21, R18, RZ ;  /* 0x0000001215027227 */ /* 0x001fc800078e00ff */
[----:B------:R-:W-:-:S04]  /*9620*/  IMAD.MOV R2, RZ, RZ, -R2 ;  /* 0x000000ffff027224 */ /* 0x000fc800078e0a02 */
[----:B------:R-:W-:-:S05]  /*9630*/  IMAD R18, R0, R2, R18 ;  /* 0x0000000200127224 */ /* 0x000fca00078e0212 */
[C---:B------:R-:W-:Y:S02]  /*9640*/  ISETP.GT.U32.AND P2, PT, R0.reuse, R18, PT ;  /* 0x000000120000720c */ /* 0x040fe40003f44070 */
[----:B------:R-:W-:Y:S01]  /*9650*/  ISETP.GT.U32.AND P1, PT, R0, R17, PT ;  /* 0x000000110000720c */ /* 0x000fe20003f24070 */
[----:B------:R-:W-:Y:S01]  /*9660*/  @!P5 IMAD.MOV R12, RZ, RZ, -R12 ;  /* 0x000000ffff0cd224 */ /* 0x000fe200078e0a0c */
[----:B------:R-:W-:Y:S01]  /*9670*/  ISETP.GE.AND P5, PT, R26, RZ, PT ;  /* 0x000000ff1a00720c */ /* 0x000fe20003fa6270 */
[----:B------:R-:W-:Y:S02]  /*9680*/  @!P3 IMAD.IADD R16, R16, 0x1, -R0 ;  /* 0x000000011010b824 */ /* 0x000fe400078e0a00 */
[----:B------:R-:W-:Y:S01]  /*9690*/  @!P6 IMAD.MOV R14, RZ, RZ, -R14 ;  /* 0x000000ffff0ee224 */ /* 0x000fe200078e0a0e */
[----:B------:R-:W-:Y:S01]  /*96a0*/  STL [R1+0x307c], R12 ;  /* 0x00307c0c01007387 */ /* 0x000fe20000100800 */
[----:B------:R-:W-:-:S03]  /*96b0*/  @!P4 IMAD.MOV R16, RZ, RZ, -R16 ;  /* 0x000000ffff10c224 */ /* 0x000fc600078e0a10 */
[----:B------:R-:W4:Y:S01]  /*96c0*/  LDL.LU R26, [R1+0x96c] ;  /* 0x00096c00011a7983 */ /* 0x000f220000300800 */
[--C-:B------:R-:W-:Y:S02]  /*96d0*/  @!P2 IMAD.IADD R18, R18, 0x1, -R0.reuse ;  /* 0x000000011212a824 */ /* 0x100fe400078e0a00 */
[----:B------:R-:W-:Y:S01]  /*96e0*/  @!P1 IMAD.IADD R17, R17, 0x1, -R0 ;  /* 0x0000000111119824 */ /* 0x000fe200078e0a00 */
[----:B------:R-:W-:Y:S02]  /*96f0*/  STL [R1+0x3080], R14 ;  /* 0x0030800e01007387 */ /* 0x000fe40000100800 */
[----:B------:R-:W-:Y:S01]  /*9700*/  ISETP.GT.U32.AND P2, PT, R0, R18, PT ;  /* 0x000000120000720c */ /* 0x000fe20003f44070 */
[----:B------:R-:W-:-:S12]  /*9710*/  @!P0 IMAD.MOV R17, RZ, RZ, -R17 ;  /* 0x000000ffff118224 */ /* 0x000fd800078e0a11 */
[----:B------:R-:W-:-:S04]  /*9720*/  @!P2 IMAD.IADD R18, R18, 0x1, -R0 ;  /* 0x000000011212a824 */ /* 0x000fc800078e0a00 */
[----:B------:R-:W-:Y:S01]  /*9730*/  @!P5 IMAD.MOV R18, RZ, RZ, -R18 ;  /* 0x000000ffff12d224 */ /* 0x000fe200078e0a12 */
[----:B--2---:R-:W-:Y:S02]  /*9740*/  IABS R19, R27 ;  /* 0x0000001b00137213 */ /* 0x004fe40000000000 */
[----:B------:R-:W-:Y:S02]  /*9750*/  ISETP.GE.AND P6, PT, R27, RZ, PT ;  /* 0x000000ff1b00720c */ /* 0x000fe40003fc6270 */
[----:B------:R-:W2:Y:S04]  /*9760*/  LDL.LU R27, [R1+0x970] ;  /* 0x00097000011b7983 */ /* 0x000ea80000300800 */
[----:B------:R0:W-:Y:S01]  /*9770*/  STL [R1+0x3084], R16 ;  /* 0x0030841001007387 */ /* 0x0001e20000100800 */
[----:B---3--:R-:W-:-:S02]  /*9780*/  IABS R20, R3 ;  /* 0x0000000300147213 */ /* 0x008fc40000000000 */
[----:B------:R-:W-:Y:S02]  /*9790*/  ISETP.GE.AND P4, PT, R3, RZ, PT ;  /* 0x000000ff0300720c */ /* 0x000fe40003f86270 */
[----:B------:R-:W3:Y:S04]  /*97a0*/  LDL.LU R3, [R1+0x974] ;  /* 0x0009740001037983 */ /* 0x000ee80000300800 */
[----:B------:R1:W-:Y:S04]  /*97b0*/  STL [R1+0x3088], R17 ;  /* 0x0030881101007387 */ /* 0x0003e80000100800 */
[----:B0-----:R-:W3:Y:S04]  /*97c0*/  LDL.LU R16, [R1+0x978] ;  /* 0x0009780001107983 */ /* 0x001ee80000300800 */
[----:B------:R-:W3:Y:S04]  /*97d0*/  LDL.LU R12, [R1+0x97c] ;  /* 0x00097c00010c7983 */ /* 0x000ee80000300800 */
[----:B------:R0:W-:Y:S04]  /*97e0*/  STL [R1+0x308c], R18 ;  /* 0x00308c1201007387 */ /* 0x0001e80000100800 */
[----:B------:R-:W3:Y:S04]  /*97f0*/  LDL.LU R4, [R1+0x980] ;  /* 0x0009800001047983 */ /* 0x000ee80000300800 */
[----:B------:R-:W3:Y:S04]  /*9800*/  LDL.LU R8, [R1+0x984] ;  /* 0x0009840001087983 */ /* 0x000ee80000300800 */
[----:B------:R-:W3:Y:S04]  /*9810*/  LDL.LU R10, [R1+0x988] ;  /* 0x00098800010a7983 */ /* 0x000ee80000300800 */
[----:B------:R-:W3:Y:S04]  /*9820*/  LDL.LU R14, [R1+0x98c] ;  /* 0x00098c00010e7983 */ /* 0x000ee80000300800 */
[----:B-1----:R-:W0:Y:S01]  /*9830*/  LDL.LU R17, [R1+0x990] ;  /* 0x0009900001117983 */ /* 0x002e220000300800 */
[----:B------:R-:W-:-:S04]  /*9840*/  IMAD.HI.U32 R2, R21, R19, RZ ;  /* 0x0000001315027227 */ /* 0x000fc800078e00ff */
[----:B------:R-:W-:-:S04]  /*9850*/  IMAD.MOV R2, RZ, RZ, -R2 ;  /* 0x000000ffff027224 */ /* 0x000fc800078e0a02 */
[----:B------:R-:W-:Y:S02]  /*9860*/  IMAD R19, R0, R2, R19 ;  /* 0x0000000200137224 */ /* 0x000fe400078e0213 */
[----:B------:R-:W-:-:S04]  /*9870*/  IMAD.HI.U32 R2, R21, R20, RZ ;  /* 0x0000001415027227 */ /* 0x000fc800078e00ff */
[----:B------:R-:W-:-:S04]  /*9880*/  IMAD.MOV R2, RZ, RZ, -R2 ;  /* 0x000000ffff027224 */ /* 0x000fc800078e0a02 */
[----:B------:R-:W-:-:S05]  /*9890*/  IMAD R20, R0, R2, R20 ;  /* 0x0000000200147224 */ /* 0x000fca00078e0214 */
[C---:B------:R-:W-:Y:S02]  /*98a0*/  ISETP.GT.U32.AND P2, PT, R0.reuse, R20, PT ;  /* 0x000000140000720c */ /* 0x040fe40003f44070 */
[----:B------:R-:W-:-:S11]  /*98b0*/  ISETP.GT.U32.AND P3, PT, R0, R19, PT ;  /* 0x000000130000720c */ /* 0x000fd60003f64070 */
[--C-:B------:R-:W-:Y:S02]  /*98c0*/  @!P2 IMAD.IADD R20, R20, 0x1, -R0.reuse ;  /* 0x000000011414a824 */ /* 0x100fe400078e0a00 */
[----:B------:R-:W-:-:S03]  /*98d0*/  @!P3 IMAD.IADD R19, R19, 0x1, -R0 ;  /* 0x000000011313b824 */ /* 0x000fc600078e0a00 */
[C---:B------:R-:W-:Y:S02]  /*98e0*/  ISETP.GT.U32.AND P2, PT, R0.reuse, R20, PT ;  /* 0x000000140000720c */ /* 0x040fe40003f44070 */
[----:B------:R-:W-:Y:S02]  /*98f0*/  ISETP.GT.U32.AND P3, PT, R0, R19, PT ;  /* 0x000000130000720c */ /* 0x000fe40003f64070 */
[----:B------:R-:W-:Y:S02]  /*9900*/  IABS R28, R24 ;  /* 0x00000018001c7213 */ /* 0x000fe40000000000 */
[----:B------:R-:W-:-:S05]  /*9910*/  IABS R22, R25 ;  /* 0x0000001900167213 */ /* 0x000fca0000000000 */
[----:B------:R-:W-:-:S04]  /*9920*/  IMAD.HI.U32 R2, R21, R22, RZ ;  /* 0x0000001615027227 */ /* 0x000fc800078e00ff */
[----:B------:R-:W-:Y:S02]  /*9930*/  IMAD.MOV R2, RZ, RZ, -R2 ;  /* 0x000000ffff027224 */ /* 0x000fe400078e0a02 */
[----:B------:R-:W-:-:S04]  /*9940*/  IMAD.HI.U32 R9, R21, R28, RZ ;  /* 0x0000001c15097227 */ /* 0x000fc800078e00ff */
[----:B------:R-:W-:Y:S02]  /*9950*/  IMAD R22, R0, R2, R22 ;  /* 0x0000000200167224 */ /* 0x000fe400078e0216 */
[----:B------:R-:W-:Y:S02]  /*9960*/  IMAD.MOV R9, RZ, RZ, -R9 ;  /* 0x000000ffff097224 */ /* 0x000fe400078e0a09 */
[----:B------:R-:W-:Y:S01]  /*9970*/  @!P2 IMAD.IADD R20, R20, 0x1, -R0 ;  /* 0x000000011414a824 */ /* 0x000fe200078e0a00 */
[C---:B------:R-:W-:Y:S01]  /*9980*/  ISETP.GT.U32.AND P2, PT, R0.reuse, R22, PT ;  /* 0x000000160000720c */ /* 0x040fe20003f44070 */
[----:B------:R-:W-:Y:S01]  /*9990*/  IMAD R28, R0, R9, R28 ;  /* 0x00000009001c7224 */ /* 0x000fe200078e021c */
[----:B------:R-:W-:Y:S01]  /*99a0*/  ISETP.GE.AND P1, PT, R24, RZ, PT ;  /* 0x000000ff1800720c */ /* 0x000fe20003f26270 */
[----:B------:R-:W-:Y:S01]  /*99b0*/  @!P3 IMAD.IADD R19, R19, 0x1, -R0 ;  /* 0x000000011313b824 */ /* 0x000fe200078e0a00 */
[----:B------:R-:W-:-:S03]  /*99c0*/  ISETP.GE.AND P0, PT, R25, RZ, PT ;  /* 0x000000ff1900720c */ /* 0x000fc60003f06270 */
[----:B------:R-:W-:Y:S01]  /*99d0*/  @!P6 IMAD.MOV R19, RZ, RZ, -R19 ;  /* 0x000000ffff13e224 */ /* 0x000fe200078e0a13 */
[----:B------:R-:W-:-:S05]  /*99e0*/  ISETP.GT.U32.AND P6, PT, R0, R28, PT ;  /* 0x0000001c0000720c */ /* 0x000fca0003fc4070 */
[----:B------:R-:W-:Y:S01]  /*99f0*/  @!P2 IMAD.IADD R22, R22, 0x1, -R0 ;  /* 0x000000011616a824 */ /* 0x000fe200078e0a00 */
[----:B----4-:R-:W-:-:S05]  /*9a00*/  IABS R23, R26 ;  /* 0x0000001a00177213 */ /* 0x010fca0000000000 */
[----:B------:R-:W-:-:S04]  /*9a10*/  IMAD.HI.U32 R9, R21, R23, RZ ;  /* 0x0000001715097227 */ /* 0x000fc800078e00ff */
[----:B------:R-:W-:Y:S01]  /*9a20*/  IMAD.MOV R9, RZ, RZ, -R9 ;  /* 0x000000ffff097224 */ /* 0x000fe200078e0a09 */
[----:B------:R-:W-:-:S03]  /*9a30*/  ISETP.GE.AND P5, PT, R26, RZ, PT ;  /* 0x000000ff1a00720c */ /* 0x000fc60003fa6270 */
[C---:B------:R-:W-:Y:S01]  /*9a40*/  IMAD R23, R0.reuse, R9, R23 ;  /* 0x0000000900177224 */ /* 0x040fe200078e0217 */
[----:B------:R-:W-:Y:S01]  /*9a50*/  ISETP.GT.U32.AND P2, PT, R0, R22, PT ;  /* 0x000000160000720c */ /* 0x000fe20003f44070 */
[----:B------:R-:W-:Y:S02]  /*9a60*/  @!P6 IMAD.IADD R28, R28, 0x1, -R0 ;  /* 0x000000011c1ce824 */ /* 0x000fe400078e0a00 */
[----:B------:R-:W-:Y:S01]  /*9a70*/  @!P4 IMAD.MOV R20, RZ, RZ, -R20 ;  /* 0x000000ffff14c224 */ /* 0x000fe200078e0a14 */
[C---:B------:R-:W-:Y:S02]  /*9a80*/  ISETP.GT.U32.AND P6, PT, R0.reuse, R23, PT ;  /* 0x000000170000720c */ /* 0x040fe40003fc4070 */
[----:B------:R-:W-:Y:S01]  /*9a90*/  ISETP.GT.U32.AND P4, PT, R0, R28, PT ;  /* 0x0000001c0000720c */ /* 0x000fe20003f84070 */
[----:B------:R1:W-:Y:S06]  /*9aa0*/  STL [R1+0x3090], R19 ;  /* 0x0030901301007387 */ /* 0x0003ec0000100800 */
[----:B------:R-:W-:-:S04]  /*9ab0*/  @!P2 IMAD.IADD R22, R22, 0x1, -R0 ;  /* 0x000000011616a824 */ /* 0x000fc800078e0a00 */
[--C-:B------:R-:W-:Y:S02]  /*9ac0*/  @!P6 IMAD.IADD R23, R23, 0x1, -R0.reuse ;  /* 0x000000011717e824 */ /* 0x100fe400078e0a00 */
[----:B------:R-:W-:-:S03]  /*9ad0*/  @!P4 IMAD.IADD R28, R28, 0x1, -R0 ;  /* 0x000000011c1cc824 */ /* 0x000fc600078e0a00 */
[----:B------:R-:W-:-:S13]  /*9ae0*/  ISETP.GT.U32.AND P6, PT, R0, R23, PT ;  /* 0x000000170000720c */ /* 0x000fda0003fc4070 */
[----:B------:R-:W-:Y:S01]  /*9af0*/  @!P6 IMAD.IADD R23, R23, 0x1, -R0 ;  /* 0x000000011717e824 */ /* 0x000fe200078e0a00 */
[----:B--2---:R-:W-:-:S05]  /*9b00*/  IABS R24, R27 ;  /* 0x0000001b00187213 */ /* 0x004fca0000000000 */
[----:B------:R-:W-:Y:S01]  /*9b10*/  IMAD.HI.U32 R2, R21, R24, RZ ;  /* 0x0000001815027227 */ /* 0x000fe200078e00ff */
[----:B---3--:R-:W-:-:S03]  /*9b20*/  IABS R25, R3 ;  /* 0x0000000300197213 */ /* 0x008fc60000000000 */
[----:B------:R-:W-:Y:S01]  /*9b30*/  IMAD.MOV R2, RZ, RZ, -R2 ;  /* 0x000000ffff027224 */ /* 0x000fe200078e0a02 */
[----:B------:R-:W-:Y:S01]  /*9b40*/  ISETP.GE.AND P3, PT, R27, RZ, PT ;  /* 0x000000ff1b00720c */ /* 0x000fe20003f66270 */
[----:B------:R-:W-:Y:S01]  /*9b50*/  IMAD.HI.U32 R9, R21, R25, RZ ;  /* 0x0000001915097227 */ /* 0x000fe200078e00ff */
[----:B------:R-:W-:-:S03]  /*9b60*/  IABS R26, R16 ;  /* 0x00000010001a7213 */ /* 0x000fc60000000000 */
[----:B------:R-:W-:Y:S02]  /*9b70*/  IMAD R24, R0, R2, R24 ;  /* 0x0000000200187224 */ /* 0x000fe400078e0218 */
[----:B------:R-:W-:Y:S01]  /*9b80*/  IMAD.MOV R9, RZ, RZ, -R9 ;  /* 0x000000ffff097224 */ /* 0x000fe200078e0a09 */
[----:B------:R-:W-:Y:S01]  /*9b90*/  IABS R27, R12 ;  /* 0x0000000c001b7213 */ /* 0x000fe20000000000 */
[----:B------:R-:W-:-:S04]  /*9ba0*/  IMAD.HI.U32 R2, R21, R26, RZ ;  /* 0x0000001a15027227 */ /* 0x000fc800078e00ff */
[----:B------:R-:W-:Y:S02]  /*9bb0*/  IMAD R25, R0, R9, R25 ;  /* 0x0000000900197224 */ /* 0x000fe400078e0219 */
[----:B------:R-:W-:-:S04]  /*9bc0*/  IMAD.HI.U32 R9, R21, R27, RZ ;  /* 0x0000001b15097227 */ /* 0x000fc800078e00ff */
[----:B------:R-:W-:Y:S01]  /*9bd0*/  IMAD.MOV R2, RZ, RZ, -R2 ;  /* 0x000000ffff027224 */ /* 0x000fe200078e0a02 */
[----:B------:R-:W-:Y:S01]  /*9be0*/  IABS R29, R4 ;  /* 0x00000004001d7213 */ /* 0x000fe20000000000 */
[----:B------:R-:W-:Y:S02]  /*9bf0*/  IMAD.MOV R9, RZ, RZ, -R9 ;  /* 0x000000ffff097224 */ /* 0x000fe400078e0a09 */
[C---:B------:R-:W-:Y:S01]  /*9c00*/  IMAD R26, R0.reuse, R2, R26 ;  /* 0x00000002001a7224 */ /* 0x040fe200078e021a */
[----:B------:R-:W-:Y:S01]  /*9c10*/  IABS R2, R8 ;  /* 0x0000000800027213 */ /* 0x000fe20000000000 */
[C---:B------:R-:W-:Y:S01]  /*9c20*/  IMAD R27, R0.reuse, R9, R27 ;  /* 0x00000009001b7224 */ /* 0x040fe200078e021b */
[----:B------:R-:W-:Y:S01]  /*9c30*/  IABS R9, R10 ;  /* 0x0000000a00097213 */ /* 0x000fe20000000000 */
[----:B------:R-:W-:Y:S01]  /*9c40*/  IMAD.HI.U32 R11, R21, R29, RZ ;  /* 0x0000001d150b7227 */ /* 0x000fe200078e00ff */
[----:B------:R-:W-:-:S03]  /*9c50*/  ISETP.GT.U32.AND P2, PT, R0, R25, PT ;  /* 0x000000190000720c */ /* 0x000fc60003f44070 */
[----:B------:R-:W-:Y:S01]  /*9c60*/  IMAD.HI.U32 R13, R21, R2, RZ ;  /* 0x00000002150d7227 */ /* 0x000fe200078e00ff */
[----:B0-----:R-:W-:-:S03]  /*9c70*/  IABS R18, R17 ;  /* 0x0000001100127213 */ /* 0x001fc60000000000 */
[----:B------:R-:W-:Y:S02]  /*9c80*/  IMAD.MOV R11, RZ, RZ, -R11 ;  /* 0x000000ffff0b7224 */ /* 0x000fe400078e0a0b */
[----:B-1----:R-:W-:-:S04]  /*9c90*/  IMAD.HI.U32 R19, R21, R9, RZ ;  /* 0x0000000915137227 */ /* 0x002fc800078e00ff */
[----:B------:R-:W-:Y:S02]  /*9ca0*/  IMAD.MOV R13, RZ, RZ, -R13 ;  /* 0x000000ffff0d7224 */ /* 0x000fe400078e0a0d */
[C---:B------:R-:W-:Y:S01]  /*9cb0*/  IMAD R29, R0.reuse, R11, R29 ;  /* 0x0000000b001d7224 */ /* 0x040fe200078e021d */
[----:B------:R-:W-:Y:S01]  /*9cc0*/  IABS R11, R14 ;  /* 0x0000000e000b7213 */ /* 0x000fe20000000000 */
[C---:B------:R-:W-:Y:S02]  /*9cd0*/  IMAD R2, R0.reuse, R13, R2 ;  /* 0x0000000d00027224 */ /* 0x040fe400078e0202 */
[----:B------:R-:W-:Y:S02]  /*9ce0*/  IMAD.MOV R19, RZ, RZ, -R19 ;  /* 0x000000ffff137224 */ /* 0x000fe400078e0a13 */
[----:B------:R-:W-:Y:S02]  /*9cf0*/  IMAD.MOV.U32 R13, RZ, RZ, R18 ;  /* 0x000000ffff0d7224 */ /* 0x000fe400078e0012 */
[----:B------:R-:W-:-:S02]  /*9d00*/  IMAD R9, R0, R19, R9 ;  /* 0x0000001300097224 */ /* 0x000fc400078e0209 */
[----:B------:R-:W-:-:S04]  /*9d10*/  IMAD.HI.U32 R18, R21, R11, RZ ;  /* 0x0000000b15127227 */ /* 0x000fc800078e00ff */
[----:B------:R-:W-:-:S04]  /*9d20*/  IMAD.HI.U32 R19, R21, R13, RZ ;  /* 0x0000000d15137227 */ /* 0x000fc800078e00ff */
[----:B------:R-:W-:Y:S02]  /*9d30*/  @!P2 IMAD.IADD R25, R25, 0x1, -R0 ;  /* 0x000000011919a824 */ /* 0x000fe400078e0a00 */
[----:B------:R-:W-:-:S04]  /*9d40*/  IMAD.MOV.U32 R21, RZ, RZ, R28 ;  /* 0x000000ffff157224 */ /* 0x000fc800078e001c */
[----:B------:R-:W-:Y:S01]  /*9d50*/  @!P1 IMAD.MOV R21, RZ, RZ, -R21 ;  /* 0x000000ffff159224 */ /* 0x000fe200078e0a15 */
[C---:B------:R-:W-:Y:S02]  /*9d60*/  ISETP.GT.U32.AND P1, PT, R0.reuse, R25, PT ;  /* 0x000000190000720c */ /* 0x040fe40003f24070 */
[C---:B------:R-:W-:Y:S02]  /*9d70*/  ISETP.GT.U32.AND P6, PT, R0.reuse, R26, PT ;  /* 0x0000001a0000720c */ /* 0x040fe40003fc4070 */
[----:B------:R-:W-:-:S09]  /*9d80*/  ISETP.GT.U32.AND P4, PT, R0, R24, PT ;  /* 0x000000180000720c */ /* 0x000fd20003f84070 */
[--C-:B------:R-:W-:Y:S01]  /*9d90*/  @!P1 IMAD.IADD R25, R25, 0x1, -R0.reuse ;  /* 0x0000000119199824 */ /* 0x100fe200078e0a00 */
[----:B------:R-:W-:Y:S01]  /*9da0*/  ISETP.GT.U32.AND P1, PT, R0, R9, PT ;  /* 0x000000090000720c */ /* 0x000fe20003f24070 */
[--C-:B------:R-:W-:Y:S01]  /*9db0*/  @!P6 IMAD.IADD R26, R26, 0x1, -R0.reuse ;  /* 0x000000011a1ae824 */ /* 0x100fe200078e0a00 */
[C---:B------:R-:W-:Y:S02]  /*9dc0*/  ISETP.GT.U32.AND P6, PT, R0.reuse, R2, PT ;  /* 0x000000020000720c */ /* 0x040fe40003fc4070 */
[----:B------:R-:W-:Y:S01]  /*9dd0*/  ISETP.GT.U32.AND P2, PT, R0, R29, PT ;  /* 0x0000001d0000720c */ /* 0x000fe20003f44070 */
[----:B------:R-:W-:Y:S01]  /*9de0*/  @!P4 IMAD.IADD R24, R24, 0x1, -R0 ;  /* 0x000000011818c824 */ /* 0x000fe200078e0a00 */
[----:B------:R-:W-:-:S07]  /*9df0*/  ISETP.GT.U32.AND P4, PT, R0, R27, PT ;  /* 0x0000001b0000720c */ /* 0x000fce0003f84070 */
[--C-:B------:R-:W-:Y:S01]  /*9e00*/  @!P1 IMAD.IADD R9, R9, 0x1, -R0.reuse ;  /* 0x0000000109099824 */ /* 0x100fe200078e0a00 */
[----:B------:R-:W-:Y:S02]  /*9e10*/  ISETP.GE.AND P1, PT, R4, RZ, PT ;  /* 0x000000ff0400720c */ /* 0x000fe40003f26270 */
[----:B------:R-:W0:Y:S01]  /*9e20*/  S2R R4, SR_TID.X ;  /* 0x0000000000047919 */ /* 0x000e220000002100 */
[--C-:B------:R-:W-:Y:S02]  /*9e30*/  @!P6 IMAD.IADD R2, R2, 0x1, -R0.reuse ;  /* 0x000000010202e824 */ /* 0x100fe400078e0a00 */
[----:B------:R-:W-:-:S03]  /*9e40*/  @!P2 IMAD.IADD R29, R29, 0x1, -R0 ;  /* 0x000000011d1da824 */ /* 0x000fc600078e0a00 */
[C---:B------:R-:W-:Y:S01]  /*9e50*/  ISETP.GT.U32.AND P6, PT, R0.reuse, R2, PT ;  /* 0x000000020000720c */ /* 0x040fe20003fc4070 */
[----:B------:R-:W-:Y:S01]  /*9e60*/  @!P4 IMAD.IADD R27, R27, 0x1, -R0 ;  /* 0x000000011b1bc824 */ /* 0x000fe200078e0a00 */
[C---:B------:R-:W-:Y:S01]  /*9e70*/  ISETP.GT.U32.AND P4, PT, R0.reuse, R24, PT ;  /* 0x000000180000720c */ /* 0x040fe20003f84070 */
[----:B------:R-:W-:Y:S01]  /*9e80*/  @!P5 IMAD.MOV R23, RZ, RZ, -R23 ;  /* 0x000000ffff17d224 */ /* 0x000fe200078e0a17 */
[----:B------:R-:W-:Y:S01]  /*9e90*/  ISETP.GT.U32.AND P5, PT, R0, R29, PT ;  /* 0x0000001d0000720c */ /* 0x000fe20003fa4070 */
[----:B------:R-:W-:-:S04]  /*9ea0*/  IMAD.MOV R28, RZ, RZ, -R19 ;  /* 0x000000ffff1c7224 */ /* 0x000fc800078e0a13 */
[C---:B------:R-:W-:Y:S01]  /*9eb0*/  IMAD R13, R0.reuse, R28, R13 ;  /* 0x0000001c000d7224 */ /* 0x040fe200078e020d */
[----:B------:R-:W-:-:S03]  /*9ec0*/  ISETP.GT.U32.AND P2, PT, R0, R26, PT ;  /* 0x0000001a0000720c */ /* 0x000fc60003f44070 */
[--C-:B------:R-:W-:Y:S01]  /*9ed0*/  @!P6 IMAD.IADD R2, R2, 0x1, -R0.reuse ;  /* 0x000000010202e824 */ /* 0x100fe200078e0a00 */
[----:B------:R-:W-:Y:S01]  /*9ee0*/  ISETP.GT.U32.AND P6, PT, R0, R13, PT ;  /* 0x0000000d0000720c */ /* 0x000fe20003fc4070 */
[--C-:B------:R-:W-:Y:S02]  /*9ef0*/  @!P4 IMAD.IADD R24, R24, 0x1, -R0.reuse ;  /* 0x000000011818c824 */ /* 0x100fe400078e0a00 */
[----:B------:R-:W-:Y:S01]  /*9f00*/  @!P5 IMAD.IADD R29, R29, 0x1, -R0 ;  /* 0x000000011d1dd824 */ /* 0x000fe200078e0a00 */
[----:B------:R-:W-:Y:S01]  /*9f10*/  ISETP.GE.AND P5, PT, R12, RZ, PT ;  /* 0x000000ff0c00720c */ /* 0x000fe20003fa6270 */
[----:B------:R-:W-:Y:S01]  /*9f20*/  @!P0 IMAD.MOV R22, RZ, RZ, -R22 ;  /* 0x000000ffff168224 */ /* 0x000fe200078e0a16 */
[----:B------:R-:W-:Y:S01]  /*9f30*/  ISETP.GT.U32.AND P0, PT, R0, R27, PT ;  /* 0x0000001b0000720c */ /* 0x000fe20003f04070 */
[----:B------:R-:W-:Y:S01]  /*9f40*/  @!P3 IMAD.MOV R24, RZ, RZ, -R24 ;  /* 0x000000ffff18b224 */ /* 0x000fe200078e0a18 */
[----:B------:R-:W-:Y:S01]  /*9f50*/  ISETP.GE.AND P3, PT, R8, RZ, PT ;  /* 0x000000ff0800720c */ /* 0x000fe20003f66270 */
[C---:B0-----:R-:W-:Y:S01]  /*9f60*/  IMAD.SHL.U32 R12, R4.reuse, 0x2, RZ ;  /* 0x00000002040c7824 */ /* 0x041fe200078e00ff */
[----:B------:R-:W-:Y:S01]  /*9f70*/  LOP3.LUT R8, R4, 0x7, RZ, 0xc0, !PT ;  /* 0x0000000704087812 */ /* 0x000fe200078ec0ff */
[--C-:B------:R-:W-:Y:S01]  /*9f80*/  @!P2 IMAD.IADD R26, R26, 0x1, -R0.reuse ;  /* 0x000000011a1aa824 */ /* 0x100fe200078e0a00 */
[----:B------:R-:W-:Y:S01]  /*9f90*/  ISETP.GE.AND P4, PT, R3, RZ, PT ;  /* 0x000000ff0300720c */ /* 0x000fe20003f86270 */
[----:B------:R-:W-:Y:S01]  /*9fa0*/  @!P6 IMAD.IADD R13, R13, 0x1, -R0 ;  /* 0x000000010d0de824 */ /* 0x000fe200078e0a00 */
[----:B------:R-:W-:Y:S01]  /*9fb0*/  LOP3.LUT R28, R12, 0x10, RZ, 0xc0, !PT ;  /* 0x000000100c1c7812 */ /* 0x000fe200078ec0ff */
[----:B------:R-:W-:Y:S01]  /*9fc0*/  IMAD.MOV R18, RZ, RZ, -R18 ;  /* 0x000000ffff127224 */ /* 0x000fe200078e0a12 */
[----:B------:R-:W-:-:S02]  /*9fd0*/  ISETP.GE.AND P2, PT, R16, RZ, PT ;  /* 0x000000ff1000720c */ /* 0x000fc40003f46270 */
[----:B------:R-:W-:Y:S01]  /*9fe0*/  ISETP.GE.AND P6, PT, R10, RZ, PT ;  /* 0x000000ff0a00720c */ /* 0x000fe20003fc6270 */
[----:B------:R-:W-:Y:S01]  /*9ff0*/  IMAD R10, R8, 0x410, RZ ;  /* 0x00000410080a7824 */ /* 0x000fe200078e02ff */
[----:B------:R-:W-:Y:S01]  /*a000*/  LOP3.LUT R28, R28, 0x20, R4, 0xf8, !PT ;  /* 0x000000201c1c7812 */ /* 0x000fe200078ef804 */
[----:B------:R-:W-:Y:S01]  /*a010*/  IMAD R11, R0, R18, R11 ;  /* 0x00000012000b7224 */ /* 0x000fe200078e020b */
[----:B------:R-:W-:Y:S01]  /*a020*/  STL [R1+0x3094], R20 ;  /* 0x0030941401007387 */ /* 0x000fe20000100800 */
[----:B------:R-:W-:Y:S01]  /*a030*/  @!P0 IMAD.IADD R27, R27, 0x1, -R0 ;  /* 0x000000011b1b8824 */ /* 0x000fe200078e0a00 */
[----:B------:R-:W-:Y:S01]  /*a040*/  LOP3.LUT R28, R10, R28, RZ, 0x3c, !PT ;  /* 0x0000001c0a1c7212 */ /* 0x000fe200078e3cff */
[----:B------:R-:W-:Y:S01]  /*a050*/  IMAD R10, R8, 0x90, RZ ;  /* 0x00000090080a7824 */ /* 0x000fe200078e02ff */
[----:B------:R-:W-:Y:S01]  /*a060*/  ISETP.GT.U32.AND P0, PT, R0, R11, PT ;  /* 0x0000000b0000720c */ /* 0x000fe20003f04070 */
[C---:B------:R-:W-:Y:S01]  /*a070*/  IMAD.SHL.U32 R8, R4.reuse, 0x200, RZ ;  /* 0x0000020004087824 */ /* 0x040fe200078e00ff */
[----:B------:R-:W-:Y:S01]  /*a080*/  STL [R1+0x3098], R21 ;  /* 0x0030981501007387 */ /* 0x000fe20000100800 */
[----:B------:R-:W-:Y:S01]  /*a090*/  LOP3.LUT R4, R4, 0x3f, RZ, 0xc0, !PT ;  /* 0x0000003f04047812 */ /* 0x000fe200078ec0ff */
[----:B------:R-:W-:Y:S01]  /*a0a0*/  @!P4 IMAD.MOV R25, RZ, RZ, -R25 ;  /* 0x000000ffff19c224 */ /* 0x000fe200078e0a19 */
[----:B------:R-:W0:Y:S01]  /*a0b0*/  LDC R16, c[0x0][0x230] ;  /* 0x00008c00ff107b82 */ /* 0x000e220000000800 */
[----:B------:R-:W-:Y:S01]  /*a0c0*/  STL [R1+0x309c], R22 ;  /* 0x00309c1601007387 */ /* 0x000fe20000100800 */
[----:B------:R-:W-:Y:S01]  /*a0d0*/  @!P2 IMAD.MOV R26, RZ, RZ, -R26 ;  /* 0x000000ffff1aa224 */ /* 0x000fe200078e0a1a */
[----:B------:R-:W-:-:S02]  /*a0e0*/  LOP3.LUT R28, R28, 0x2000, R8, 0xf8, !PT ;  /* 0x000020001c1c7812 */ /* 0x000fc400078ef808 */
[----:B------:R-:W-:Y:S01]  /*a0f0*/  STL [R1+0x30a0], R23 ;  /* 0x0030a01701007387 */ /* 0x000fe20000100800 */
[----:B------:R-:W-:-:S03]  /*a100*/  @!P5 IMAD.MOV R27, RZ, RZ, -R27 ;  /* 0x000000ffff1bd224 */ /* 0x000fc600078e0a1b */
[----:B------:R-:W2:Y:S01]  /*a110*/  LDL.LU R3, [R1+0x30d8] ;  /* 0x0030d80001037983 */ /* 0x000ea20000300800 */
[----:B------:R-:W-:-:S03]  /*a120*/  IMAD R4, R4, UR5, RZ ;  /* 0x0000000504047c24 */ /* 0x000fc6000f8e02ff */
[----:B------:R1:W-:Y:S04]  /*a130*/  STL [R1+0x30a4], R24 ;  /* 0x0030a41801007387 */ /* 0x0003e80000100800 */
[----:B------:R-:W-:Y:S04]  /*a140*/  STL [R1+0x30a8], R25 ;  /* 0x0030a81901007387 */ /* 0x000fe80000100800 */
[----:B------:R-:W-:Y:S04]  /*a150*/  STL [R1+0x30ac], R26 ;  /* 0x0030ac1a01007387 */ /* 0x000fe80000100800 */
[----:B------:R-:W-:Y:S01]  /*a160*/  STL [R1+0x2ffc], R28 ;  /* 0x002ffc1c01007387 */ /* 0x000fe20000100800 */
[----:B------:R-:W-:-:S03]  /*a170*/  @!P0 IMAD.IADD R11, R11, 0x1, -R0 ;  /* 0x000000010b0b8824 */ /* 0x000fc600078e0a00 */
[----:B------:R-:W-:Y:S04]  /*a180*/  STL [R1+0x30b0], R27 ;  /* 0x0030b01b01007387 */ /* 0x000fe80000100800 */
[----:B------:R3:W-:Y:S04]  /*a190*/  STL [R1+0x270], R4 ;  /* 0x0002700401007387 */ /* 0x0007e80000100800 */
[----:B-1----:R-:W4:Y:S04]  /*a1a0*/  LDL.LU R24, [R1+0x28] ;  /* 0x0000280001187983 */ /* 0x002f280000300800 */
[----:B------:R-:W4:Y:S01]  /*a1b0*/  LDL.LU R23, [R1] ;  /* 0x0000000001177983 */ /* 0x000f220000300800 */
[----:B------:R-:W-:-:S02]  /*a1c0*/  ISETP.GT.U32.AND P0, PT, R0, R11, PT ;  /* 0x0000000b0000720c */ /* 0x000fc40003f04070 */
[----:B------:R-:W-:Y:S01]  /*a1d0*/  ISETP.GT.U32.AND P4, PT, R0, R9, PT ;  /* 0x000000090000720c */ /* 0x000fe20003f84070 */
[----:B------:R-:W4:Y:S01]  /*a1e0*/  LDL.LU R22, [R1+0x48] ;  /* 0x0000480001167983 */ /* 0x000f220000300800 */
[----:B------:R-:W-:-:S03]  /*a1f0*/  LOP3.LUT R10, R10, 0x30, R12, 0x78, !PT ;  /* 0x000000300a0a7812 */ /* 0x000fc600078e780c */
[----:B------:R-:W4:Y:S04]  /*a200*/  LDL.LU R21, [R1+0x34] ;  /* 0x0000340001157983 */ /* 0x000f280000300800 */
[----:B------:R-:W4:Y:S01]  /*a210*/  LDL.LU R20, [R1+0x38] ;  /* 0x0000380001147983 */ /* 0x000f220000300800 */
[----:B------:R-:W-:-:S03]  /*a220*/  ISETP.GT.U32.AND P2, PT, R0, R13, PT ;  /* 0x0000000d0000720c */ /* 0x000fc60003f44070 */
[----:B------:R-:W4:Y:S01]  /*a230*/  LDL.LU R10, [R1+0x40] ;  /* 0x00004000010a7983 */ /* 0x000f220000300800 */
[----:B0-----:R-:W-:-:S03]  /*a240*/  VIADD R16, R16, 0x3f ;  /* 0x0000003f10107836 */ /* 0x001fc60000000000 */
[----:B------:R-:W4:Y:S01]  /*a250*/  LDL.LU R19, [R1+0x44] ;  /* 0x0000440001137983 */ /* 0x000f220000300800 */
[--C-:B------:R-:W-:Y:S01]  /*a260*/  @!P0 IMAD.IADD R11, R11, 0x1, -R0.reuse ;  /* 0x000000010b0b8824 */ /* 0x100fe200078e0a00 */
[----:B------:R-:W-:Y:S02]  /*a270*/  ISETP.GE.AND P0, PT, R17, RZ, PT ;  /* 0x000000ff1100720c */ /* 0x000fe40003f06270 */
[----:B------:R-:W4:Y:S01]  /*a280*/  LDL.LU R18, [R1+0x2c] ;  /* 0x00002c0001127983 */ /* 0x000f220000300800 */
[----:B------:R-:W-:Y:S01]  /*a290*/  @!P4 IMAD.IADD R9, R9, 0x1, -R0 ;  /* 0x000000010909c824 */ /* 0x000fe200078e0a00 */
[----:B------:R-:W-:Y:S02]  /*a2a0*/  ISETP.GE.AND P4, PT, R14, RZ, PT ;  /* 0x000000ff0e00720c */ /* 0x000fe40003f86270 */
[----:B------:R-:W4:Y:S01]  /*a2b0*/  LDL.LU R17, [R1+0x30] ;  /* 0x0000300001117983 */ /* 0x000f220000300800 */
[----:B------:R-:W-:Y:S01]  /*a2c0*/  SHF.R.S32.HI R14, RZ, 0x1f, R16 ;  /* 0x0000001fff0e7819 */ /* 0x000fe20000011410 */
[----:B------:R-:W-:-:S03]  /*a2d0*/  @!P2 IMAD.IADD R13, R13, 0x1, -R0 ;  /* 0x000000010d0da824 */ /* 0x000fc600078e0a00 */
[----:B------:R-:W-:Y:S02]  /*a2e0*/  LEA.HI R14, R14, R16, RZ, 0x6 ;  /* 0x000000100e0e7211 */ /* 0x000fe400078f30ff */
[----:B------:R-:W4:Y:S01]  /*a2f0*/  LDL.LU R16, [R1+0x10] ;  /* 0x0000100001107983 */ /* 0x000f220000300800 */
[----:B------:R-:W-:Y:S01]  /*a300*/  LEA R0, P5, R4, UR6, 0x1 ;  /* 0x0000000604007c11 */ /* 0x000fe2000f8a08ff */
[----:B------:R-:W-:Y:S01]  /*a310*/  @!P1 IMAD.MOV R29, RZ, RZ, -R29 ;  /* 0x000000ffff1d9224 */ /* 0x000fe200078e0a1d */
[----:B------:R-:W-:Y:S01]  /*a320*/  ULDC UR6, c[0x0][0x234] ;  /* 0x00008d0000067ab9 */ /* 0x000fe20000000800 */
[----:B---3--:R-:W3:Y:S04]  /*a330*/  LDL.LU R4, [R1+0x20] ;  /* 0x0000200001047983 */ /* 0x008ee80000300800 */
[----:B------:R-:W3:Y:S04]  /*a340*/  LDL.LU R14, [R1+0x14] ;  /* 0x00001400010e7983 */ /* 0x000ee80000300800 */
[----:B------:R-:W3:Y:S04]  /*a350*/  LDL.LU R12, [R1+0x18] ;  /* 0x00001800010c7983 */ /* 0x000ee80000300800 */
[----:B------:R-:W3:Y:S01]  /*a360*/  LDL.LU R8, [R1+0x1c] ;  /* 0x00001c0001087983 */ /* 0x000ee20000300800 */
[----:B------:R-:W-:-:S02]  /*a370*/  @!P3 IMAD.MOV R2, RZ, RZ, -R2 ;  /* 0x000000ffff02b224 */ /* 0x000fc400078e0a02 */
[----:B------:R-:W-:Y:S01]  /*a380*/  @!P6 IMAD.MOV R9, RZ, RZ, -R9 ;  /* 0x000000ffff09e224 */ /* 0x000fe200078e0a09 */
[----:B------:R0:W-:Y:S01]  /*a390*/  STL [R1+0x305c], R0 ;  /* 0x00305c0001007387 */ /* 0x0001e20000100800 */
[----:B------:R-:W-:Y:S02]  /*a3a0*/  @!P4 IMAD.MOV R11, RZ, RZ, -R11 ;  /* 0x000000ffff0bc224 */ /* 0x000fe400078e0a0b */
[----:B------:R-:W-:Y:S01]  /*a3b0*/  @!P0 IMAD.MOV R13, RZ, RZ, -R13 ;  /* 0x000000ffff0d8224 */ /* 0x000fe200078e0a0d */
[----:B------:R-:W-:Y:S04]  /*a3c0*/  STL [R1+0x30b4], R29 ;  /* 0x0030b41d01007387 */ /* 0x000fe80000100800 */
[----:B------:R-:W-:Y:S04]  /*a3d0*/  STL [R1+0x30b8], R2 ;  /* 0x0030b80201007387 */ /* 0x000fe80000100800 */
[----:B------:R-:W-:Y:S04]  /*a3e0*/  STL [R1+0x30bc], R9 ;  /* 0x0030bc0901007387 */ /* 0x000fe80000100800 */
[----:B------:R-:W-:Y:S04]  /*a3f0*/  STL [R1+0x30c0], R11 ;  /* 0x0030c00b01007387 */ /* 0x000fe80000100800 */
[----:B------:R-:W-:Y:S01]  /*a400*/  STL [R1+0x30c4], R13 ;  /* 0x0030c40d01007387 */ /* 0x000fe20000100800 */
[----:B--2---:R-:W-:-:S02]  /*a410*/  ISETP.NE.AND P2, PT, R3, RZ, PT ;  /* 0x000000ff0300720c */ /* 0x004fc40003f45270 */
[----:B------:R-:W-:-:S04]  /*a420*/  LOP3.LUT R3, RZ, R3, RZ, 0x33, !PT ;  /* 0x00000003ff037212 */ /* 0x000fc800078e33ff */
[----:B0-----:R-:W-:-:S05]  /*a430*/  SEL R0, R3, R15, !P2 ;  /* 0x0000000f03007207 */ /* 0x001fca0005000000 */
[----:B------:R0:W-:Y:S02]  /*a440*/  STL [R1+0x80], R0 ;  /* 0x0000800001007387 */ /* 0x0001e40000100800 */
[C---:B0-----:R-:W-:Y:S02]  /*a450*/  SEL R0, R3.reuse, R5, !P2 ;  /* 0x0000000503007207 */ /* 0x041fe40005000000 */
[C---:B------:R-:W-:Y:S02]  /*a460*/  SEL R5, R3.reuse, R6, !P2 ;  /* 0x0000000603057207 */ /* 0x040fe40005000000 */
[C---:B----4-:R-:W-:Y:S02]  /*a470*/  SEL R9, R3.reuse, R24, !P2 ;  /* 0x0000001803097207 */ /* 0x050fe40005000000 */
[----:B------:R-:W-:-:S03]  /*a480*/  SEL R2, R3, R23, !P2 ;  /* 0x0000001703027207 */ /* 0x000fc60005000000 */
[----:B------:R-:W-:Y:S04]  /*a490*/  STL [R1+0x84], R9 ;  /* 0x0000840901007387 */ /* 0x000fe80000100800 */
[----:B------:R0:W-:Y:S04]  /*a4a0*/  STL [R1+0x78], R2 ;  /* 0x0000780201007387 */ /* 0x0001e80000100800 */
[----:B------:R1:W-:Y:S01]  /*a4b0*/  STL [R1+0x6c], R0 ;  /* 0x00006c0001007387 */ /* 0x0003e20000100800 */
[----:B0-----:R-:W-:-:S03]  /*a4c0*/  SEL R2, R3, R7, !P2 ;  /* 0x0000000703027207 */ /* 0x001fc60005000000 */
[----:B------:R0:W-:Y:S01]  /*a4d0*/  STL [R1+0x68], R5 ;  /* 0x0000680501007387 */ /* 0x0001e20000100800 */
[----:B-1----:R-:W-:-:S03]  /*a4e0*/  SEL R0, R3, R22, !P2 ;  /* 0x0000001603007207 */ /* 0x002fc60005000000 */
[----:B------:R1:W-:Y:S01]  /*a4f0*/  STL [R1+0x60], R2 ;  /* 0x0000600201007387 */ /* 0x0003e20000100800 */
[----:B0-----:R-:W-:-:S03]  /*a500*/  SEL R5, R3, R21, !P2 ;  /* 0x0000001503057207 */ /* 0x001fc60005000000 */
[----:B------:R0:W-:Y:S01]  /*a510*/  STL [R1+0x54], R0 ;  /* 0x0000540001007387 */ /* 0x0001e20000100800 */
[----:B-1----:R-:W-:-:S03]  /*a520*/  SEL R2, R3, R20, !P2 ;  /* 0x0000001403027207 */ /* 0x002fc60005000000 */
[----:B------:R1:W-:Y:S01]  /*a530*/  STL [R1+0x50], R5 ;  /* 0x0000500501007387 */ /* 0x0003e20000100800 */
[----:B0-----:R-:W-:-:S03]  /*a540*/  SEL R0, R3, R10, !P2 ;  /* 0x0000000a03007207 */ /* 0x001fc60005000000 */
[----:B------:R-:W2:Y:S01]  /*a550*/  LDL.LU R10, [R1+0x1c4] ;  /* 0x0001c400010a7983 */ /* 0x000ea20000300800 */
[----:B-1----:R-:W-:-:S03]  /*a560*/  SEL R5, R3, R19, !P2 ;  /* 0x0000001303057207 */ /* 0x002fc60005000000 */
[----:B------:R0:W-:Y:S04]  /*a570*/  STL [R1+0x4c], R2 ;  /* 0x00004c0201007387 */ /* 0x0001e80000100800 */
[----:B------:R1:W-:Y:S01]  /*a580*/  STL [R1+0x48], R0 ;  /* 0x0000480001007387 */ /* 0x0003e20000100800 */
[----:B0-----:R-:W-:-:S03]  /*a590*/  SEL R2, R3, R18, !P2 ;  /* 0x0000001203027207 */ /* 0x001fc60005000000 */
[----:B------:R0:W-:Y:S01]  /*a5a0*/  STL [R1+0x44], R5 ;  /* 0x0000440501007387 */ /* 0x0001e20000100800 */
[----:B-1----:R-:W-:-:S03]  /*a5b0*/  SEL R0, R3, R17, !P2 ;  /* 0x0000001103007207 */ /* 0x002fc60005000000 */
[----:B------:R-:W4:Y:S04]  /*a5c0*/  LDL.LU R15, [R1+0x1b0] ;  /* 0x0001b000010f7983 */ /* 0x000f280000300800 */
[----:B------:R1:W-:Y:S04]  /*a5d0*/  STL [R1+0x40], R2 ;  /* 0x0000400201007387 */ /* 0x0003e80000100800 */
[----:B------:R-:W4:Y:S01]  /*a5e0*/  LDL.LU R13, [R1+0x1c0] ;  /* 0x0001c000010d7983 */ /* 0x000f220000300800 */
[----:B0-----:R-:W-:-:S03]  /*a5f0*/  SEL R5, R3, R16, !P2 ;  /* 0x0000001003057207 */ /* 0x001fc60005000000 */
[----:B------:R0:W-:Y:S04]  /*a600*/  STL [R1+0x38], R0 ;  /* 0x0000380001007387 */ /* 0x0001e80000100800 */
[----:B------:R-:W4:Y:S04]  /*a610*/  LDL.LU R11, [R1+0x1b4] ;  /* 0x0001b400010b7983 */ /* 0x000f280000300800 */
[----:B------:R-:W4:Y:S01]  /*a620*/  LDL.LU R9, [R1+0x1bc] ;  /* 0x0001bc0001097983 */ /* 0x000f220000300800 */
[----:B---3--:R-:W-:-:S03]  /*a630*/  SEL R6, R3, R4, !P2 ;  /* 0x0000000403067207 */ /* 0x008fc60005000000 */
[----:B-1----:R-:W3:Y:S04]  /*a640*/  LDL.LU R2, [R1+0x1b8] ;  /* 0x0001b80001027983 */ /* 0x002ee80000300800 */
[----:B------:R-:W3:Y:S04]  /*a650*/  LDL.LU R29, [R1+0x1a8] ;  /* 0x0001a800011d7983 */ /* 0x000ee80000300800 */
[----:B0-----:R-:W3:Y:S04]  /*a660*/  LDL.LU R0, [R1+0x1ac] ;  /* 0x0001ac0001007983 */ /* 0x001ee80000300800 */
[----:B------:R-:W3:Y:S04]  /*a670*/  LDL.LU R27, [R1+0x1a4] ;  /* 0x0001a400011b7983 */ /* 0x000ee80000300800 */
[----:B------:R-:W3:Y:S04]  /*a680*/  LDL.LU R28, [R1+0x1a0] ;  /* 0x0001a000011c7983 */ /* 0x000ee80000300800 */
[----:B------:R0:W-:Y:S04]  /*a690*/  STL [R1+0x34], R5 ;  /* 0x0000340501007387 */ /* 0x0001e80000100800 */
[----:B------:R-:W3:Y:S04]  /*a6a0*/  LDL.LU R4, [R1+0x19c] ;  /* 0x00019c0001047983 */ /* 0x000ee80000300800 */
[----:B------:R1:W-:Y:S01]  /*a6b0*/  STL [R1+0x30], R6 ;  /* 0x0000300601007387 */ /* 0x0003e20000100800 */
[----:B0-----:R-:W-:-:S03]  /*a6c0*/  SEL R5, R3, R14, !P2 ;  /* 0x0000000e03057207 */ /* 0x001fc60005000000 */
[----:B------:R-:W3:Y:S04]  /*a6d0*/  LDL.LU R26, [R1+0x198] ;  /* 0x00019800011a7983 */ /* 0x000ee80000300800 */
[----:B------:R0:W-:Y:S01]  /*a6e0*/  STL [R1+0x2c], R5 ;  /* 0x00002c0501007387 */ /* 0x0001e20000100800 */
[----:B-1----:R-:W-:-:S05]  /*a6f0*/  SEL R6, R3, R12, !P2 ;  /* 0x0000000c03067207 */ /* 0x002fca0005000000 */
[----:B------:R-:W-:Y:S01]  /*a700*/  STL [R1+0x28], R6 ;  /* 0x0000280601007387 */ /* 0x000fe20000100800 */
[----:B0-----:R-:W-:-:S03]  /*a710*/  SEL R5, R3, R8, !P2 ;  /* 0x0000000803057207 */ /* 0x001fc60005000000 */
[----:B------:R-:W3:Y:S04]  /*a720*/  LDL.LU R25, [R1+0x8c] ;  /* 0x00008c0001197983 */ /* 0x000ee80000300800 */
[----:B------:R-:W3:Y:S04]  /*a730*/  LDL.LU R24, [R1+0x98] ;  /* 0x0000980001187983 */ /* 0x000ee80000300800 */
[----:B------:R2:W-:Y:S04]  /*a740*/  STL [R1+0x20], R5 ;  /* 0x0000200501007387 */ /* 0x0005e80000100800 */
[----:B------:R-:W3:Y:S04]  /*a750*/  LDL.LU R23, [R1+0x9c] ;  /* 0x00009c0001177983 */ /* 0x000ee80000300800 */
        /* <DEDUP_REMOVED lines=9> */
[----:B------:R-:W3:Y:S01]  /*a7f0*/  LDL.LU R12, [R1+0x140] ;  /* 0x00014000010c7983 */ /* 0x000ee20000300800 */
[----:B--2---:R-:W-:-:S05]  /*a800*/  SEL R5, R3, R10, !P2 ;  /* 0x0000000a03057207 */ /* 0x004fca0005000000 */
[----:B------:R0:W-:Y:S04]  /*a810*/  STL [R1+0x1c], R5 ;  /* 0x00001c0501007387 */ /* 0x0001e80000100800 */
[----:B------:R-:W2:Y:S01]  /*a820*/  LDL.LU R10, [R1+0x194] ;  /* 0x00019400010a7983 */ /* 0x000ea20000300800 */
[C---:B----4-:R-:W-:Y:S02]  /*a830*/  SEL R6, R3.reuse, R15, !P2 ;  /* 0x0000000f03067207 */ /* 0x050fe40005000000 */
[----:B0-----:R-:W-:-:S03]  /*a840*/  SEL R5, R3, R13, !P2 ;  /* 0x0000000d03057207 */ /* 0x001fc60005000000 */
[----:B------:R0:W-:Y:S04]  /*a850*/  STL [R1+0x18], R6 ;  /* 0x0000180601007387 */ /* 0x0001e80000100800 */
[----:B------:R3:W-:Y:S01]  /*a860*/  STL [R1+0x14], R5 ;  /* 0x0000140501007387 */ /* 0x0007e20000100800 */
[C---:B------:R-:W-:Y:S02]  /*a870*/  SEL R7, R3.reuse, R11, !P2 ;  /* 0x0000000b03077207 */ /* 0x040fe40005000000 */
[----:B0-----:R-:W-:-:S03]  /*a880*/  SEL R6, R3, R9, !P2 ;  /* 0x0000000903067207 */ /* 0x001fc60005000000 */
[----:B------:R-:W-:Y:S01]  /*a890*/  STL [R1+0x10], R7 ;  /* 0x0000100701007387 */ /* 0x000fe20000100800 */
[----:B---3--:R-:W-:-:S03]  /*a8a0*/  SEL R5, R3, R2, !P2 ;  /* 0x0000000203057207 */ /* 0x008fc60005000000 */
[----:B------:R-:W-:Y:S01]  /*a8b0*/  STL [R1+0xc], R6 ;  /* 0x00000c0601007387 */ /* 0x000fe20000100800 */
[----:B------:R-:W-:-:S03]  /*a8c0*/  SEL R2, R3, R29, !P2 ;  /* 0x0000001d03027207 */ /* 0x000fc60005000000 */
[----:B------:R0:W-:Y:S01]  /*a8d0*/  STL [R1+0x8], R5 ;  /* 0x0000080501007387 */ /* 0x0001e20000100800 */
[----:B------:R-:W-:-:S03]  /*a8e0*/  SEL R0, R3, R0, !P2 ;  /* 0x0000000003007207 */ /* 0x000fc60005000000 */
[----:B------:R1:W-:Y:S01]  /*a8f0*/  STL [R1+0x4], R2 ;  /* 0x0000040201007387 */ /* 0x0003e20000100800 */
[C---:B0-----:R-:W-:Y:S02]  /*a900*/  SEL R5, R3.reuse, R27, !P2 ;  /* 0x0000001b03057207 */ /* 0x041fe40005000000 */
[----:B------:R-:W-:-:S03]  /*a910*/  SEL R6, R3, R28, !P2 ;  /* 0x0000001c03067207 */ /* 0x000fc60005000000 */
[----:B------:R-:W-:Y:S01]  /*a920*/  STL [R1+0x3060], R5 ;  /* 0x0030600501007387 */ /* 0x000fe20000100800 */
[----:B------:R-:W-:-:S03]  /*a930*/  SEL R7, R3, R4, !P2 ;  /* 0x0000000403077207 */ /* 0x000fc60005000000 */
[----:B------:R0:W-:Y:S04]  /*a940*/  STL [R1], R0 ;  /* 0x0000000001007387 */ /* 0x0001e80000100800 */
[----:B------:R-:W-:Y:S01]  /*a950*/  STL [R1+0x3064], R6 ;  /* 0x0030640601007387 */ /* 0x000fe20000100800 */
[----:B------:R-:W-:-:S03]  /*a960*/  SEL R15, R3, R26, !P2 ;  /* 0x0000001a030f7207 */ /* 0x000fc60005000000 */
[----:B------:R-:W3:Y:S04]  /*a970*/  LDL.LU R4, [R1+0x190] ;  /* 0x0001900001047983 */ /* 0x000ee80000300800 */
[----:B------:R-:W-:Y:S04]  /*a980*/  STL [R1+0x3068], R7 ;  /* 0x0030680701007387 */ /* 0x000fe80000100800 */
[----:B------:R-:W-:Y:S01]  /*a990*/  STL [R1+0x306c], R15 ;  /* 0x00306c0f01007387 */ /* 0x000fe20000100800 */
[C---:B-1----:R-:W-:Y:S02]  /*a9a0*/  SEL R2, R3.reuse, R25, !P2 ;  /* 0x0000001903027207 */ /* 0x042fe40005000000 */
[----:B0-----:R-:W-:-:S03]  /*a9b0*/  SEL R0, R3, R24, !P2 ;  /* 0x0000001803007207 */ /* 0x001fc60005000000 */
[----:B------:R0:W-:Y:S01]  /*a9c0*/  STL [R1+0x8c], R2 ;  /* 0x00008c0201007387 */ /* 0x0001e20000100800 */
[----:B------:R-:W-:-:S03]  /*a9d0*/  SEL R5, R3, R23, !P2 ;  /* 0x0000001703057207 */ /* 0x000fc60005000000 */
[----:B------:R1:W-:Y:S01]  /*a9e0*/  STL [R1+0x98], R0 ;  /* 0x0000980001007387 */ /* 0x0003e20000100800 */
[----:B0-----:R-:W-:-:S03]  /*a9f0*/  SEL R2, R3, R22, !P2 ;  /* 0x0000001603027207 */ /* 0x001fc60005000000 */
[----:B------:R0:W-:Y:S01]  /*aa00*/  STL [R1+0x9c], R5 ;  /* 0x00009c0501007387 */ /* 0x0001e20000100800 */
[----:B-1----:R-:W-:-:S03]  /*aa10*/  SEL R0, R3, R21, !P2 ;  /* 0x0000001503007207 */ /* 0x002fc60005000000 */
[----:B------:R1:W-:Y:S01]  /*aa20*/  STL [R1+0xa8], R2 ;  /* 0x0000a80201007387 */ /* 0x0003e20000100800 */
[----:B0-----:R-:W-:-:S03]  /*aa30*/  SEL R5, R3, R20, !P2 ;  /* 0x0000001403057207 */ /* 0x001fc60005000000 */
[----:B------:R0:W-:Y:S04]  /*aa40*/  STL [R1+0xac], R0 ;  /* 0x0000ac0001007387 */ /* 0x0001e80000100800 */
[----:B------:R4:W-:Y:S01]  /*aa50*/  STL [R1+0xd0], R5 ;  /* 0x0000d00501007387 */ /* 0x0009e20000100800 */
[C---:B-1----:R-:W-:Y:S02]  /*aa60*/  SEL R2, R3.reuse, R19, !P2 ;  /* 0x0000001303027207 */ /* 0x042fe40005000000 */
[----:B0-----:R-:W-:-:S03]  /*aa70*/  SEL R0, R3, R18, !P2 ;  /* 0x0000001203007207 */ /* 0x001fc60005000000 */
[----:B------:R0:W-:Y:S01]  /*aa80*/  STL [R1+0xe8], R2 ;  /* 0x0000e80201007387 */ /* 0x0001e20000100800 */
[----:B----4-:R-:W-:-:S03]  /*aa90*/  SEL R5, R3, R17, !P2 ;  /* 0x0000001103057207 */ /* 0x010fc60005000000 */
[----:B------:R1:W-:Y:S04]  /*aaa0*/  STL [R1+0xf0], R0 ;  /* 0x0000f00001007387 */ /* 0x0003e80000100800 */
[----:B------:R4:W-:Y:S01]  /*aab0*/  STL [R1+0x104], R5 ;  /* 0x0001040501007387 */ /* 0x0009e20000100800 */
[C---:B0-----:R-:W-:Y:S02]  /*aac0*/  SEL R2, R3.reuse, R16, !P2 ;  /* 0x0000001003027207 */ /* 0x041fe40005000000 */
[C---:B-1----:R-:W-:Y:S02]  /*aad0*/  SEL R0, R3.reuse, R8, !P2 ;  /* 0x0000000803007207 */ /* 0x042fe40005000000 */
[----:B------:R-:W3:Y:S01]  /*aae0*/  LDL.LU R8, [R1+0x18c] ;  /* 0x00018c0001087983 */ /* 0x000ee20000300800 */
[----:B----4-:R-:W-:-:S03]  /*aaf0*/  SEL R5, R3, R14, !P2 ;  /* 0x0000000e03057207 */ /* 0x010fc60005000000 */
[----:B------:R0:W-:Y:S04]  /*ab00*/  STL [R1+0x110], R2 ;  /* 0x0001100201007387 */ /* 0x0001e80000100800 */
[----:B------:R2:W-:Y:S04]  /*ab10*/  STL [R1+0x130], R0 ;  /* 0x0001300001007387 */ /* 0x0005e80000100800 */
[----:B------:R-:W-:Y:S04]  /*ab20*/  STL [R1+0x138], R5 ;  /* 0x0001380501007387 */ /* 0x000fe80000100800 */
[----:B------:R-:W4:Y:S01]  /*ab30*/  LDL.LU R15, [R1+0x184] ;  /* 0x00018400010f7983 */ /* 0x000f220000300800 */
[----:B0-----:R-:W-:-:S05]  /*ab40*/  SEL R2, R3, R12, !P2 ;  /* 0x0000000c03027207 */ /* 0x001fca0005000000 */
[----:B------:R-:W-:Y:S01]  /*ab50*/  STL [R1+0x140], R2 ;  /* 0x0001400201007387 */ /* 0x000fe20000100800 */
[----:B--2---:R-:W-:-:S03]  /*ab60*/  SEL R0, R3, R10, !P2 ;  /* 0x0000000a03007207 */ /* 0x004fc60005000000 */
[----:B----4-:R0:W-:Y:S04]  /*ab70*/  STL [R1+0x30d4], R15 ;  /* 0x0030d40f01007387 */ /* 0x0101e80000100800 */
[----:B------:R1:W-:Y:S04]  /*ab80*/  STL [R1+0x26c], R0 ;  /* 0x00026c0001007387 */ /* 0x0003e80000100800 */
[----:B0-----:R-:W2:Y:S04]  /*ab90*/  LDL.LU R15, [R1+0x188] ;  /* 0x00018800010f7983 */ /* 0x001ea80000300800 */
[----:B------:R-:W4:Y:S04]  /*aba0*/  LDL.LU R7, [R1+0x180] ;  /* 0x0001800001077983 */ /* 0x000f280000300800 */
[----:B------:R-:W4:Y:S04]  /*abb0*/  LDL.LU R6, [R1+0x17c] ;  /* 0x00017c0001067983 */ /* 0x000f280000300800 */
[----:B------:R-:W4:Y:S01]  /*abc0*/  LDL.LU R5, [R1+0x178] ;  /* 0x0001780001057983 */ /* 0x000f220000300800 */
[----:B---3--:R-:W-:-:S03]  /*abd0*/  SEL R4, R3, R4, !P2 ;  /* 0x0000000403047207 */ /* 0x008fc60005000000 */
[----:B------:R-:W3:Y:S04]  /*abe0*/  LDL.LU R13, [R1+0x174] ;  /* 0x00017400010d7983 */ /* 0x000ee80000300800 */
[----:B------:R-:W3:Y:S04]  /*abf0*/  LDL.LU R11, [R1+0x170] ;  /* 0x00017000010b7983 */ /* 0x000ee80000300800 */
[----:B------:R-:W3:Y:S04]  /*ac00*/  LDL.LU R9, [R1+0x16c] ;  /* 0x00016c0001097983 */ /* 0x000ee80000300800 */
[----:B------:R-:W3:Y:S04]  /*ac10*/  LDL.LU R2, [R1+0x168] ;  /* 0x0001680001027983 */ /* 0x000ee80000300800 */
[----:B------:R-:W3:Y:S04]  /*ac20*/  LDL.LU R29, [R1+0x164] ;  /* 0x00016400011d7983 */ /* 0x000ee80000300800 */
[----:B------:R-:W4:Y:S04]  /*ac30*/  LDL.LU R28, [R1+0x160] ;  /* 0x00016000011c7983 */ /* 0x000f280000300800 */
[----:B-1----:R-:W3:Y:S04]  /*ac40*/  LDL.LU R0, [R1+0x15c] ;  /* 0x00015c0001007983 */ /* 0x002ee80000300800 */
[----:B------:R-:W3:Y:S04]  /*ac50*/  LDL.LU R27, [R1+0x158] ;  /* 0x00015800011b7983 */ /* 0x000ee80000300800 */
[----:B------:R0:W-:Y:S04]  /*ac60*/  STL [R1+0x268], R4 ;  /* 0x0002680401007387 */ /* 0x0001e80000100800 */
[----:B------:R-:W3:Y:S04]  /*ac70*/  LDL.LU R26, [R1+0x154] ;  /* 0x00015400011a7983 */ /* 0x000ee80000300800 */
[----:B------:R-:W3:Y:S04]  /*ac80*/  LDL.LU R25, [R1+0x150] ;  /* 0x0001500001197983 */ /* 0x000ee80000300800 */
[----:B------:R-:W3:Y:S04]  /*ac90*/  LDL.LU R24, [R1+0x14c] ;  /* 0x00014c0001187983 */ /* 0x000ee80000300800 */
[----:B------:R-:W3:Y:S04]  /*aca0*/  LDL.LU R23, [R1+0x148] ;  /* 0x0001480001177983 */ /* 0x000ee80000300800 */
[----:B------:R-:W3:Y:S04]  /*acb0*/  LDL.LU R22, [R1+0x144] ;  /* 0x0001440001167983 */ /* 0x000ee80000300800 */
[----:B------:R-:W3:Y:S01]  /*acc0*/  LDL.LU R21, [R1+0x13c] ;  /* 0x00013c0001157983 */ /* 0x000ee20000300800 */
[----:B------:R-:W-:-:S03]  /*acd0*/  SEL R8, R3, R8, !P2 ;  /* 0x0000000803087207 */ /* 0x000fc60005000000 */
[----:B------:R-:W3:Y:S04]  /*ace0*/  LDL.LU R20, [R1+0x134] ;  /* 0x0001340001147983 */ /* 0x000ee80000300800 */
[----:B------:R-:W3:Y:S04]  /*acf0*/  LDL.LU R19, [R1+0x12c] ;  /* 0x00012c0001137983 */ /* 0x000ee80000300800 */
[----:B------:R-:W3:Y:S04]  /*ad00*/  LDL.LU R18, [R1+0x128] ;  /* 0x0001280001127983 */ /* 0x000ee80000300800 */
[----:B------:R-:W3:Y:S04]  /*ad10*/  LDL.LU R17, [R1+0x124] ;  /* 0x0001240001117983 */ /* 0x000ee80000300800 */
[----:B------:R-:W3:Y:S04]  /*ad20*/  LDL.LU R16, [R1+0x120] ;  /* 0x0001200001107983 */ /* 0x000ee80000300800 */
[----:B0-----:R-:W3:Y:S04]  /*ad30*/  LDL.LU R4, [R1+0x11c] ;  /* 0x00011c0001047983 */ /* 0x001ee80000300800 */
[----:B------:R-:W3:Y:S04]  /*ad40*/  LDL.LU R14, [R1+0x118] ;  /* 0x00011800010e7983 */ /* 0x000ee80000300800 */
[----:B------:R-:W3:Y:S04]  /*ad50*/  LDL.LU R12, [R1+0x114] ;  /* 0x00011400010c7983 */ /* 0x000ee80000300800 */
[----:B------:R0:W-:Y:S04]  /*ad60*/  STL [R1+0x264], R8 ;  /* 0x0002640801007387 */ /* 0x0001e80000100800 */
[----:B------:R-:W3:Y:S04]  /*ad70*/  LDL.LU R10, [R1+0x10c] ;  /* 0x00010c00010a7983 */ /* 0x000ee80000300800 */
[----:B0-----:R-:W3:Y:S01]  /*ad80*/  LDL.LU R8, [R1+0x108] ;  /* 0x0001080001087983 */ /* 0x001ee20000300800 */
[----:B--2---:R-:W-:-:S05]  /*ad90*/  SEL R15, R3, R15, !P2 ;  /* 0x0000000f030f7207 */ /* 0x004fca0005000000 */
[----:B------:R0:W-:Y:S04]  /*ada0*/  STL [R1+0x260], R15 ;  /* 0x0002600f01007387 */ /* 0x0001e80000100800 */
[----:B0-----:R-:W2:Y:S01]  /*adb0*/  LDL.LU R15, [R1+0x30d4] ;  /* 0x0030d400010f7983 */ /* 0x001ea20000300800 */
[C---:B----4-:R-:W-:Y:S02]  /*adc0*/  SEL R28, R3.reuse, R28, !P2 ;  /* 0x0000001c031c7207 */ /* 0x050fe40005000000 */
[C---:B---3--:R-:W-:Y:S02]  /*add0*/  SEL R0, R3.reuse, R0, !P2 ;  /* 0x0000000003007207 */ /* 0x048fe40005000000 */
[----:B--2---:R-:W-:-:S05]  /*ade0*/  SEL R15, R3, R15, !P2 ;  /* 0x0000000f030f7207 */ /* 0x004fca0005000000 */
[----:B------:R0:W-:Y:S02]  /*adf0*/  STL [R1+0x25c], R15 ;  /* 0x00025c0f01007387 */ /* 0x0001e40000100800 */
[C---:B0-----:R-:W-:Y:S02]  /*ae00*/  SEL R15, R3.reuse, R7, !P2 ;  /* 0x00000007030f7207 */ /* 0x041fe40005000000 */
[C---:B------:R-:W-:Y:S02]  /*ae10*/  SEL R7, R3.reuse, R6, !P2 ;  /* 0x0000000603077207 */ /* 0x040fe40005000000 */
[C---:B------:R-:W-:Y:S02]  /*ae20*/  SEL R6, R3.reuse, R5, !P2 ;  /* 0x0000000503067207 */ /* 0x040fe40005000000 */
[C---:B------:R-:W-:Y:S01]  /*ae30*/  SEL R5, R3.reuse, R13, !P2 ;  /* 0x0000000d03057207 */ /* 0x040fe20005000000 */
[----:B------:R-:W-:Y:S04]  /*ae40*/  STL [R1+0x258], R15 ;  /* 0x0002580f01007387 */ /* 0x000fe80000100800 */
[----:B------:R0:W-:Y:S04]  /*ae50*/  STL [R1+0x254], R7 ;  /* 0x0002540701007387 */ /* 0x0001e80000100800 */
[----:B------:R1:W-:Y:S04]  /*ae60*/  STL [R1+0x250], R6 ;  /* 0x0002500601007387 */ /* 0x0003e80000100800 */
[----:B------:R2:W-:Y:S01]  /*ae70*/  STL [R1+0x24c], R5 ;  /* 0x00024c0501007387 */ /* 0x0005e20000100800 */
[----:B0-----:R-:W-:-:S02]  /*ae80*/  SEL R7, R3, R11, !P2 ;  /* 0x0000000b03077207 */ /* 0x001fc40005000000 */
[----:B-1----:R-:W-:-:S03]  /*ae90*/  SEL R6, R3, R9, !P2 ;  /* 0x0000000903067207 */ /* 0x002fc60005000000 */
[----:B------:R-:W-:Y:S01]  /*aea0*/  STL [R1+0x248], R7 ;  /* 0x0002480701007387 */ /* 0x000fe20000100800 */
[C---:B--2---:R-:W-:Y:S02]  /*aeb0*/  SEL R5, R3.reuse, R2, !P2 ;  /* 0x0000000203057207 */ /* 0x044fe40005000000 */
[C---:B------:R-:W-:Y:S01]  /*aec0*/  SEL R2, R3.reuse, R29, !P2 ;  /* 0x0000001d03027207 */ /* 0x040fe20005000000 */
[----:B------:R-:W-:Y:S04]  /*aed0*/  STL [R1+0x244], R6 ;  /* 0x0002440601007387 */ /* 0x000fe80000100800 */
[----:B------:R0:W-:Y:S04]  /*aee0*/  STL [R1+0x240], R5 ;  /* 0x0002400501007387 */ /* 0x0001e80000100800 */
[----:B------:R-:W-:Y:S04]  /*aef0*/  STL [R1+0x30c8], R28 ;  /* 0x0030c81c01007387 */ /* 0x000fe80000100800 */
[----:B------:R1:W-:Y:S01]  /*af00*/  STL [R1+0x23c], R2 ;  /* 0x00023c0201007387 */ /* 0x0003e20000100800 */
[----:B0-----:R-:W-:-:S03]  /*af10*/  SEL R5, R3, R26, !P2 ;  /* 0x0000001a03057207 */ /* 0x001fc60005000000 */
[----:B------:R0:W-:Y:S01]  /*af20*/  STL [R1+0x234], R0 ;  /* 0x0002340001007387 */ /* 0x0001e20000100800 */
[C---:B-1----:R-:W-:Y:S02]  /*af30*/  SEL R2, R3.reuse, R27, !P2 ;  /* 0x0000001b03027207 */ /* 0x042fe40005000000 */
[----:B0-----:R-:W-:-:S03]  /*af40*/  SEL R0, R3, R25, !P2 ;  /* 0x0000001903007207 */ /* 0x001fc60005000000 */
[----:B------:R0:W-:Y:S04]  /*af50*/  STL [R1+0x230], R2 ;  /* 0x0002300201007387 */ /* 0x0001e80000100800 */
[----:B------:R1:W-:Y:S04]  /*af60*/  STL [R1+0x22c], R5 ;  /* 0x00022c0501007387 */ /* 0x0003e80000100800 */
[----:B------:R2:W-:Y:S01]  /*af70*/  STL [R1+0x228], R0 ;  /* 0x0002280001007387 */ /* 0x0005e20000100800 */
[C---:B0-----:R-:W-:Y:S02]  /*af80*/  SEL R2, R3.reuse, R24, !P2 ;  /* 0x0000001803027207 */ /* 0x041fe40005000000 */
[----:B-1----:R-:W-:-:S03]  /*af90*/  SEL R5, R3, R23, !P2 ;  /* 0x0000001703057207 */ /* 0x002fc60005000000 */
[----:B------:R0:W-:Y:S01]  /*afa0*/  STL [R1+0x224], R2 ;  /* 0x0002240201007387 */ /* 0x0001e20000100800 */
[----:B--2---:R-:W-:-:S03]  /*afb0*/  SEL R0, R3, R22, !P2 ;  /* 0x0000001603007207 */ /* 0x004fc60005000000 */
        /* <DEDUP_REMOVED lines=12> */
[----:B------:R1:W-:Y:S01]  /*b080*/  STL [R1+0x208], R5 ;  /* 0x0002080501007387 */ /* 0x0003e20000100800 */
[----:B0-----:R-:W-:-:S03]  /*b090*/  SEL R2, R3, R4, !P2 ;  /* 0x0000000403027207 */ /* 0x001fc60005000000 */
[----:B------:R-:W2:Y:S01]  /*b0a0*/  LDL.LU R4, [R1+0x100] ;  /* 0x0001000001047983 */ /* 0x000ea20000300800 */
[----:B-1----:R-:W-:-:S03]  /*b0b0*/  SEL R5, R3, R12, !P2 ;  /* 0x0000000c03057207 */ /* 0x002fc60005000000 */
[----:B------:R0:W-:Y:S04]  /*b0c0*/  STL [R1+0x204], R0 ;  /* 0x0002040001007387 */ /* 0x0001e80000100800 */
[----:B------:R1:W-:Y:S01]  /*b0d0*/  STL [R1+0x200], R2 ;  /* 0x0002000201007387 */ /* 0x0003e20000100800 */
[----:B0-----:R-:W-:-:S05]  /*b0e0*/  SEL R0, R3, R14, !P2 ;  /* 0x0000000e03007207 */ /* 0x001fca0005000000 */
[----:B------:R0:W-:Y:S04]  /*b0f0*/  STL [R1+0x1fc], R0 ;  /* 0x0001fc0001007387 */ /* 0x0001e80000100800 */
[----:B------:R-:W-:Y:S04]  /*b100*/  STL [R1+0x1f8], R5 ;  /* 0x0001f80501007387 */ /* 0x000fe80000100800 */
[----:B------:R-:W3:Y:S01]  /*b110*/  LDL.LU R28, [R1+0xf4] ;  /* 0x0000f400011c7983 */ /* 0x000ee20000300800 */
[C---:B-1----:R-:W-:Y:S02]  /*b120*/  SEL R2, R3.reuse, R10, !P2 ;  /* 0x0000000a03027207 */ /* 0x042fe40005000000 */
[----:B0-----:R-:W-:-:S03]  /*b130*/  SEL R0, R3, R8, !P2 ;  /* 0x0000000803007207 */ /* 0x001fc60005000000 */
[----:B------:R-:W-:Y:S04]  /*b140*/  STL [R1+0x1f4], R2 ;  /* 0x0001f40201007387 */ /* 0x000fe80000100800 */
[----:B---3--:R0:W-:Y:S04]  /*b150*/  STL [R1+0x30cc], R28 ;  /* 0x0030cc1c01007387 */ /* 0x0081e80000100800 */
[----:B------:R2:W-:Y:S04]  /*b160*/  STL [R1+0x1f0], R0 ;  /* 0x0001f00001007387 */ /* 0x0005e80000100800 */
[----:B0-----:R-:W3:Y:S01]  /*b170*/  LDL.LU R28, [R1+0xf8] ;  /* 0x0000f800011c7983 */ /* 0x001ee20000300800 */
[----:B--2---:R-:W-:-:S03]  /*b180*/  SEL R0, R3, R4, !P2 ;  /* 0x0000000403007207 */ /* 0x004fc60005000000 */
[----:B---3--:R0:W-:Y:S04]  /*b190*/  STL [R1+0x30d0], R28 ;  /* 0x0030d01c01007387 */ /* 0x0081e80000100800 */
[----:B0-----:R-:W2:Y:S04]  /*b1a0*/  LDL.LU R28, [R1+0xfc] ;  /* 0x0000fc00011c7983 */ /* 0x001ea80000300800 */
[----:B------:R-:W3:Y:S04]  /*b1b0*/  LDL.LU R13, [R1+0xec] ;  /* 0x0000ec00010d7983 */ /* 0x000ee80000300800 */
[----:B------:R-:W4:Y:S04]  /*b1c0*/  LDL.LU R11, [R1+0xe4] ;  /* 0x0000e400010b7983 */ /* 0x000f280000300800 */
        /* <DEDUP_REMOVED lines=21> */
[----:B------:R0:W-:Y:S04]  /*b320*/  STL [R1+0x1ec], R0 ;  /* 0x0001ec0001007387 */ /* 0x0001e80000100800 */
[----:B------:R-:W4:Y:S04]  /*b330*/  LDL.LU R15, [R1+0x5c] ;  /* 0x00005c00010f7983 */ /* 0x000f280000300800 */
[----:B------:R-:W4:Y:S04]  /*b340*/  LDL.LU R7, [R1+0x58] ;  /* 0x0000580001077983 */ /* 0x000f280000300800 */
[----:B------:R-:W4:Y:S04]  /*b350*/  LDL.LU R6, [R1+0x3c] ;  /* 0x00003c0001067983 */ /* 0x000f280000300800 */
[----:B0-----:R-:W4:Y:S01]  /*b360*/  LDL.LU R0, [R1+0x24] ;  /* 0x0000240001007983 */ /* 0x001f220000300800 */
[----:B--2---:R-:W-:-:S05]  /*b370*/  SEL R28, R3, R28, !P2 ;  /* 0x0000001c031c7207 */ /* 0x004fca0005000000 */
[----:B------:R0:W-:Y:S04]  /*b380*/  STL [R1+0x1e8], R28 ;  /* 0x0001e81c01007387 */ /* 0x0001e80000100800 */
[----:B0-----:R-:W2:Y:S02]  /*b390*/  LDL.LU R28, [R1+0x30d0] ;  /* 0x0030d000011c7983 */ /* 0x001ea40000300800 */
[----:B--2---:R-:W-:-:S05]  /*b3a0*/  SEL R28, R3, R28, !P2 ;  /* 0x0000001c031c7207 */ /* 0x004fca0005000000 */
[----:B------:R0:W-:Y:S04]  /*b3b0*/  STL [R1+0x1e4], R28 ;  /* 0x0001e41c01007387 */ /* 0x0001e80000100800 */
[----:B0-----:R-:W2:Y:S01]  /*b3c0*/  LDL.LU R28, [R1+0x30cc] ;  /* 0x0030cc00011c7983 */ /* 0x001ea20000300800 */
[C---:B---3--:R-:W-:Y:S02]  /*b3d0*/  SEL R13, R3.reuse, R13, !P2 ;  /* 0x0000000d030d7207 */ /* 0x048fe40005000000 */
[C---:B----4-:R-:W-:Y:S02]  /*b3e0*/  SEL R11, R3.reuse, R11, !P2 ;  /* 0x0000000b030b7207 */ /* 0x050fe40005000000 */
[C---:B------:R-:W-:Y:S02]  /*b3f0*/  SEL R9, R3.reuse, R9, !P2 ;  /* 0x0000000903097207 */ /* 0x040fe40005000000 */
[----:B------:R-:W-:-:S02]  /*b400*/  SEL R2, R3, R2, !P2 ;  /* 0x0000000203027207 */ /* 0x000fc40005000000 */
[C---:B------:R-:W-:Y:S02]  /*b410*/  SEL R29, R3.reuse, R29, !P2 ;  /* 0x0000001d031d7207 */ /* 0x040fe40005000000 */
[C---:B------:R-:W-:Y:S02]  /*b420*/  SEL R27, R3.reuse, R27, !P2 ;  /* 0x0000001b031b7207 */ /* 0x040fe40005000000 */
[C---:B------:R-:W-:Y:S02]  /*b430*/  SEL R26, R3.reuse, R26, !P2 ;  /* 0x0000001a031a7207 */ /* 0x040fe40005000000 */
[C---:B------:R-:W-:Y:S02]  /*b440*/  SEL R25, R3.reuse, R25, !P2 ;  /* 0x0000001903197207 */ /* 0x040fe40005000000 */
        /* <DEDUP_REMOVED lines=15> */
[----:B--2---:R-:W-:-:S05]  /*b540*/  SEL R28, R3, R28, !P2 ;  /* 0x0000001c031c7207 */ /* 0x004fca0005000000 */
[----:B------:R0:W-:Y:S04]  /*b550*/  STL [R1+0x1e0], R28 ;  /* 0x0001e01c01007387 */ /* 0x0001e80000100800 */
[----:B0-----:R-:W2:Y:S04]  /*b560*/  LDL.LU R28, [R1+0x30c8] ;  /* 0x0030c800011c7983 */ /* 0x001ea80000300800 */
[----:B------:R0:W-:Y:S04]  /*b570*/  STL [R1+0x1dc], R13 ;  /* 0x0001dc0d01007387 */ /* 0x0001e80000100800 */
[----:B0-----:R-:W3:Y:S04]  /*b580*/  LDL.LU R13, [R1+0x30c4] ;  /* 0x0030c400010d7983 */ /* 0x001ee80000300800 */
[----:B------:R0:W-:Y:S04]  /*b590*/  STL [R1+0x1d8], R11 ;  /* 0x0001d80b01007387 */ /* 0x0001e80000100800 */
[----:B0-----:R-:W4:Y:S04]  /*b5a0*/  LDL.LU R11, [R1+0x30c0] ;  /* 0x0030c000010b7983 */ /* 0x001f280000300800 */
        /* <DEDUP_REMOVED lines=41> */
[----:B0-----:R-:W2:Y:S01]  /*b840*/  LDL.LU R4, [R1+0x3070] ;  /* 0x0030700001047983 */ /* 0x001ea20000300800 */
[----:B------:R-:W-:-:S02]  /*b850*/  SEL R15, R3, R15, !P2 ;  /* 0x0000000f030f7207 */ /* 0x000fc40005000000 */
[----:B------:R-:W-:-:S03]  /*b860*/  SEL R0, R3, R0, !P2 ;  /* 0x0000000003007207 */ /* 0x000fc60005000000 */
[----:B------:R0:W-:Y:S02]  /*b870*/  STL [R1+0x180], R15 ;  /* 0x0001800f01007387 */ /* 0x0001e40000100800 */
[C---:B0-----:R-:W-:Y:S02]  /*b880*/  SEL R15, R3.reuse, R7, !P2 ;  /* 0x00000007030f7207 */ /* 0x041fe40005000000 */
[----:B------:R-:W-:-:S03]  /*b890*/  SEL R7, R3, R6, !P2 ;  /* 0x0000000603077207 */ /* 0x000fc60005000000 */
[----:B------:R-:W-:Y:S04]  /*b8a0*/  STL [R1+0x17c], R15 ;  /* 0x00017c0f01007387 */ /* 0x000fe80000100800 */
[----:B------:R-:W-:Y:S04]  /*b8b0*/  STL [R1+0x178], R7 ;  /* 0x0001780701007387 */ /* 0x000fe80000100800 */
[----:B------:R4:W-:Y:S02]  /*b8c0*/  STL [R1+0x174], R0 ;  /* 0x0001740001007387 */ /* 0x0009e40000100800 */
[----:B----4-:R-:W-:-:S02]  /*b8d0*/  SEL R0, R3, R10, !P2 ;  /* 0x0000000a03007207 */ /* 0x010fc40005000000 */
[C---:B--2---:R-:W-:Y:S02]  /*b8e0*/  SEL R6, R3.reuse, R4, !P2 ;  /* 0x0000000403067207 */ /* 0x044fe40005000000 */
[----:B---3--:R-:W-:-:S03]  /*b8f0*/  SEL R4, R3, R8, !P2 ;  /* 0x0000000803047207 */ /* 0x008fc60005000000 */
[----:B------:R0:W-:Y:S04]  /*b900*/  STL [R1+0x170], R6 ;  /* 0x0001700601007387 */ /* 0x0001e80000100800 */
[----:B------:R1:W-:Y:S01]  /*b910*/  STL [R1+0x16c], R4 ;  /* 0x00016c0401007387 */ /* 0x0003e20000100800 */
[----:B0-----:R-:W-:-:S03]  /*b920*/  SEL R6, R3, R12, !P2 ;  /* 0x0000000c03067207 */ /* 0x001fc60005000000 */
[----:B------:R0:W-:Y:S01]  /*b930*/  STL [R1+0x168], R0 ;  /* 0x0001680001007387 */ /* 0x0001e20000100800 */
[----:B-1----:R-:W-:-:S03]  /*b940*/  SEL R4, R3, R14, !P2 ;  /* 0x0000000e03047207 */ /* 0x002fc60005000000 */
        /* <DEDUP_REMOVED lines=27> */
[C---:B-1----:R-:W-:Y:S02]  /*bb00*/  SEL R6, R3.reuse, R2, !P2 ;  /* 0x0000000203067207 */ /* 0x042fe40005000000 */
[C---:B------:R-:W-:Y:S02]  /*bb10*/  SEL R2, R3.reuse, R11, !P2 ;  /* 0x0000000b03027207 */ /* 0x040fe40005000000 */
[C---:B--2---:R-:W-:Y:S01]  /*bb20*/  SEL R4, R3.reuse, R9, !P2 ;  /* 0x0000000903047207 */ /* 0x044fe20005000000 */
[----:B------:R0:W-:Y:S01]  /*bb30*/  STL [R1+0x10c], R6 ;  /* 0x00010c0601007387 */ /* 0x0001e20000100800 */
[----:B------:R-:W-:-:S03]  /*bb40*/  SEL R3, R3, R13, !P2 ;  /* 0x0000000d03037207 */ /* 0x000fc60005000000 */
[----:B------:R-:W2:Y:S04]  /*bb50*/  LDL.LU R12, [R1+0x274] ;  /* 0x00027400010c7983 */ /* 0x000ea80000300800 */
[----:B------:R1:W-:Y:S04]  /*bb60*/  STL [R1+0x100], R4 ;  /* 0x0001000401007387 */ /* 0x0003e80000100800 */
[----:B------:R3:W-:Y:S04]  /*bb70*/  STL [R1+0xf8], R2 ;  /* 0x0000f80201007387 */ /* 0x0007e80000100800 */
[----:B------:R-:W4:Y:S04]  /*bb80*/  LDL.LU R8, [R1+0x27c] ;  /* 0x00027c0001087983 */ /* 0x000f280000300800 */
[----:B------:R3:W-:Y:S04]  /*bb90*/  STL [R1+0xe4], R3 ;  /* 0x0000e40301007387 */ /* 0x0007e80000100800 */
[----:B------:R-:W4:Y:S04]  /*bba0*/  LDL.LU R15, [R1+0x278] ;  /* 0x00027800010f7983 */ /* 0x000f280000300800 */
[----:B------:R-:W4:Y:S04]  /*bbb0*/  LDL.LU R7, [R1+0x80] ;  /* 0x0000800001077983 */ /* 0x000f280000300800 */
[----:B0-----:R-:W4:Y:S04]  /*bbc0*/  LDL.LU R6, [R1+0x84] ;  /* 0x0000840001067983 */ /* 0x001f280000300800 */
[----:B-1----:R-:W4:Y:S01]  /*bbd0*/  LDL.LU R4, [R1+0x78] ;  /* 0x0000780001047983 */ /* 0x002f220000300800 */
[----:B---3--:R-:W-:Y:S01]  /*bbe0*/  LEA.HI.X.SX32 R2, R5, UR7, 0x1, P5 ;  /* 0x0000000705027c11 */ /* 0x008fe2000a8f0eff */
[----:B------:R-:W-:-:S02]  /*bbf0*/  ULDC UR7, c[0x0][0x240] ;  /* 0x0000900000077ab9 */ /* 0x000fc40000000800 */
        /* <DEDUP_REMOVED lines=19> */
[----:B--2---:R-:W-:-:S03]  /*bd30*/  IMAD R14, R12, UR6, RZ ;  /* 0x000000060c0e7c24 */ /* 0x004fc6000f8e02ff */
[----:B------:R-:W2:Y:S04]  /*bd40*/  LDL.LU R12, [R1+0xc] ;  /* 0x00000c00010c7983 */ /* 0x000ea80000300800 */
[----:B------:R0:W-:Y:S01]  /*bd50*/  STL [R1+0x274], R14 ;  /* 0x0002740e01007387 */ /* 0x0001e20000100800 */
[----:B----4-:R-:W-:-:S03]  /*bd60*/  IMAD R8, R8, UR6, RZ ;  /* 0x0000000608087c24 */ /* 0x010fc6000f8e02ff */
[----:B0-----:R-:W4:Y:S01]  /*bd70*/  LDL.LU R14, [R1+0x8] ;  /* 0x00000800010e7983 */ /* 0x001f220000300800 */
[----:B------:R-:W-:-:S03]  /*bd80*/  IMAD R15, R15, UR6, RZ ;  /* 0x000000060f0f7c24 */ /* 0x000fc6000f8e02ff */
[----:B------:R0:W-:Y:S01]  /*bd90*/  STL [R1+0x270], R8 ;  /* 0x0002700801007387 */ /* 0x0001e20000100800 */
[----:B------:R-:W-:Y:S02]  /*bda0*/  IMAD R7, R7, UR7, RZ ;  /* 0x0000000707077c24 */ /* 0x000fe4000f8e02ff */
[----:B------:R-:W-:Y:S01]  /*bdb0*/  IMAD R6, R6, UR7, RZ ;  /* 0x0000000706067c24 */ /* 0x000fe2000f8e02ff */
[----:B0-----:R-:W4:Y:S01]  /*bdc0*/  LDL.LU R8, [R1+0x4] ;  /* 0x0000040001087983 */ /* 0x001f220000300800 */
[----:B------:R-:W-:-:S03]  /*bdd0*/  IMAD R4, R4, UR7, RZ ;  /* 0x0000000704047c24 */ /* 0x000fc6000f8e02ff */
[----:B------:R0:W-:Y:S04]  /*bde0*/  STL [R1+0x124], R15 ;  /* 0x0001240f01007387 */ /* 0x0001e80000100800 */
[----:B0-----:R-:W4:Y:S04]  /*bdf0*/  LDL.LU R15, [R1+0x306c] ;  /* 0x00306c00010f7983 */ /* 0x001f280000300800 */
[----:B------:R0:W-:Y:S01]  /*be00*/  STL [R1+0x11c], R7 ;  /* 0x00011c0701007387 */ /* 0x0001e20000100800 */
[----:B---3--:R-:W-:-:S03]  /*be10*/  IMAD R5, R5, UR7, RZ ;  /* 0x0000000705057c24 */ /* 0x008fc6000f8e02ff */
[----:B0-----:R-:W3:Y:S04]  /*be20*/  LDL.LU R7, [R1+0x3068] ;  /* 0x0030680001077983 */ /* 0x001ee80000300800 */
[----:B------:R0:W-:Y:S04]  /*be30*/  STL [R1+0x114], R6 ;  /* 0x0001140601007387 */ /* 0x0001e80000100800 */
[----:B0-----:R-:W3:Y:S04]  /*be40*/  LDL.LU R6, [R1+0x3064] ;  /* 0x0030640001067983 */ /* 0x001ee80000300800 */
[----:B------:R0:W-:Y:S04]  /*be50*/  STL [R1+0x108], R4 ;  /* 0x0001080401007387 */ /* 0x0001e80000100800 */
[----:B0-----:R-:W3:Y:S04]  /*be60*/  LDL.LU R4, [R1] ;  /* 0x0000000001047983 */ /* 0x001ee80000300800 */
[----:B------:R0:W-:Y:S04]  /*be70*/  STL [R1+0xfc], R5 ;  /* 0x0000fc0501007387 */ /* 0x0001e80000100800 */
[----:B0-----:R-:W3:Y:S01]  /*be80*/  LDL.LU R5, [R1+0x3060] ;  /* 0x0030600001057983 */ /* 0x001ee20000300800 */
[----:B------:R-:W-:-:S02]  /*be90*/  IMAD R3, R3, UR7, RZ ;  /* 0x0000000703037c24 */ /* 0x000fc4000f8e02ff */
[----:B------:R-:W-:Y:S02]  /*bea0*/  IMAD R13, R13, UR7, RZ ;  /* 0x000000070d0d7c24 */ /* 0x000fe4000f8e02ff */
[----:B------:R-:W-:Y:S01]  /*beb0*/  IMAD R11, R11, UR7, RZ ;  /* 0x000000070b0b7c24 */ /* 0x000fe2000f8e02ff */
[----:B------:R0:W-:Y:S04]  /*bec0*/  STL [R1+0xf4], R3 ;  /* 0x0000f40301007387 */ /* 0x0001e80000100800 */
[----:B------:R-:W-:Y:S01]  /*bed0*/  STL [R1+0xec], R13 ;  /* 0x0000ec0d01007387 */ /* 0x000fe20000100800 */
[----:B0-----:R-:W-:-:S03]  /*bee0*/  IMAD R3, R9, UR7, RZ ;  /* 0x0000000709037c24 */ /* 0x001fc6000f8e02ff */
[----:B------:R0:W-:Y:S01]  /*bef0*/  STL [R1+0xe0], R11 ;  /* 0x0000e00b01007387 */ /* 0x0001e20000100800 */
[----:B------:R-:W-:-:S03]  /*bf00*/  IMAD R9, R29, UR7, RZ ;  /* 0x000000071d097c24 */ /* 0x000fc6000f8e02ff */
[----:B------:R1:W-:Y:S01]  /*bf10*/  STL [R1+0xdc], R3 ;  /* 0x0000dc0301007387 */ /* 0x0003e20000100800 */
[----:B0-----:R-:W-:-:S03]  /*bf20*/  IMAD R11, R27, UR7, RZ ;  /* 0x000000071b0b7c24 */ /* 0x001fc6000f8e02ff */
[----:B------:R0:W-:Y:S01]  /*bf30*/  STL [R1+0xd8], R9 ;  /* 0x0000d80901007387 */ /* 0x0001e20000100800 */
[----:B-1----:R-:W-:-:S03]  /*bf40*/  IMAD R3, R26, UR7, RZ ;  /* 0x000000071a037c24 */ /* 0x002fc6000f8e02ff */
[----:B------:R1:W-:Y:S04]  /*bf50*/  STL [R1+0xd4], R11 ;  /* 0x0000d40b01007387 */ /* 0x0003e80000100800 */
[----:B------:R1:W-:Y:S01]  /*bf60*/  STL [R1+0xcc], R3 ;  /* 0x0000cc0301007387 */ /* 0x0003e20000100800 */
[----:B0-----:R-:W-:Y:S02]  /*bf70*/  IMAD R9, R25, UR7, RZ ;  /* 0x0000000719097c24 */ /* 0x001fe4000f8e02ff */
[----:B-1----:R-:W-:-:S03]  /*bf80*/  IMAD R11, R24, UR7, RZ ;  /* 0x00000007180b7c24 */ /* 0x002fc6000f8e02ff */
[----:B------:R0:W-:Y:S01]  /*bf90*/  STL [R1+0xc8], R9 ;  /* 0x0000c80901007387 */ /* 0x0001e20000100800 */
[----:B------:R-:W-:-:S03]  /*bfa0*/  IMAD R3, R23, UR7, RZ ;  /* 0x0000000717037c24 */ /* 0x000fc6000f8e02ff */
[----:B------:R1:W-:Y:S04]  /*bfb0*/  STL [R1+0xc4], R11 ;  /* 0x0000c40b01007387 */ /* 0x0003e80000100800 */
[----:B------:R1:W-:Y:S01]  /*bfc0*/  STL [R1+0xc0], R3 ;  /* 0x0000c00301007387 */ /* 0x0003e20000100800 */
[----:B0-----:R-:W-:Y:S02]  /*bfd0*/  IMAD R9, R22, UR7, RZ ;  /* 0x0000000716097c24 */ /* 0x001fe4000f8e02ff */
[----:B-1----:R-:W-:-:S03]  /*bfe0*/  IMAD R11, R21, UR7, RZ ;  /* 0x00000007150b7c24 */ /* 0x002fc6000f8e02ff */
[----:B------:R0:W-:Y:S01]  /*bff0*/  STL [R1+0xbc], R9 ;  /* 0x0000bc0901007387 */ /* 0x0001e20000100800 */
[----:B------:R-:W-:-:S03]  /*c000*/  IMAD R3, R20, UR7, RZ ;  /* 0x0000000714037c24 */ /* 0x000fc6000f8e02ff */
[----:B------:R-:W-:Y:S04]  /*c010*/  STL [R1+0xb8], R11 ;  /* 0x0000b80b01007387 */ /* 0x000fe80000100800 */
[----:B------:R-:W3:Y:S01]  /*c020*/  LDL.LU R20, [R1+0x8c] ;  /* 0x00008c0001147983 */ /* 0x000ee20000300800 */
[----:B0-----:R-:W-:-:S03]  /*c030*/  IMAD R9, R19, UR7, RZ ;  /* 0x0000000713097c24 */ /* 0x001fc6000f8e02ff */
[----:B------:R0:W-:Y:S04]  /*c040*/  STL [R1+0xb4], R3 ;  /* 0x0000b40301007387 */ /* 0x0001e80000100800 */
[----:B------:R1:W-:Y:S01]  /*c050*/  STL [R1+0xb0], R9 ;  /* 0x0000b00901007387 */ /* 0x0003e20000100800 */
[----:B0-----:R-:W-:Y:S02]  /*c060*/  IMAD R3, R18, UR7, RZ ;  /* 0x0000000712037c24 */ /* 0x001fe4000f8e02ff */
[----:B-1----:R-:W-:Y:S02]  /*c070*/  IMAD R9, R10, UR7, RZ ;  /* 0x000000070a097c24 */ /* 0x002fe4000f8e02ff */
[----:B------:R-:W3:Y:S04]  /*c080*/  LDL.LU R10, [R1+0x98] ;  /* 0x00009800010a7983 */ /* 0x000ee80000300800 */
[----:B------:R0:W-:Y:S04]  /*c090*/  STL [R1+0xa4], R3 ;  /* 0x0000a40301007387 */ /* 0x0001e80000100800 */
[----:B------:R1:W-:Y:S01]  /*c0a0*/  STL [R1+0xa0], R9 ;  /* 0x0000a00901007387 */ /* 0x0003e20000100800 */
[----:B0-----:R-:W-:-:S02]  /*c0b0*/  IMAD R3, R17, UR7, RZ ;  /* 0x0000000711037c24 */ /* 0x001fc4000f8e02ff */
[----:B-1----:R-:W-:Y:S02]  /*c0c0*/  IMAD R9, R16, UR7, RZ ;  /* 0x0000000710097c24 */ /* 0x002fe4000f8e02ff */
[----:B------:R-:W3:Y:S04]  /*c0d0*/  LDL.LU R16, [R1+0x9c] ;  /* 0x00009c0001107983 */ /* 0x000ee80000300800 */
[----:B------:R2:W-:Y:S04]  /*c0e0*/  STL [R1+0x94], R3 ;  /* 0x0000940301007387 */ /* 0x0005e80000100800 */
[----:B------:R4:W-:Y:S01]  /*c0f0*/  STL [R1+0x90], R9 ;  /* 0x0000900901007387 */ /* 0x0009e20000100800 */
[----:B--2---:R-:W-:-:S03]  /*c100*/  IMAD R3, R12, UR7, RZ ;  /* 0x000000070c037c24 */ /* 0x004fc6000f8e02ff */
[----:B------:R-:W2:Y:S04]  /*c110*/  LDL.LU R12, [R1+0xa8] ;  /* 0x0000a800010c7983 */ /* 0x000ea80000300800 */
[----:B------:R0:W-:Y:S01]  /*c120*/  STL [R1+0x88], R3 ;  /* 0x0000880301007387 */ /* 0x0001e20000100800 */
[----:B----4-:R-:W-:-:S03]  /*c130*/  IMAD R9, R14, UR7, RZ ;  /* 0x000000070e097c24 */ /* 0x010fc6000f8e02ff */
[----:B0-----:R-:W4:Y:S04]  /*c140*/  LDL.LU R3, [R1+0xac] ;  /* 0x0000ac0001037983 */ /* 0x001f280000300800 */
[----:B------:R0:W-:Y:S04]  /*c150*/  STL [R1+0x84], R9 ;  /* 0x0000840901007387 */ /* 0x0001e80000100800 */
[----:B------:R-:W4:Y:S01]  /*c160*/  LDL.LU R13, [R1+0xd0] ;  /* 0x0000d000010d7983 */ /* 0x000f220000300800 */
[----:B------:R-:W-:-:S05]  /*c170*/  IMAD R8, R8, UR7, RZ ;  /* 0x0000000708087c24 */ /* 0x000fca000f8e02ff */
[----:B------:R-:W-:Y:S04]  /*c180*/  STL [R1+0x80], R8 ;  /* 0x0000800801007387 */ /* 0x000fe80000100800 */
[----:B------:R-:W4:Y:S04]  /*c190*/  LDL.LU R11, [R1+0xe8] ;  /* 0x0000e800010b7983 */ /* 0x000f280000300800 */
[----:B------:R-:W4:Y:S04]  /*c1a0*/  LDL.LU R14, [R1+0xf0] ;  /* 0x0000f000010e7983 */ /* 0x000f280000300800 */
[----:B0-----:R-:W4:Y:S04]  /*c1b0*/  LDL.LU R9, [R1+0x104] ;  /* 0x0001040001097983 */ /* 0x001f280000300800 */
[----:B------:R-:W4:Y:S01]  /*c1c0*/  LDL.LU R29, [R1+0x110] ;  /* 0x00011000011d7983 */ /* 0x000f220000300800 */
[----:B---3--:R-:W-:-:S05]  /*c1d0*/  IMAD R4, R4, UR7, RZ ;  /* 0x0000000704047c24 */ /* 0x008fca000f8e02ff */
[----:B------:R0:W-:Y:S04]  /*c1e0*/  STL [R1+0x7c], R4 ;  /* 0x00007c0401007387 */ /* 0x0001e80000100800 */
[----:B0-----:R-:W3:Y:S01]  /*c1f0*/  LDL.LU R4, [R1+0x130] ;  /* 0x0001300001047983 */ /* 0x001ee20000300800 */
[----:B------:R-:W-:-:S03]  /*c200*/  IMAD R5, R5, UR7, RZ ;  /* 0x0000000705057c24 */ /* 0x000fc6000f8e02ff */
[----:B------:R-:W3:Y:S04]  /*c210*/  LDL.LU R27, [R1+0x138] ;  /* 0x00013800011b7983 */ /* 0x000ee80000300800 */
[----:B------:R-:W3:Y:S04]  /*c220*/  LDL.LU R17, [R1+0x140] ;  /* 0x0001400001117983 */ /* 0x000ee80000300800 */
[----:B------:R0:W-:Y:S04]  /*c230*/  STL [R1+0x78], R5 ;  /* 0x0000780501007387 */ /* 0x0001e80000100800 */
[----:B------:R-:W3:Y:S04]  /*c240*/  LDL.LU R26, [R1+0x26c] ;  /* 0x00026c00011a7983 */ /* 0x000ee80000300800 */
[----:B------:R-:W3:Y:S01]  /*c250*/  LDL.LU R18, [R1+0x268] ;  /* 0x0002680001127983 */ /* 0x000ee20000300800 */
[----:B0-----:R-:W-:-:S05]  /*c260*/  IMAD R5, R6, UR7, RZ ;  /* 0x0000000706057c24 */ /* 0x001fca000f8e02ff */
        /* <DEDUP_REMOVED lines=13> */
[----:B------:R-:W3:Y:S01]  /*c340*/  LDL.LU R22, [R1+0x24c] ;  /* 0x00024c0001167983 */ /* 0x000ee20000300800 */
[----:B0-----:R-:W-:-:S03]  /*c350*/  IMAD R5, R10, UR7, RZ ;  /* 0x000000070a057c24 */ /* 0x001fc6000f8e02ff */
[----:B------:R-:W3:Y:S04]  /*c360*/  LDL.LU R10, [R1+0x248] ;  /* 0x00024800010a7983 */ /* 0x000ee80000300800 */
[----:B------:R2:W-:Y:S04]  /*c370*/  STL [R1+0x64], R5 ;  /* 0x0000640501007387 */ /* 0x0005e80000100800 */
[----:B------:R-:W3:Y:S01]  /*c380*/  LDL.LU R20, [R1+0x244] ;  /* 0x0002440001147983 */ /* 0x000ee20000300800 */
[----:B------:R-:W-:-:S05]  /*c390*/  IMAD R6, R16, UR7, RZ ;  /* 0x0000000710067c24 */ /* 0x000fca000f8e02ff */
[----:B------:R0:W-:Y:S04]  /*c3a0*/  STL [R1+0x60], R6 ;  /* 0x0000600601007387 */ /* 0x0001e80000100800 */
[----:B------:R-:W3:Y:S01]  /*c3b0*/  LDL.LU R16, [R1+0x240] ;  /* 0x0002400001107983 */ /* 0x000ee20000300800 */
[----:B--2---:R-:W-:-:S03]  /*c3c0*/  IMAD R5, R12, UR7, RZ ;  /* 0x000000070c057c24 */ /* 0x004fc6000f8e02ff */
[----:B------:R-:W2:Y:S04]  /*c3d0*/  LDL.LU R12, [R1+0x23c] ;  /* 0x00023c00010c7983 */ /* 0x000ea80000300800 */
[----:B------:R1:W-:Y:S01]  /*c3e0*/  STL [R1+0x5c], R5 ;  /* 0x00005c0501007387 */ /* 0x0003e20000100800 */
[----:B----4-:R-:W-:-:S05]  /*c3f0*/  IMAD R3, R3, UR7, RZ ;  /* 0x0000000703037c24 */ /* 0x010fca000f8e02ff */
[----:B------:R4:W-:Y:S01]  /*c400*/  STL [R1+0x58], R3 ;  /* 0x0000580301007387 */ /* 0x0009e20000100800 */
[----:B0-----:R-:W-:-:S05]  /*c410*/  IMAD R6, R13, UR7, RZ ;  /* 0x000000070d067c24 */ /* 0x001fca000f8e02ff */
[----:B------:R0:W-:Y:S01]  /*c420*/  STL [R1+0x54], R6 ;  /* 0x0000540601007387 */ /* 0x0001e20000100800 */
[----:B-1----:R-:W-:Y:S02]  /*c430*/  IMAD R5, R11, UR7, RZ ;  /* 0x000000070b057c24 */ /* 0x002fe4000f8e02ff */
[----:B----4-:R-:W-:Y:S02]  /*c440*/  IMAD R3, R14, UR7, RZ ;  /* 0x000000070e037c24 */ /* 0x010fe4000f8e02ff */
[----:B------:R-:W4:Y:S01]  /*c450*/  LDL.LU R14, [R1+0x234] ;  /* 0x00023400010e7983 */ /* 0x000f220000300800 */
[----:B0-----:R-:W-:-:S03]  /*c460*/  IMAD R6, R9, UR7, RZ ;  /* 0x0000000709067c24 */ /* 0x001fc6000f8e02ff */
[----:B------:R-:W-:Y:S04]  /*c470*/  STL [R1+0x50], R5 ;  /* 0x0000500501007387 */ /* 0x000fe80000100800 */
[----:B------:R0:W-:Y:S04]  /*c480*/  STL [R1+0x4c], R3 ;  /* 0x00004c0301007387 */ /* 0x0001e80000100800 */
[----:B------:R-:W-:Y:S01]  /*c490*/  STL [R1+0x48], R6 ;  /* 0x0000480601007387 */ /* 0x000fe20000100800 */
[----:B0-----:R-:W-:Y:S02]  /*c4a0*/  IMAD R3, R29, UR7, RZ ;  /* 0x000000071d037c24 */ /* 0x001fe4000f8e02ff */
[----:B---3--:R-:W-:-:S02]  /*c4b0*/  IMAD R5, R4, UR7, RZ ;  /* 0x0000000704057c24 */ /* 0x008fc4000f8e02ff */
[----:B------:R-:W3:Y:S04]  /*c4c0*/  LDL.LU R4, [R1+0x230] ;  /* 0x0002300001047983 */ /* 0x000ee80000300800 */
[----:B------:R0:W-:Y:S04]  /*c4d0*/  STL [R1+0x44], R3 ;  /* 0x0000440301007387 */ /* 0x0001e80000100800 */
[----:B------:R1:W-:Y:S01]  /*c4e0*/  STL [R1+0x40], R5 ;  /* 0x0000400501007387 */ /* 0x0003e20000100800 */
[----:B0-----:R-:W-:Y:S02]  /*c4f0*/  IMAD R3, R27, UR7, RZ ;  /* 0x000000071b037c24 */ /* 0x001fe4000f8e02ff */
[----:B-1----:R-:W-:-:S02]  /*c500*/  IMAD R5, R17, UR7, RZ ;  /* 0x0000000711057c24 */ /* 0x002fc4000f8e02ff */
        /* <DEDUP_REMOVED lines=16> */
[----:B------:R-:W-:Y:S04]  /*c610*/  STL [R1+0x24], R3 ;  /* 0x0000240301007387 */ /* 0x000fe80000100800 */
[----:B------:R0:W-:Y:S02]  /*c620*/  STL [R1+0x20], R5 ;  /* 0x0000200501007387 */ /* 0x0001e40000100800 */
[----:B0-----:R-:W-:-:S02]  /*c630*/  IMAD R5, R21, UR7, RZ ;  /* 0x0000000715057c24 */ /* 0x001fc4000f8e02ff */
[----:B------:R-:W3:Y:S01]  /*c640*/  LDL.LU R21, [R1+0x21c] ;  /* 0x00021c0001157983 */ /* 0x000ee20000300800 */
[----:B------:R-:W-:-:S05]  /*c650*/  IMAD R3, R23, UR7, RZ ;  /* 0x0000000717037c24 */ /* 0x000fca000f8e02ff */
[----:B------:R0:W-:Y:S04]  /*c660*/  STL [R1+0x1c], R3 ;  /* 0x00001c0301007387 */ /* 0x0001e80000100800 */
[----:B------:R1:W-:Y:S01]  /*c670*/  STL [R1+0x18], R5 ;  /* 0x0000180501007387 */ /* 0x0003e20000100800 */
[----:B0-----:R-:W-:Y:S02]  /*c680*/  IMAD R3, R22, UR7, RZ ;  /* 0x0000000716037c24 */ /* 0x001fe4000f8e02ff */
[----:B-1----:R-:W-:Y:S02]  /*c690*/  IMAD R5, R10, UR7, RZ ;  /* 0x000000070a057c24 */ /* 0x002fe4000f8e02ff */
[----:B------:R-:W3:Y:S04]  /*c6a0*/  LDL.LU R10, [R1+0x218] ;  /* 0x00021800010a7983 */ /* 0x000ee80000300800 */
[----:B------:R0:W-:Y:S04]  /*c6b0*/  STL [R1+0x14], R3 ;  /* 0x0000140301007387 */ /* 0x0001e80000100800 */
[----:B------:R1:W-:Y:S04]  /*c6c0*/  STL [R1+0x10], R5 ;  /* 0x0000100501007387 */ /* 0x0003e80000100800 */
[----:B------:R-:W3:Y:S01]  /*c6d0*/  LDL.LU R22, [R1+0x214] ;  /* 0x0002140001167983 */ /* 0x000ee20000300800 */
[----:B0-----:R-:W-:-:S02]  /*c6e0*/  IMAD R3, R20, UR7, RZ ;  /* 0x0000000714037c24 */ /* 0x001fc4000f8e02ff */
[----:B-1----:R-:W-:-:S03]  /*c6f0*/  IMAD R5, R16, UR7, RZ ;  /* 0x0000000710057c24 */ /* 0x002fc6000f8e02ff */
[----:B------:R2:W-:Y:S01]  /*c700*/  STL [R1+0xc], R3 ;  /* 0x00000c0301007387 */ /* 0x0005e20000100800 */
[----:B------:R-:W-:Y:S02]  /*c710*/  IMAD R28, R28, UR7, RZ ;  /* 0x000000071c1c7c24 */ /* 0x000fe4000f8e02ff */
[----:B--2---:R-:W-:Y:S02]  /*c720*/  IMAD R3, R12, UR7, RZ ;  /* 0x000000070c037c24 */ /* 0x004fe4000f8e02ff */
[----:B------:R-:W2:Y:S04]  /*c730*/  LDL.LU R12, [R1+0x210] ;  /* 0x00021000010c7983 */ /* 0x000ea80000300800 */
[----:B------:R-:W-:Y:S04]  /*c740*/  STL [R1+0x8], R5 ;  /* 0x0000080501007387 */ /* 0x000fe80000100800 */
[----:B------:R4:W-:Y:S04]  /*c750*/  STL [R1+0x4], R3 ;  /* 0x0000040301007387 */ /* 0x0009e80000100800 */
[----:B------:R-:W2:Y:S04]  /*c760*/  LDL.LU R23, [R1+0x20c] ;  /* 0x00020c0001177983 */ /* 0x000ea80000300800 */
[----:B------:R-:W-:Y:S01]  /*c770*/  STL [R1+0x301c], R28 ;  /* 0x00301c1c01007387 */ /* 0x000fe20000100800 */
[----:B----4-:R-:W-:-:S03]  /*c780*/  IMAD R3, R14, UR7, RZ ;  /* 0x000000070e037c24 */ /* 0x010fc6000f8e02ff */
[----:B------:R-:W4:Y:S04]  /*c790*/  LDL.LU R14, [R1+0x208] ;  /* 0x00020800010e7983 */ /* 0x000f280000300800 */
[----:B------:R-:W4:Y:S04]  /*c7a0*/  LDL.LU R24, [R1+0x204] ;  /* 0x0002040001187983 */ /* 0x000f280000300800 */
[----:B------:R-:W-:Y:S04]  /*c7b0*/  STL [R1+0x3018], R3 ;  /* 0x0030180301007387 */ /* 0x000fe80000100800 */
[----:B------:R-:W4:Y:S01]  /*c7c0*/  LDL.LU R16, [R1+0x200] ;  /* 0x0002000001107983 */ /* 0x000f220000300800 */
[----:B---3--:R-:W-:-:S05]  /*c7d0*/  IMAD R4, R4, UR7, RZ ;  /* 0x0000000704047c24 */ /* 0x008fca000f8e02ff */
[----:B------:R-:W-:Y:S01]  /*c7e0*/  STL [R1+0x3014], R4 ;  /* 0x0030140401007387 */ /* 0x000fe20000100800 */
[----:B------:R-:W-:-:S03]  /*c7f0*/  IMAD R5, R17, UR7, RZ ;  /* 0x0000000711057c24 */ /* 0x000fc6000f8e02ff */
[----:B------:R-:W3:Y:S04]  /*c800*/  LDL.LU R17, [R1+0x1fc] ;  /* 0x0001fc0001117983 */ /* 0x000ee80000300800 */
[----:B------:R-:W-:Y:S01]  /*c810*/  STL [R1+0x3010], R5 ;  /* 0x0030100501007387 */ /* 0x000fe20000100800 */
[----:B------:R-:W-:-:S03]  /*c820*/  IMAD R6, R18, UR7, RZ ;  /* 0x0000000712067c24 */ /* 0x000fc6000f8e02ff */
[----:B------:R-:W3:Y:S04]  /*c830*/  LDL.LU R18, [R1+0x1f8] ;  /* 0x0001f80001127983 */ /* 0x000ee80000300800 */
[----:B------:R-:W-:Y:S01]  /*c840*/  STL [R1+0x300c], R6 ;  /* 0x00300c0601007387 */ /* 0x000fe20000100800 */
[----:B------:R-:W-:-:S03]  /*c850*/  IMAD R7, R19, UR7, RZ ;  /* 0x0000000713077c24 */ /* 0x000fc6000f8e02ff */
[----:B------:R-:W3:Y:S04]  /*c860*/  LDL.LU R19, [R1+0x1f4] ;  /* 0x0001f40001137983 */ /* 0x000ee80000300800 */
[----:B------:R-:W-:Y:S04]  /*c870*/  STL [R1+0x3008], R7 ;  /* 0x0030080701007387 */ /* 0x000fe80000100800 */
[----:B------:R-:W3:Y:S01]  /*c880*/  LDL.LU R20, [R1+0x1f0] ;  /* 0x0001f00001147983 */ /* 0x000ee20000300800 */
[----:B------:R-:W-:-:S05]  /*c890*/  IMAD R8, R8, UR7, RZ ;  /* 0x0000000708087c24 */ /* 0x000fca000f8e02ff */
[----:B------:R0:W-:Y:S01]  /*c8a0*/  STL [R1+0x3004], R8 ;  /* 0x0030040801007387 */ /* 0x0001e20000100800 */
[----:B------:R-:W-:-:S03]  /*c8b0*/  IMAD R9, R21, UR7, RZ ;  /* 0x0000000715097c24 */ /* 0x000fc6000f8e02ff */
[----:B------:R-:W3:Y:S04]  /*c8c0*/  LDL.LU R21, [R1+0x1ec] ;  /* 0x0001ec0001157983 */ /* 0x000ee80000300800 */
[----:B------:R-:W-:Y:S01]  /*c8d0*/  STL [R1+0x3000], R9 ;  /* 0x0030000901007387 */ /* 0x000fe20000100800 */
[----:B------:R-:W-:-:S05]  /*c8e0*/  IMAD R10, R10, UR7, RZ ;  /* 0x000000070a0a7c24 */ /* 0x000fca000f8e02ff */
[----:B------:R-:W-:Y:S01]  /*c8f0*/  STL [R1+0x3020], R10 ;  /* 0x0030200a01007387 */ /* 0x000fe20000100800 */
[----:B------:R-:W-:-:S03]  /*c900*/  IMAD R11, R22, UR7, RZ ;  /* 0x00000007160b7c24 */ /* 0x000fc6000f8e02ff */
[----:B------:R-:W3:Y:S04]  /*c910*/  LDL.LU R22, [R1+0x1e8] ;  /* 0x0001e80001167983 */ /* 0x000ee80000300800 */
[----:B------:R-:W-:Y:S01]  /*c920*/  STL [R1+0x3024], R11 ;  /* 0x0030240b01007387 */ /* 0x000fe20000100800 */
[----:B--2---:R-:W-:-:S05]  /*c930*/  IMAD R12, R12, UR7, RZ ;  /* 0x000000070c0c7c24 */ /* 0x004fca000f8e02ff */
[----:B------:R-:W-:Y:S01]  /*c940*/  STL [R1+0x3028], R12 ;  /* 0x0030280c01007387 */ /* 0x000fe20000100800 */
[----:B------:R-:W-:-:S03]  /*c950*/  IMAD R13, R23, UR7, RZ ;  /* 0x00000007170d7c24 */ /* 0x000fc6000f8e02ff */
[----:B------:R-:W2:Y:S04]  /*c960*/  LDL.LU R23, [R1+0x1e4] ;  /* 0x0001e40001177983 */ /* 0x000ea80000300800 */
[----:B------:R-:W-:Y:S01]  /*c970*/  STL [R1+0x302c], R13 ;  /* 0x00302c0d01007387 */ /* 0x000fe20000100800 */
[----:B----4-:R-:W-:Y:S02]  /*c980*/  IMAD R14, R14, UR7, RZ ;  /* 0x000000070e0e7c24 */ /* 0x010fe4000f8e02ff */
[----:B------:R-:W-:-:S03]  /*c990*/  IMAD R15, R24, UR7, RZ ;  /* 0x00000007180f7c24 */ /* 0x000fc6000f8e02ff */
[----:B------:R-:W-:Y:S04]  /*c9a0*/  STL [R1+0x3030], R14 ;  /* 0x0030300e01007387 */ /* 0x000fe80000100800 */
[----:B------:R-:W4:Y:S01]  /*c9b0*/  LDL.LU R24, [R1+0x1e0] ;  /* 0x0001e00001187983 */ /* 0x000f220000300800 */
[----:B------:R-:W-:-:S03]  /*c9c0*/  IMAD R16, R16, UR7, RZ ;  /* 0x0000000710107c24 */ /* 0x000fc6000f8e02ff */
[----:B------:R-:W-:Y:S04]  /*c9d0*/  STL [R1+0x3034], R15 ;  /* 0x0030340f01007387 */ /* 0x000fe80000100800 */
[----:B------:R-:W-:Y:S04]  /*c9e0*/  STL [R1+0x3038], R16 ;  /* 0x0030381001007387 */ /* 0x000fe80000100800 */
[----:B------:R-:W4:Y:S01]  /*c9f0*/  LDL.LU R25, [R1+0x1dc] ;  /* 0x0001dc0001197983 */ /* 0x000f220000300800 */
[----:B---3--:R-:W-:-:S05]  /*ca00*/  IMAD R17, R17, UR7, RZ ;  /* 0x0000000711117c24 */ /* 0x008fca000f8e02ff */
[----:B------:R-:W-:Y:S04]  /*ca10*/  STL [R1+0x303c], R17 ;  /* 0x00303c1101007387 */ /* 0x000fe80000100800 */
[----:B------:R-:W3:Y:S01]  /*ca20*/  LDL.LU R26, [R1+0x1d8] ;  /* 0x0001d800011a7983 */ /* 0x000ee20000300800 */
[----:B------:R-:W-:-:S05]  /*ca30*/  IMAD R18, R18, UR7, RZ ;  /* 0x0000000712127c24 */ /* 0x000fca000f8e02ff */
[----:B------:R-:W-:Y:S04]  /*ca40*/  STL [R1+0x3040], R18 ;  /* 0x0030401201007387 */ /* 0x000fe80000100800 */
[----:B------:R-:W3:Y:S01]  /*ca50*/  LDL.LU R27, [R1+0x1d4] ;  /* 0x0001d400011b7983 */ /* 0x000ee20000300800 */
[----:B------:R-:W-:-:S05]  /*ca60*/  IMAD R19, R19, UR7, RZ ;  /* 0x0000000713137c24 */ /* 0x000fca000f8e02ff */
[----:B------:R-:W-:Y:S01]  /*ca70*/  STL [R1+0x3044], R19 ;  /* 0x0030441301007387 */ /* 0x000fe20000100800 */
[----:B------:R-:W-:-:S03]  /*ca80*/  IMAD R20, R20, UR7, RZ ;  /* 0x0000000714147c24 */ /* 0x000fc6000f8e02ff */
[----:B------:R-:W3:Y:S04]  /*ca90*/  LDL.LU R29, [R1+0x1d0] ;  /* 0x0001d000011d7983 */ /* 0x000ee80000300800 */
[----:B------:R1:W-:Y:S04]  /*caa0*/  STL [R1+0x3048], R20 ;  /* 0x0030481401007387 */ /* 0x0003e80000100800 */
[----:B0-----:R-:W3:Y:S04]  /*cab0*/  LDL.LU R8, [R1+0x1c8] ;  /* 0x0001c80001087983 */ /* 0x001ee80000300800 */
[----:B-1----:R-:W3:Y:S04]  /*cac0*/  LDL.LU R20, [R1+0x1c4] ;  /* 0x0001c40001147983 */ /* 0x002ee80000300800 */
[----:B------:R-:W3:Y:S01]  /*cad0*/  LDL.LU R7, [R1+0x1c0] ;  /* 0x0001c00001077983 */ /* 0x000ee20000300800 */
[----:B------:R-:W-:-:S05]  /*cae0*/  IMAD R21, R21, UR7, RZ ;  /* 0x0000000715157c24 */ /* 0x000fca000f8e02ff */
[----:B------:R0:W-:Y:S04]  /*caf0*/  STL [R1+0x304c], R21 ;  /* 0x00304c1501007387 */ /* 0x0001e80000100800 */
[----:B0-----:R-:W3:Y:S04]  /*cb00*/  LDL.LU R21, [R1+0x1cc] ;  /* 0x0001cc0001157983 */ /* 0x001ee80000300800 */
[----:B------:R-:W3:Y:S04]  /*cb10*/  LDL.LU R6, [R1+0x1bc] ;  /* 0x0001bc0001067983 */ /* 0x000ee80000300800 */
[----:B------:R-:W3:Y:S04]  /*cb20*/  LDL.LU R19, [R1+0x1b8] ;  /* 0x0001b80001137983 */ /* 0x000ee80000300800 */
[----:B------:R-:W3:Y:S01]  /*cb30*/  LDL.LU R4, [R1+0x1b4] ;  /* 0x0001b40001047983 */ /* 0x000ee20000300800 */
[----:B------:R-:W-:-:S05]  /*cb40*/  IMAD R22, R22, UR7, RZ ;  /* 0x0000000716167c24 */ /* 0x000fca000f8e02ff */
[----:B------:R3:W-:Y:S04]  /*cb50*/  STL [R1+0x3050], R22 ;  /* 0x0030501601007387 */ /* 0x0007e80000100800 */
[----:B------:R-:W3:Y:S04]  /*cb60*/  LDL.LU R9, [R1+0x1b0] ;  /* 0x0001b00001097983 */ /* 0x000ee80000300800 */
[----:B------:R-:W3:Y:S01]  /*cb70*/  LDL.LU R28, [R1+0x1ac] ;  /* 0x0001ac00011c7983 */ /* 0x000ee20000300800 */
[----:B--2---:R-:W-:-:S05]  /*cb80*/  IMAD R23, R23, UR7, RZ ;  /* 0x0000000717177c24 */ /* 0x004fca000f8e02ff */
[----:B------:R-:W-:Y:S04]  /*cb90*/  STL [R1+0x3054], R23 ;  /* 0x0030541701007387 */ /* 0x000fe80000100800 */
[----:B------:R-:W2:Y:S04]  /*cba0*/  LDL.LU R3, [R1+0x1a8] ;  /* 0x0001a80001037983 */ /* 0x000ea80000300800 */
[----:B------:R-:W2:Y:S04]  /*cbb0*/  LDL.LU R18, [R1+0x1a4] ;  /* 0x0001a40001127983 */ /* 0x000ea80000300800 */
[----:B------:R-:W2:Y:S01]  /*cbc0*/  LDL.LU R5, [R1+0x1a0] ;  /* 0x0001a00001057983 */ /* 0x000ea20000300800 */
[----:B----4-:R-:W-:-:S05]  /*cbd0*/  IMAD R24, R24, UR7, RZ ;  /* 0x0000000718187c24 */ /* 0x010fca000f8e02ff */
[----:B------:R-:W-:Y:S04]  /*cbe0*/  STL [R1+0x3058], R24 ;  /* 0x0030581801007387 */ /* 0x000fe80000100800 */
[----:B------:R-:W4:Y:S04]  /*cbf0*/  LDL.LU R17, [R1+0x19c] ;  /* 0x00019c0001117983 */ /* 0x000f280000300800 */
[----:B------:R-:W4:Y:S04]  /*cc00*/  LDL.LU R13, [R1+0x198] ;  /* 0x00019800010d7983 */ /* 0x000f280000300800 */
[----:B------:R-:W4:Y:S04]  /*cc10*/  LDL.LU R16, [R1+0x194] ;  /* 0x0001940001107983 */ /* 0x000f280000300800 */
[----:B------:R-:W4:Y:S04]  /*cc20*/  LDL.LU R15, [R1+0x190] ;  /* 0x00019000010f7983 */ /* 0x000f280000300800 */
[----:B------:R-:W4:Y:S04]  /*cc30*/  LDL.LU R12, [R1+0x18c] ;  /* 0x00018c00010c7983 */ /* 0x000f280000300800 */
[----:B------:R-:W4:Y:S04]  /*cc40*/  LDL.LU R14, [R1+0x188] ;  /* 0x00018800010e7983 */ /* 0x000f280000300800 */
[----:B------:R-:W4:Y:S04]  /*cc50*/  LDL.LU R11, [R1+0x184] ;  /* 0x00018400010b7983 */ /* 0x000f280000300800 */
[----:B------:R-:W4:Y:S01]  /*cc60*/  LDL.LU R10, [R1+0x180] ;  /* 0x00018000010a7983 */ /* 0x000f220000300800 */
[----:B---3--:R-:W-:-:S03]  /*cc70*/  IMAD R22, R8, UR7, RZ ;  /* 0x0000000708167c24 */ /* 0x008fc6000f8e02ff */
[----:B------:R-:W3:Y:S01]  /*cc80*/  LDL.LU R8, [R1+0x17c] ;  /* 0x00017c0001087983 */ /* 0x000ee20000300800 */
[----:B------:R-:W-:-:S05]  /*cc90*/  IMAD R21, R21, UR7, RZ ;  /* 0x0000000715157c24 */ /* 0x000fca000f8e02ff */
[----:B------:R0:W-:Y:S04]  /*cca0*/  STL [R1+0x8c], R21 ;  /* 0x00008c1501007387 */ /* 0x0001e80000100800 */
[----:B------:R-:W-:Y:S01]  /*ccb0*/  STL [R1+0x98], R22 ;  /* 0x0000981601007387 */ /* 0x000fe20000100800 */
[----:B0-----:R-:W-:Y:S02]  /*ccc0*/  IMAD R21, R20, UR7, RZ ;  /* 0x0000000714157c24 */ /* 0x001fe4000f8e02ff */
[----:B------:R-:W-:Y:S02]  /*ccd0*/  IMAD R20, R7, UR7, RZ ;  /* 0x0000000707147c24 */ /* 0x000fe4000f8e02ff */
[----:B------:R-:W3:Y:S04]  /*cce0*/  LDL.LU R7, [R1+0x178] ;  /* 0x0001780001077983 */ /* 0x000ee80000300800 */
[----:B------:R0:W-:Y:S04]  /*ccf0*/  STL [R1+0x9c], R21 ;  /* 0x00009c1501007387 */ /* 0x0001e80000100800 */
[----:B------:R1:W-:Y:S01]  /*cd00*/  STL [R1+0xa8], R20 ;  /* 0x0000a81401007387 */ /* 0x0003e20000100800 */
[----:B0-----:R-:W-:-:S03]  /*cd10*/  IMAD R21, R6, UR7, RZ ;  /* 0x0000000706157c24 */ /* 0x001fc6000f8e02ff */
[----:B------:R-:W3:Y:S01]  /*cd20*/  LDL.LU R6, [R1+0x174] ;  /* 0x0001740001067983 */ /* 0x000ee20000300800 */
[----:B-1----:R-:W-:-:S03]  /*cd30*/  IMAD R20, R19, UR7, RZ ;  /* 0x0000000713147c24 */ /* 0x002fc6000f8e02ff */
[----:B------:R-:W-:Y:S01]  /*cd40*/  STL [R1+0xac], R21 ;  /* 0x0000ac1501007387 */ /* 0x000fe20000100800 */
[----:B------:R-:W-:-:S03]  /*cd50*/  IMAD R19, R4, UR7, RZ ;  /* 0x0000000704137c24 */ /* 0x000fc6000f8e02ff */
[----:B------:R-:W3:Y:S04]  /*cd60*/  LDL.LU R4, [R1+0x170] ;  /* 0x0001700001047983 */ /* 0x000ee80000300800 */
[----:B------:R0:W-:Y:S04]  /*cd70*/  STL [R1+0xd0], R20 ;  /* 0x0000d01401007387 */ /* 0x0001e80000100800 */
[----:B------:R1:W-:Y:S01]  /*cd80*/  STL [R1+0xe8], R19 ;  /* 0x0000e81301007387 */ /* 0x0003e20000100800 */
[----:B0-----:R-:W-:-:S03]  /*cd90*/  IMAD R20, R9, UR7, RZ ;  /* 0x0000000709147c24 */ /* 0x001fc6000f8e02ff */
[----:B------:R-:W3:Y:S01]  /*cda0*/  LDL.LU R9, [R1+0x16c] ;  /* 0x00016c0001097983 */ /* 0x000ee20000300800 */
[----:B-1----:R-:W-:-:S03]  /*cdb0*/  IMAD R19, R28, UR7, RZ ;  /* 0x000000071c137c24 */ /* 0x002fc6000f8e02ff */
[----:B------:R2:W-:Y:S04]  /*cdc0*/  STL [R1+0xf0], R20 ;  /* 0x0000f01401007387 */ /* 0x0005e80000100800 */
[----:B------:R-:W3:Y:S04]  /*cdd0*/  LDL.LU R28, [R1+0x168] ;  /* 0x00016800011c7983 */ /* 0x000ee80000300800 */
[----:B------:R0:W-:Y:S01]  /*cde0*/  STL [R1+0x104], R19 ;  /* 0x0001041301007387 */ /* 0x0001e20000100800 */
[----:B--2---:R-:W-:-:S03]  /*cdf0*/  IMAD R20, R3, UR7, RZ ;  /* 0x0000000703147c24 */ /* 0x004fc6000f8e02ff */
[----:B------:R-:W2:Y:S01]  /*ce00*/  LDL.LU R3, [R1+0x164] ;  /* 0x0001640001037983 */ /* 0x000ea20000300800 */
[----:B0-----:R-:W-:-:S03]  /*ce10*/  IMAD R19, R18, UR7, RZ ;  /* 0x0000000712137c24 */ /* 0x001fc6000f8e02ff */
[----:B------:R-:W-:Y:S01]  /*ce20*/  STL [R1+0x110], R20 ;  /* 0x0001101401007387 */ /* 0x000fe20000100800 */
[----:B------:R-:W-:-:S03]  /*ce30*/  IMAD R18, R5, UR7, RZ ;  /* 0x0000000705127c24 */ /* 0x000fc6000f8e02ff */
[----:B------:R-:W2:Y:S04]  /*ce40*/  LDL.LU R5, [R1+0x160] ;  /* 0x0001600001057983 */ /* 0x000ea80000300800 */
[----:B------:R-:W-:Y:S04]  /*ce50*/  STL [R1+0x130], R19 ;  /* 0x0001301301007387 */ /* 0x000fe80000100800 */
[----:B------:R0:W-:Y:S01]  /*ce60*/  STL [R1+0x138], R18 ;  /* 0x0001381201007387 */ /* 0x0001e20000100800 */
[----:B----4-:R-:W-:Y:S02]  /*ce70*/  IMAD R17, R17, UR7, RZ ;  /* 0x0000000711117c24 */ /* 0x010fe4000f8e02ff */
[----:B0-----:R-:W-:-:S02]  /*ce80*/  IMAD R18, R13, UR7, RZ ;  /* 0x000000070d127c24 */ /* 0x001fc4000f8e02ff */
[----:B------:R-:W4:Y:S04]  /*ce90*/  LDL.LU R13, [R1+0x15c] ;  /* 0x00015c00010d7983 */ /* 0x000f280000300800 */
[----:B------:R0:W-:Y:S04]  /*cea0*/  STL [R1+0x140], R17 ;  /* 0x0001401101007387 */ /* 0x0001e80000100800 */
[----:B------:R-:W-:Y:S01]  /*ceb0*/  STL [R1+0x198], R18 ;  /* 0x0001981201007387 */ /* 0x000fe20000100800 */
[----:B0-----:R-:W-:Y:S02]  /*cec0*/  IMAD R17, R16, UR7, RZ ;  /* 0x0000000710117c24 */ /* 0x001fe4000f8e02ff */
[----:B------:R-:W-:-:S02]  /*ced0*/  IMAD R16, R15, UR7, RZ ;  /* 0x000000070f107c24 */ /* 0x000fc4000f8e02ff */
[----:B------:R-:W-:Y:S01]  /*cee0*/  IMAD R15, R12, UR7, RZ ;  /* 0x000000070c0f7c24 */ /* 0x000fe2000f8e02ff */
[----:B------:R-:W-:Y:S01]  /*cef0*/  STL [R1+0x194], R17 ;  /* 0x0001941101007387 */ /* 0x000fe20000100800 */
[----:B------:R-:W-:-:S03]  /*cf00*/  IMAD R14, R14, UR7, RZ ;  /* 0x000000070e0e7c24 */ /* 0x000fc6000f8e02ff */
[----:B------:R-:W4:Y:S04]  /*cf10*/  LDL.LU R12, [R1+0x158] ;  /* 0x00015800010c7983 */ /* 0x000f280000300800 */
[----:B------:R-:W-:Y:S04]  /*cf20*/  STL [R1+0x190], R16 ;  /* 0x0001901001007387 */ /* 0x000fe80000100800 */
[----:B------:R0:W-:Y:S02]  /*cf30*/  STL [R1+0x18c], R15 ;  /* 0x00018c0f01007387 */ /* 0x0001e40000100800 */
[----:B0-----:R-:W-:-:S02]  /*cf40*/  IMAD R15, R11, UR7, RZ ;  /* 0x000000070b0f7c24 */ /* 0x001fc4000f8e02ff */
[----:B------:R-:W4:Y:S04]  /*cf50*/  LDL.LU R11, [R1+0x154] ;  /* 0x00015400010b7983 */ /* 0x000f280000300800 */
[----:B------:R0:W-:Y:S04]  /*cf60*/  STL [R1+0x188], R14 ;  /* 0x0001880e01007387 */ /* 0x0001e80000100800 */
[----:B------:R-:W-:Y:S04]  /*cf70*/  STL [R1+0x184], R15 ;  /* 0x0001840f01007387 */ /* 0x000fe80000100800 */
[----:B------:R-:W4:Y:S01]  /*cf80*/  LDL.LU R21, [R1+0x150] ;  /* 0x0001500001157983 */ /* 0x000f220000300800 */
[----:B0-----:R-:W-:-:S03]  /*cf90*/  IMAD R14, R10, UR7, RZ ;  /* 0x000000070a0e7c24 */ /* 0x001fc6000f8e02ff */
[----:B------:R-:W4:Y:S04]  /*cfa0*/  LDL.LU R10, [R1+0x14c] ;  /* 0x00014c00010a7983 */ /* 0x000f280000300800 */
[----:B------:R3:W-:Y:S04]  /*cfb0*/  STL [R1+0x180], R14 ;  /* 0x0001800e01007387 */ /* 0x0007e80000100800 */
[----:B------:R-:W4:Y:S01]  /*cfc0*/  LDL.LU R20, [R1+0x148] ;  /* 0x0001480001147983 */ /* 0x000f220000300800 */
[----:B---3--:R-:W-:-:S03]  /*cfd0*/  IMAD R14, R8, UR7, RZ ;  /* 0x00000007080e7c24 */ /* 0x008fc6000f8e02ff */
[----:B------:R-:W3:Y:S04]  /*cfe0*/  LDL.LU R8, [R1+0x144] ;  /* 0x0001440001087983 */ /* 0x000ee80000300800 */
[----:B------:R0:W-:Y:S01]  /*cff0*/  STL [R1+0x17c], R14 ;  /* 0x00017c0e01007387 */ /* 0x0001e20000100800 */
[----:B------:R-:W-:-:S03]  /*d000*/  IMAD R15, R7, UR7, RZ ;  /* 0x00000007070f7c24 */ /* 0x000fc6000f8e02ff */
[----:B------:R-:W3:Y:S04]  /*d010*/  LDL.LU R7, [R1+0x13c] ;  /* 0x00013c0001077983 */ /* 0x000ee80000300800 */
[----:B------:R-:W-:Y:S04]  /*d020*/  STL [R1+0x178], R15 ;  /* 0x0001780f01007387 */ /* 0x000fe80000100800 */
[----:B------:R-:W3:Y:S01]  /*d030*/  LDL.LU R17, [R1+0x134] ;  /* 0x0001340001117983 */ /* 0x000ee20000300800 */
[----:B0-----:R-:W-:-:S03]  /*d040*/  IMAD R14, R6, UR7, RZ ;  /* 0x00000007060e7c24 */ /* 0x001fc6000f8e02ff */
[----:B------:R-:W3:Y:S04]  /*d050*/  LDL.LU R6, [R1+0x12c] ;  /* 0x00012c0001067983 */ /* 0x000ee80000300800 */
[----:B------:R0:W-:Y:S04]  /*d060*/  STL [R1+0x174], R14 ;  /* 0x0001740e01007387 */ /* 0x0001e80000100800 */
[----:B------:R-:W3:Y:S01]  /*d070*/  LDL.LU R16, [R1+0x128] ;  /* 0x0001280001107983 */ /* 0x000ee20000300800 */
[----:B0-----:R-:W-:-:S03]  /*d080*/  IMAD R14, R4, UR7, RZ ;  /* 0x00000007040e7c24 */ /* 0x001fc6000f8e02ff */
[----:B------:R-:W3:Y:S04]  /*d090*/  LDL.LU R4, [R1+0x120] ;  /* 0x0001200001047983 */ /* 0x000ee80000300800 */
[----:B------:R0:W-:Y:S02]  /*d0a0*/  STL [R1+0x170], R14 ;  /* 0x0001700e01007387 */ /* 0x0001e40000100800 */
[----:B0-----:R-:W-:Y:S02]  /*d0b0*/  IMAD R14, R9, UR7, RZ ;  /* 0x00000007090e7c24 */ /* 0x001fe4000f8e02ff */
[----:B------:R-:W-:Y:S02]  /*d0c0*/  IMAD R9, R28, UR7, RZ ;  /* 0x000000071c097c24 */ /* 0x000fe4000f8e02ff */
[----:B------:R-:W3:Y:S04]  /*d0d0*/  LDL.LU R28, [R1+0x10c] ;  /* 0x00010c00011c7983 */ /* 0x000ee80000300800 */
[----:B------:R-:W-:Y:S04]  /*d0e0*/  STL [R1+0x16c], R14 ;  /* 0x00016c0e01007387 */ /* 0x000fe80000100800 */
[----:B------:R0:W-:Y:S04]  /*d0f0*/  STL [R1+0x168], R9 ;  /* 0x0001680901007387 */ /* 0x0001e80000100800 */
[----:B0-----:R-:W3:Y:S01]  /*d100*/  LDL.LU R9, [R1+0x100] ;  /* 0x0001000001097983 */ /* 0x001ee20000300800 */
[----:B--2---:R-:W-:-:S03]  /*d110*/  IMAD R14, R3, UR7, RZ ;  /* 0x00000007030e7c24 */ /* 0x004fc6000f8e02ff */
[----:B------:R-:W2:Y:S04]  /*d120*/  LDL.LU R3, [R1+0xf8] ;  /* 0x0000f80001037983 */ /* 0x000ea80000300800 */
[----:B------:R0:W-:Y:S02]  /*d130*/  STL [R1+0x164], R14 ;  /* 0x0001640e01007387 */ /* 0x0001e40000100800 */
[----:B0-----:R-:W-:Y:S02]  /*d140*/  IMAD R14, R5, UR7, RZ ;  /* 0x00000007050e7c24 */ /* 0x001fe4000f8e02ff */
[----:B------:R-:W2:Y:S04]  /*d150*/  LDL.LU R5, [R1+0xe4] ;  /* 0x0000e40001057983 */ /* 0x000ea80000300800 */
[----:B------:R-:W2:Y:S04]  /*d160*/  LDL.LU R19, [R1+0x11c] ;  /* 0x00011c0001137983 */ /* 0x000ea80000300800 */
[----:B------:R0:W-:Y:S04]  /*d170*/  STL [R1+0x160], R14 ;  /* 0x0001600e01007387 */ /* 0x0001e80000100800 */
[----:B------:R-:W2:Y:S04]  /*d180*/  LDL.LU R18, [R1+0x124] ;  /* 0x0001240001127983 */ /* 0x000ea80000300800 */
[----:B------:R-:W2:Y:S01]  /*d190*/  LDL.LU R15, [R1+0x114] ;  /* 0x00011400010f7983 */ /* 0x000ea20000300800 */
[----:B----4-:R-:W-:-:S05]  /*d1a0*/  IMAD R13, R13, UR7, RZ ;  /* 0x000000070d0d7c24 */ /* 0x010fca000f8e02ff */
[----:B------:R1:W-:Y:S04]  /*d1b0*/  STL [R1+0x15c], R13 ;  /* 0x00015c0d01007387 */ /* 0x0003e80000100800 */
[----:B0-----:R-:W4:Y:S04]  /*d1c0*/  LDL.LU R14, [R1+0x108] ;  /* 0x00010800010e7983 */ /* 0x001f280000300800 */
[----:B-1----:R-:W4:Y:S01]  /*d1d0*/  LDL.LU R13, [R1+0xfc] ;  /* 0x0000fc00010d7983 */ /* 0x002f220000300800 */
[----:B------:R-:W-:-:S03]  /*d1e0*/  IMAD R22, R12, UR7, RZ ;  /* 0x000000070c167c24 */ /* 0x000fc6000f8e02ff */
[----:B------:R-:W4:Y:S04]  /*d1f0*/  LDL.LU R12, [R1+0xf4] ;  /* 0x0000f400010c7983 */ /* 0x000f280000300800 */
[----:B------:R0:W-:Y:S02]  /*d200*/  STL [R1+0x158], R22 ;  /* 0x0001581601007387 */ /* 0x0001e40000100800 */
[----:B0-----:R-:W-:Y:S02]  /*d210*/  IMAD R22, R11, UR7, RZ ;  /* 0x000000070b167c24 */ /* 0x001fe4000f8e02ff */
[----:B------:R-:W4:Y:S04]  /*d220*/  LDL.LU R11, [R1+0xec] ;  /* 0x0000ec00010b7983 */ /* 0x000f280000300800 */
[----:B------:R0:W-:Y:S01]  /*d230*/  STL [R1+0x154], R22 ;  /* 0x0001541601007387 */ /* 0x0001e20000100800 */
[----:B------:R-:W-:-:S02]  /*d240*/  IMAD R21, R21, UR7, RZ ;  /* 0x0000000715157c24 */ /* 0x000fc4000f8e02ff */
[----:B0-----:R-:W-:Y:S02]  /*d250*/  IMAD R22, R10, UR7, RZ ;  /* 0x000000070a167c24 */ /* 0x001fe4000f8e02ff */
[----:B------:R-:W4:Y:S04]  /*d260*/  LDL.LU R10, [R1+0xe0] ;  /* 0x0000e000010a7983 */ /* 0x000f280000300800 */
[----:B------:R0:W-:Y:S04]  /*d270*/  STL [R1+0x150], R21 ;  /* 0x0001501501007387 */ /* 0x0001e80000100800 */
[----:B------:R-:W-:Y:S01]  /*d280*/  STL [R1+0x14c], R22 ;  /* 0x00014c1601007387 */ /* 0x000fe20000100800 */
[----:B0-----:R-:W-:-:S02]  /*d290*/  IMAD R21, R20, UR7, RZ ;  /* 0x0000000714157c24 */ /* 0x001fc4000f8e02ff */
[----:B---3--:R-:W-:Y:S02]  /*d2a0*/  IMAD R20, R8, UR7, RZ ;  /* 0x0000000708147c24 */ /* 0x008fe4000f8e02ff */
        /* <DEDUP_REMOVED lines=9> */
[----:B------:R-:W-:Y:S01]  /*d340*/  STL [R1+0x134], R20 ;  /* 0x0001341401007387 */ /* 0x000fe20000100800 */
[----:B------:R-:W-:-:S03]  /*d350*/  IMAD R16, R16, UR7, RZ ;  /* 0x0000000710107c24 */ /* 0x000fc6000f8e02ff */
[----:B------:R0:W-:Y:S02]  /*d360*/  STL [R1+0x12c], R17 ;  /* 0x00012c1101007387 */ /* 0x0001e40000100800 */
[----:B0-----:R-:W-:Y:S02]  /*d370*/  IMAD R17, R4, UR7, RZ ;  /* 0x0000000704117c24 */ /* 0x001fe4000f8e02ff */
[----:B------:R-:W3:Y:S04]  /*d380*/  LDL.LU R4, [R1+0xcc] ;  /* 0x0000cc0001047983 */ /* 0x000ee80000300800 */
[----:B------:R0:W-:Y:S04]  /*d390*/  STL [R1+0x128], R16 ;  /* 0x0001281001007387 */ /* 0x0001e80000100800 */
[----:B------:R1:W-:Y:S01]  /*d3a0*/  STL [R1+0x120], R17 ;  /* 0x0001201101007387 */ /* 0x0003e20000100800 */
[----:B0-----:R-:W-:-:S03]  /*d3b0*/  IMAD R16, R0, UR7, RZ ;  /* 0x0000000700107c24 */ /* 0x001fc6000f8e02ff */
[----:B------:R-:W4:Y:S01]  /*d3c0*/  LDL.LU R0, [R1+0x305c] ;  /* 0x00305c0001007983 */ /* 0x000f220000300800 */
[----:B-1----:R-:W-:-:S03]  /*d3d0*/  IMAD R17, R28, UR7, RZ ;  /* 0x000000071c117c24 */ /* 0x002fc6000f8e02ff */
[----:B------:R-:W3:Y:S04]  /*d3e0*/  LDL.LU R28, [R1+0xc8] ;  /* 0x0000c800011c7983 */ /* 0x000ee80000300800 */
[----:B------:R0:W-:Y:S04]  /*d3f0*/  STL [R1+0x118], R16 ;  /* 0x0001181001007387 */ /* 0x0001e80000100800 */
[----:B------:R-:W-:Y:S01]  /*d400*/  STL [R1+0x10c], R17 ;  /* 0x00010c1101007387 */ /* 0x000fe20000100800 */
[----:B0-----:R-:W-:Y:S02]  /*d410*/  IMAD R16, R9, UR7, RZ ;  /* 0x0000000709107c24 */ /* 0x001fe4000f8e02ff */
[----:B--2---:R-:W-:-:S02]  /*d420*/  IMAD R9, R3, UR7, RZ ;  /* 0x0000000703097c24 */ /* 0x004fc4000f8e02ff */
[----:B------:R-:W2:Y:S04]  /*d430*/  LDL.LU R3, [R1+0xc4] ;  /* 0x0000c40001037983 */ /* 0x000ea80000300800 */
[----:B------:R0:W-:Y:S04]  /*d440*/  STL [R1+0x100], R16 ;  /* 0x0001001001007387 */ /* 0x0001e80000100800 */
[----:B------:R-:W-:Y:S01]  /*d450*/  STL [R1+0xf8], R9 ;  /* 0x0000f80901007387 */ /* 0x000fe20000100800 */
[----:B0-----:R-:W-:-:S03]  /*d460*/  IMAD R16, R5, UR7, RZ ;  /* 0x0000000705107c24 */ /* 0x001fc6000f8e02ff */
[----:B------:R-:W2:Y:S04]  /*d470*/  LDL.LU R5, [R1+0xc0] ;  /* 0x0000c00001057983 */ /* 0x000ea80000300800 */
[----:B------:R0:W-:Y:S02]  /*d480*/  STL [R1+0xe4], R16 ;  /* 0x0000e41001007387 */ /* 0x0001e40000100800 */
[----:B0-----:R-:W-:Y:S02]  /*d490*/  LEA R16, P4, R18, UR8, 0x1 ;  /* 0x0000000812107c11 */ /* 0x001fe4000f8808ff */
[----:B----4-:R-:W-:-:S05]  /*d4a0*/  LEA R9, P5, R19, R0, 0x1 ;  /* 0x0000000013097211 */ /* 0x010fca00078a08ff */
[----:B------:R0:W-:Y:S04]  /*d4b0*/  STL [R1+0x2fc8], R9 ;  /* 0x002fc80901007387 */ /* 0x0001e80000100800 */
[----:B------:R-:W4:Y:S01]  /*d4c0*/  LDL.LU R20, [R1+0xbc] ;  /* 0x0000bc0001147983 */ /* 0x000f220000300800 */
[-C--:B------:R-:W-:Y:S02]  /*d4d0*/  LEA R17, P3, R15, R0.reuse, 0x1 ;  /* 0x000000000f117211 */ /* 0x080fe400078608ff */
[----:B0-----:R-:W-:-:S03]  /*d4e0*/  LEA R9, P2, R14, R0, 0x1 ;  /* 0x000000000e097211 */ /* 0x001fc600078408ff */
[----:B------:R0:W-:Y:S01]  /*d4f0*/  STL [R1+0x2fb4], R17 ;  /* 0x002fb41101007387 */ /* 0x0001e20000100800 */
[----:B------:R-:W-:-:S03]  /*d500*/  LEA R21, P1, R13, R0, 0x1 ;  /* 0x000000000d157211 */ /* 0x000fc600078208ff */
[----:B------:R1:W-:Y:S01]  /*d510*/  STL [R1+0x2fb8], R9 ;  /* 0x002fb80901007387 */ /* 0x0003e20000100800 */
[----:B0-----:R-:W-:-:S03]  /*d520*/  LEA R17, P0, R12, R0, 0x1 ;  /* 0x000000000c117211 */ /* 0x001fc600078008ff */
[----:B-1----:R-:W4:Y:S04]  /*d530*/  LDL.LU R9, [R1+0xb8] ;  /* 0x0000b80001097983 */ /* 0x002f280000300800 */
[----:B------:R-:W-:Y:S04]  /*d540*/  STL [R1+0x2fbc], R21 ;  /* 0x002fbc1501007387 */ /* 0x000fe80000100800 */
[----:B------:R0:W-:Y:S02]  /*d550*/  STL [R1+0x2fc0], R17 ;  /* 0x002fc01101007387 */ /* 0x0001e40000100800 */
[----:B0-----:R-:W-:-:S02]  /*d560*/  LEA.HI.X.SX32 R17, R19, R2, 0x1, P5 ;  /* 0x0000000213117211 */ /* 0x001fc400028f0eff */
[----:B------:R-:W4:Y:S01]  /*d570*/  LDL.LU R19, [R1+0xb4] ;  /* 0x0000b40001137983 */ /* 0x000f220000300800 */
[----:B------:R-:W-:-:S05]  /*d580*/  LEA R21, P6, R11, R0, 0x1 ;  /* 0x000000000b157211 */ /* 0x000fca00078c08ff */
[----:B------:R-:W-:Y:S04]  /*d590*/  STL [R1+0x2fc4], R21 ;  /* 0x002fc41501007387 */ /* 0x000fe80000100800 */
[----:B------:R0:W-:Y:S02]  /*d5a0*/  STL [R1+0x2fb0], R17 ;  /* 0x002fb01101007387 */ /* 0x0001e40000100800 */
[----:B0-----:R-:W-:Y:S02]  /*d5b0*/  LEA.HI.X.SX32 R17, R18, UR9, 0x1, P4 ;  /* 0x0000000912117c11 */ /* 0x001fe4000a0f0eff */
[----:B------:R-:W4:Y:S01]  /*d5c0*/  LDL.LU R18, [R1+0xb0] ;  /* 0x0000b00001127983 */ /* 0x000f220000300800 */
[----:B------:R-:W-:-:S05]  /*d5d0*/  LEA R21, P5, R10, R0, 0x1 ;  /* 0x000000000a157211 */ /* 0x000fca00078a08ff */
[----:B------:R-:W-:Y:S04]  /*d5e0*/  STL [R1+0x2fac], R21 ;  /* 0x002fac1501007387 */ /* 0x000fe80000100800 */
[----:B------:R3:W-:Y:S02]  /*d5f0*/  STL.64 [R1+0x1bc8], R16 ;  /* 0x001bc81001007387 */ /* 0x0007e40000100a00 */
[----:B---3--:R-:W-:Y:S02]  /*d600*/  LEA R17, P4, R8, R0, 0x1 ;  /* 0x0000000008117211 */ /* 0x008fe400078808ff */
[----:B------:R-:W-:-:S03]  /*d610*/  LEA.HI.X.SX32 R16, R15, R2, 0x1, P3 ;  /* 0x000000020f107211 */ /* 0x000fc600018f0eff */
[----:B------:R0:W-:Y:S01]  /*d620*/  STL [R1+0x2fa8], R17 ;  /* 0x002fa81101007387 */ /* 0x0001e20000100800 */
[----:B------:R-:W-:-:S03]  /*d630*/  LEA R15, P3, R7, R0, 0x1 ;  /* 0x00000000070f7211 */ /* 0x000fc600078608ff */
[----:B0-----:R-:W3:Y:S04]  /*d640*/  LDL.LU R17, [R1+0xa4] ;  /* 0x0000a40001117983 */ /* 0x001ee80000300800 */
[----:B------:R0:W-:Y:S04]  /*d650*/  STL [R1+0x2fa0], R16 ;  /* 0x002fa01001007387 */ /* 0x0001e80000100800 */
[----:B------:R1:W-:Y:S04]  /*d660*/  STL [R1+0x2fa4], R15 ;  /* 0x002fa40f01007387 */ /* 0x0003e80000100800 */
[----:B0-----:R-:W3:Y:S01]  /*d670*/  LDL.LU R16, [R1+0xa0] ;  /* 0x0000a00001107983 */ /* 0x001ee20000300800 */
[----:B------:R-:W-:-:S02]  /*d680*/  LEA.HI.X.SX32 R14, R14, R2, 0x1, P2 ;  /* 0x000000020e0e7211 */ /* 0x000fc400010f0eff */
[----:B-1----:R-:W-:-:S03]  /*d690*/  LEA R15, P2, R6, R0, 0x1 ;  /* 0x00000000060f7211 */ /* 0x002fc600078408ff */
[----:B------:R0:W-:Y:S04]  /*d6a0*/  STL [R1+0x2f98], R14 ;  /* 0x002f980e01007387 */ /* 0x0001e80000100800 */
[----:B------:R1:W-:Y:S01]  /*d6b0*/  STL [R1+0x2f9c], R15 ;  /* 0x002f9c0f01007387 */ /* 0x0003e20000100800 */
[----:B0-----:R-:W-:-:S03]  /*d6c0*/  LEA.HI.X.SX32 R14, R13, R2, 0x1, P1 ;  /* 0x000000020d0e7211 */ /* 0x001fc600008f0eff */
[----:B-1----:R-:W3:Y:S01]  /*d6d0*/  LDL.LU R15, [R1+0x94] ;  /* 0x00009400010f7983 */ /* 0x002ee20000300800 */
[----:B------:R-:W-:Y:S02]  /*d6e0*/  LEA R13, P1, R4, R0, 0x1 ;  /* 0x00000000040d7211 */ /* 0x000fe400078208ff */
[----:B------:R-:W-:Y:S01]  /*d6f0*/  LEA.HI.X.SX32 R12, R12, R2, 0x1, P0 ;  /* 0x000000020c0c7211 */ /* 0x000fe200000f0eff */
[----:B------:R0:W-:Y:S04]  /*d700*/  STL [R1+0x2f90], R14 ;  /* 0x002f900e01007387 */ /* 0x0001e80000100800 */
[----:B------:R1:W-:Y:S04]  /*d710*/  STL [R1+0x2f94], R13 ;  /* 0x002f940d01007387 */ /* 0x0003e80000100800 */
[----:B0-----:R-:W3:Y:S01]  /*d720*/  LDL.LU R14, [R1+0x90] ;  /* 0x00009000010e7983 */ /* 0x001ee20000300800 */
[----:B-1----:R-:W-:-:S03]  /*d730*/  LEA R13, P0, R28, R0, 0x1 ;  /* 0x000000001c0d7211 */ /* 0x002fc600078008ff */
[----:B------:R-:W-:Y:S04]  /*d740*/  STL [R1+0x2f88], R12 ;  /* 0x002f880c01007387 */ /* 0x000fe80000100800 */
[----:B------:R0:W-:Y:S04]  /*d750*/  STL [R1+0x2f8c], R13 ;  /* 0x002f8c0d01007387 */ /* 0x0001e80000100800 */
[----:B0-----:R-:W3:Y:S01]  /*d760*/  LDL.LU R13, [R1+0x88] ;  /* 0x00008800010d7983 */ /* 0x001ee20000300800 */
[----:B------:R-:W-:Y:S02]  /*d770*/  LEA.HI.X.SX32 R12, R11, R2, 0x1, P6 ;  /* 0x000000020b0c7211 */ /* 0x000fe400030f0eff */
[----:B--2---:R-:W-:-:S03]  /*d780*/  LEA R11, P6, R3, R0, 0x1 ;  /* 0x00000000030b7211 */ /* 0x004fc600078c08ff */
[----:B------:R0:W-:Y:S04]  /*d790*/  STL [R1+0x2f80], R12 ;  /* 0x002f800c01007387 */ /* 0x0001e80000100800 */
[----:B------:R1:W-:Y:S01]  /*d7a0*/  STL [R1+0x2f84], R11 ;  /* 0x002f840b01007387 */ /* 0x0003e20000100800 */
[----:B------:R-:W-:-:S03]  /*d7b0*/  LEA.HI.X.SX32 R10, R10, R2, 0x1, P5 ;  /* 0x000000020a0a7211 */ /* 0x000fc600028f0eff */
[----:B0-----:R-:W2:Y:S01]  /*d7c0*/  LDL.LU R12, [R1+0x84] ;  /* 0x00008400010c7983 */ /* 0x001ea20000300800 */
[----:B------:R-:W-:-:S03]  /*d7d0*/  LEA R21, P5, R5, R0, 0x1 ;  /* 0x0000000005157211 */ /* 0x000fc600078a08ff */
[----:B------:R0:W-:Y:S04]  /*d7e0*/  STL [R1+0x2f78], R10 ;  /* 0x002f780a01007387 */ /* 0x0001e80000100800 */
[----:B-1----:R-:W2:Y:S01]  /*d7f0*/  LDL.LU R11, [R1+0x80] ;  /* 0x00008000010b7983 */ /* 0x002ea20000300800 */
[----:B0-----:R-:W-:-:S03]  /*d800*/  LEA.HI.X.SX32 R10, R8, R2, 0x1, P4 ;  /* 0x00000002080a7211 */ /* 0x001fc600020f0eff */
[----:B------:R-:W-:Y:S04]  /*d810*/  STL [R1+0x2f7c], R21 ;  /* 0x002f7c1501007387 */ /* 0x000fe80000100800 */
[----:B------:R0:W-:Y:S01]  /*d820*/  STL [R1+0x2f70], R10 ;  /* 0x002f700a01007387 */ /* 0x0001e20000100800 */
[----:B------:R-:W-:-:S03]  /*d830*/  LEA.HI.X.SX32 R7, R7, R2, 0x1, P3 ;  /* 0x0000000207077211 */ /* 0x000fc600018f0eff */
[----:B0-----:R-:W2:Y:S01]  /*d840*/  LDL.LU R10, [R1+0x7c] ;  /* 0x00007c00010a7983 */ /* 0x001ea20000300800 */
[----:B----4-:R-:W-:-:S05]  /*d850*/  LEA R8, P4, R20, R0, 0x1 ;  /* 0x0000000014087211 */ /* 0x010fca00078808ff */
[----:B------:R0:W-:Y:S04]  /*d860*/  STL [R1+0x2f74], R8 ;  /* 0x002f740801007387 */ /* 0x0001e80000100800 */
[----:B------:R1:W-:Y:S04]  /*d870*/  STL [R1+0x2f68], R7 ;  /* 0x002f680701007387 */ /* 0x0003e80000100800 */
[----:B0-----:R-:W4:Y:S01]  /*d880*/  LDL.LU R8, [R1+0x78] ;  /* 0x0000780001087983 */ /* 0x001f220000300800 */
[----:B------:R-:W-:Y:S02]  /*d890*/  LEA R21, P3, R9, R0, 0x1 ;  /* 0x0000000009157211 */ /* 0x000fe400078608ff */
[----:B-1----:R-:W-:-:S03]  /*d8a0*/  LEA.HI.X.SX32 R7, R6, R2, 0x1, P2 ;  /* 0x0000000206077211 */ /* 0x002fc600010f0eff */
[----:B------:R0:W-:Y:S04]  /*d8b0*/  STL [R1+0x2f6c], R21 ;  /* 0x002f6c1501007387 */ /* 0x0001e80000100800 */
[----:B------:R-:W4:Y:S04]  /*d8c0*/  LDL.LU R6, [R1+0x74] ;  /* 0x0000740001067983 */ /* 0x000f280000300800 */
[----:B------:R1:W-:Y:S01]  /*d8d0*/  STL [R1+0x2f60], R7 ;  /* 0x002f600701007387 */ /* 0x0003e20000100800 */
[----:B0-----:R-:W-:Y:S02]  /*d8e0*/  LEA R21, P2, R19, R0, 0x1 ;  /* 0x0000000013157211 */ /* 0x001fe400078408ff */
[----:B-1----:R-:W-:-:S03]  /*d8f0*/  LEA.HI.X.SX32 R7, R4, R2, 0x1, P1 ;  /* 0x0000000204077211 */ /* 0x002fc600008f0eff */
[----:B------:R0:W-:Y:S04]  /*d900*/  STL [R1+0x2f64], R21 ;  /* 0x002f641501007387 */ /* 0x0001e80000100800 */
[----:B------:R-:W4:Y:S04]  /*d910*/  LDL.LU R4, [R1+0x70] ;  /* 0x0000700001047983 */ /* 0x000f280000300800 */
[----:B------:R1:W-:Y:S01]  /*d920*/  STL [R1+0x2f58], R7 ;  /* 0x002f580701007387 */ /* 0x0003e20000100800 */
[----:B0-----:R-:W-:Y:S02]  /*d930*/  LEA R21, P1, R18, R0, 0x1 ;  /* 0x0000000012157211 */ /* 0x001fe400078208ff */
[----:B-1----:R-:W-:-:S03]  /*d940*/  LEA.HI.X.SX32 R7, R28, R2, 0x1, P0 ;  /* 0x000000021c077211 */ /* 0x002fc600000f0eff */
[----:B------:R-:W-:Y:S04]  /*d950*/  STL [R1+0x2f5c], R21 ;  /* 0x002f5c1501007387 */ /* 0x000fe80000100800 */
[----:B------:R-:W4:Y:S04]  /*d960*/  LDL.LU R28, [R1+0x6c] ;  /* 0x00006c00011c7983 */ /* 0x000f280000300800 */
[----:B------:R0:W-:Y:S02]  /*d970*/  STL [R1+0x2f50], R7 ;  /* 0x002f500701007387 */ /* 0x0001e40000100800 */
[----:B0-----:R-:W-:-:S02]  /*d980*/  LEA.HI.X.SX32 R7, R3, R2, 0x1, P6 ;  /* 0x0000000203077211 */ /* 0x001fc400030f0eff */
[----:B------:R-:W4:Y:S01]  /*d990*/  LDL.LU R3, [R1+0x68] ;  /* 0x0000680001037983 */ /* 0x000f220000300800 */
[----:B---3--:R-:W-:-:S05]  /*d9a0*/  LEA R21, P0, R17, R0, 0x1 ;  /* 0x0000000011157211 */ /* 0x008fca00078008ff */
[----:B------:R0:W-:Y:S04]  /*d9b0*/  STL [R1+0x2f54], R21 ;  /* 0x002f541501007387 */ /* 0x0001e80000100800 */
[----:B------:R1:W-:Y:S01]  /*d9c0*/  STL [R1+0x2f48], R7 ;  /* 0x002f480701007387 */ /* 0x0003e20000100800 */
[----:B0-----:R-:W-:Y:S02]  /*d9d0*/  LEA R21, P6, R16, R0, 0x1 ;  /* 0x0000000010157211 */ /* 0x001fe400078c08ff */
[----:B-1----:R-:W-:Y:S02]  /*d9e0*/  LEA.HI.X.SX32 R7, R5, R2, 0x1, P5 ;  /* 0x0000000205077211 */ /* 0x002fe400028f0eff */
[----:B------:R-:W3:Y:S04]  /*d9f0*/  LDL.LU R5, [R1+0x64] ;  /* 0x0000640001057983 */ /* 0x000ee80000300800 */
[----:B------:R-:W-:Y:S04]  /*da00*/  STL [R1+0x2f4c], R21 ;  /* 0x002f4c1501007387 */ /* 0x000fe80000100800 */
[----:B------:R0:W-:Y:S04]  /*da10*/  STL [R1+0x2f40], R7 ;  /* 0x002f400701007387 */ /* 0x0001e80000100800 */
[----:B0-----:R-:W3:Y:S01]  /*da20*/  LDL.LU R7, [R1+0x60] ;  /* 0x0000600001077983 */ /* 0x001ee20000300800 */
[----:B------:R-:W-:-:S02]  /*da30*/  LEA R21, P5, R15, R0, 0x1 ;  /* 0x000000000f157211 */ /* 0x000fc400078a08ff */
[-C--:B------:R-:W-:Y:S02]  /*da40*/  LEA.HI.X.SX32 R22, R20, R2.reuse, 0x1, P4 ;  /* 0x0000000214167211 */ /* 0x080fe400020f0eff */
[----:B------:R-:W-:Y:S01]  /*da50*/  LEA.HI.X.SX32 R20, R9, R2, 0x1, P3 ;  /* 0x0000000209147211 */ /* 0x000fe200018f0eff */
[----:B------:R0:W-:Y:S04]  /*da60*/  STL [R1+0x2f44], R21 ;  /* 0x002f441501007387 */ /* 0x0001e80000100800 */
[----:B------:R-:W-:Y:S04]  /*da70*/  STL [R1+0x2f38], R22 ;  /* 0x002f381601007387 */ /* 0x000fe80000100800 */
[----:B------:R-:W3:Y:S01]  /*da80*/  LDL.LU R9, [R1+0x5c] ;  /* 0x00005c0001097983 */ /* 0x000ee20000300800 */
[----:B0-----:R-:W-:-:S05]  /*da90*/  LEA R21, P4, R14, R0, 0x1 ;  /* 0x000000000e157211 */ /* 0x001fca00078808ff */
[----:B------:R0:W-:Y:S04]  /*daa0*/  STL [R1+0x2f3c], R21 ;  /* 0x002f3c1501007387 */ /* 0x0001e80000100800 */
[----:B------:R2:W-:Y:S01]  /*dab0*/  STL [R1+0x2f30], R20 ;  /* 0x002f301401007387 */ /* 0x0005e20000100800 */
[----:B0-----:R-:W-:-:S05]  /*dac0*/  LEA R21, P3, R13, R0, 0x1 ;  /* 0x000000000d157211 */ /* 0x001fca00078608ff */
[----:B------:R-:W-:Y:S04]  /*dad0*/  STL [R1+0x2f34], R21 ;  /* 0x002f341501007387 */ /* 0x000fe80000100800 */
[----:B------:R-:W3:Y:S01]  /*dae0*/  LDL.LU R23, [R1+0x58] ;  /* 0x0000580001177983 */ /* 0x000ee20000300800 */
[----:B------:R-:W-:Y:S02]  /*daf0*/  LEA.HI.X.SX32 R19, R19, R2, 0x1, P2 ;  /* 0x0000000213137211 */ /* 0x000fe400010f0eff */
[----:B--2---:R-:W-:-:S03]  /*db00*/  LEA R20, P2, R12, R0, 0x1 ;  /* 0x000000000c147211 */ /* 0x004fc600078408ff */
[----:B------:R0:W-:Y:S04]  /*db10*/  STL [R1+0x2f28], R19 ;  /* 0x002f281301007387 */ /* 0x0001e80000100800 */
[----:B------:R-:W-:Y:S01]  /*db20*/  STL [R1+0x2f2c], R20 ;  /* 0x002f2c1401007387 */ /* 0x000fe20000100800 */
[----:B0-----:R-:W-:-:S05]  /*db30*/  LEA.HI.X.SX32 R19, R18, R2, 0x1, P1 ;  /* 0x0000000212137211 */ /* 0x001fca00008f0eff */
[----:B------:R-:W-:Y:S04]  /*db40*/  STL [R1+0x2f20], R19 ;  /* 0x002f201301007387 */ /* 0x000fe80000100800 */
[----:B------:R-:W2:Y:S01]  /*db50*/  LDL.LU R22, [R1+0x54] ;  /* 0x0000540001167983 */ /* 0x000ea20000300800 */
[----:B------:R-:W-:Y:S02]  /*db60*/  LEA R18, P1, R11, R0, 0x1 ;  /* 0x000000000b127211 */ /* 0x000fe400078208ff */
[----:B------:R-:W-:-:S03]  /*db70*/  LEA.HI.X.SX32 R17, R17, R2, 0x1, P0 ;  /* 0x0000000211117211 */ /* 0x000fc600000f0eff */
[----:B------:R0:W-:Y:S04]  /*db80*/  STL [R1+0x2f24], R18 ;  /* 0x002f241201007387 */ /* 0x0001e80000100800 */
[----:B------:R-:W-:Y:S01]  /*db90*/  STL [R1+0x2f18], R17 ;  /* 0x002f181101007387 */ /* 0x000fe20000100800 */
[----:B0-----:R-:W-:-:S05]  /*dba0*/  LEA R18, P0, R10, R0, 0x1 ;  /* 0x000000000a127211 */ /* 0x001fca00078008ff */
[----:B------:R-:W-:Y:S04]  /*dbb0*/  STL [R1+0x2f1c], R18 ;  /* 0x002f1c1201007387 */ /* 0x000fe80000100800 */
[----:B------:R-:W2:Y:S01]  /*dbc0*/  LDL.LU R21, [R1+0x50] ;  /* 0x0000500001157983 */ /* 0x000ea20000300800 */
[----:B------:R-:W-:-:S05]  /*dbd0*/  LEA.HI.X.SX32 R16, R16, R2, 0x1, P6 ;  /* 0x0000000210107211 */ /* 0x000fca00030f0eff */
[----:B------:R0:W-:Y:S02]  /*dbe0*/  STL [R1+0x2f10], R16 ;  /* 0x002f101001007387 */ /* 0x0001e40000100800 */
[-C--:B0-----:R-:W-:Y:S02]  /*dbf0*/  LEA.HI.X.SX32 R16, R15, R2.reuse, 0x1, P5 ;  /* 0x000000020f107211 */ /* 0x081fe400028f0eff */
[-C--:B------:R-:W-:Y:S02]  /*dc00*/  LEA.HI.X.SX32 R14, R14, R2.reuse, 0x1, P4 ;  /* 0x000000020e0e7211 */ /* 0x080fe400020f0eff */
[----:B------:R-:W-:Y:S02]  /*dc10*/  LEA.HI.X.SX32 R13, R13, R2, 0x1, P3 ;  /* 0x000000020d0d7211 */ /* 0x000fe400018f0eff */
[----:B----4-:R-:W-:-:S05]  /*dc20*/  LEA R17, P6, R8, R0, 0x1 ;  /* 0x0000000008117211 */ /* 0x010fca00078c08ff */
[----:B------:R-:W-:Y:S04]  /*dc30*/  STL [R1+0x2f14], R17 ;  /* 0x002f141101007387 */ /* 0x000fe80000100800 */
[----:B------:R-:W-:Y:S04]  /*dc40*/  STL [R1+0x2f08], R16 ;  /* 0x002f081001007387 */ /* 0x000fe80000100800 */
[----:B------:R-:W4:Y:S01]  /*dc50*/  LDL.LU R20, [R1+0x4c] ;  /* 0x00004c0001147983 */ /* 0x000f220000300800 */
[----:B------:R-:W-:-:S05]  /*dc60*/  LEA R15, P5, R6, R0, 0x1 ;  /* 0x00000000060f7211 */ /* 0x000fca00078a08ff */
[----:B------:R0:W-:Y:S04]  /*dc70*/  STL [R1+0x2f0c], R15 ;  /* 0x002f0c0f01007387 */ /* 0x0001e80000100800 */
[----:B------:R1:W-:Y:S01]  /*dc80*/  STL [R1+0x2f00], R14 ;  /* 0x002f000e01007387 */ /* 0x0003e20000100800 */
[----:B0-----:R-:W-:-:S05]  /*dc90*/  LEA R15, P4, R4, R0, 0x1 ;  /* 0x00000000040f7211 */ /* 0x001fca00078808ff */
[----:B------:R-:W-:Y:S04]  /*dca0*/  STL [R1+0x2f04], R15 ;  /* 0x002f040f01007387 */ /* 0x000fe80000100800 */
[----:B------:R-:W4:Y:S04]  /*dcb0*/  LDL.LU R19, [R1+0x48] ;  /* 0x0000480001137983 */ /* 0x000f280000300800 */
[----:B------:R0:W-:Y:S01]  /*dcc0*/  STL [R1+0x2ef8], R13 ;  /* 0x002ef80d01007387 */ /* 0x0001e20000100800 */
[----:B-1----:R-:W-:Y:S02]  /*dcd0*/  LEA R14, P3, R28, R0, 0x1 ;  /* 0x000000001c0e7211 */ /* 0x002fe400078608ff */
[----:B0-----:R-:W-:-:S03]  /*dce0*/  LEA.HI.X.SX32 R13, R12, R2, 0x1, P2 ;  /* 0x000000020c0d7211 */ /* 0x001fc600010f0eff */
[----:B------:R-:W-:Y:S04]  /*dcf0*/  STL [R1+0x2efc], R14 ;  /* 0x002efc0e01007387 */ /* 0x000fe80000100800 */
[----:B------:R-:W-:Y:S04]  /*dd00*/  STL [R1+0x2ef0], R13 ;  /* 0x002ef00d01007387 */ /* 0x000fe80000100800 */
[----:B------:R-:W4:Y:S01]  /*dd10*/  LDL.LU R18, [R1+0x44] ;  /* 0x0000440001127983 */ /* 0x000f220000300800 */
[----:B------:R-:W-:Y:S02]  /*dd20*/  LEA R12, P2, R3, R0, 0x1 ;  /* 0x00000000030c7211 */ /* 0x000fe400078408ff */
[----:B------:R-:W-:-:S03]  /*dd30*/  LEA.HI.X.SX32 R11, R11, R2, 0x1, P1 ;  /* 0x000000020b0b7211 */ /* 0x000fc600008f0eff */
[----:B------:R-:W-:Y:S04]  /*dd40*/  STL [R1+0x2ef4], R12 ;  /* 0x002ef40c01007387 */ /* 0x000fe80000100800 */
[----:B------:R0:W-:Y:S01]  /*dd50*/  STL [R1+0x2ee8], R11 ;  /* 0x002ee80b01007387 */ /* 0x0001e20000100800 */
[-C--:B------:R-:W-:Y:S02]  /*dd60*/  LEA.HI.X.SX32 R8, R8, R2.reuse, 0x1, P6 ;  /* 0x0000000208087211 */ /* 0x080fe400030f0eff */
[----:B0-----:R-:W-:Y:S02]  /*dd70*/  LEA.HI.X.SX32 R11, R10, R2, 0x1, P0 ;  /* 0x000000020a0b7211 */ /* 0x001fe400000f0eff */
[----:B---3--:R-:W-:-:S05]  /*dd80*/  LEA R12, P1, R5, R0, 0x1 ;  /* 0x00000000050c7211 */ /* 0x008fca00078208ff */
[----:B------:R-:W-:Y:S04]  /*dd90*/  STL [R1+0x2eec], R12 ;  /* 0x002eec0c01007387 */ /* 0x000fe80000100800 */
[----:B------:R-:W3:Y:S04]  /*dda0*/  LDL.LU R17, [R1+0x40] ;  /* 0x0000400001117983 */ /* 0x000ee80000300800 */
[----:B------:R-:W-:Y:S01]  /*ddb0*/  STL [R1+0x2ee0], R11 ;  /* 0x002ee00b01007387 */ /* 0x000fe20000100800 */
[----:B------:R-:W-:-:S05]  /*ddc0*/  LEA R10, P0, R7, R0, 0x1 ;  /* 0x00000000070a7211 */ /* 0x000fca00078008ff */
[----:B------:R0:W-:Y:S04]  /*ddd0*/  STL [R1+0x2ee4], R10 ;  /* 0x002ee40a01007387 */ /* 0x0001e80000100800 */
[----:B------:R-:W3:Y:S04]  /*dde0*/  LDL.LU R16, [R1+0x3c] ;  /* 0x00003c0001107983 */ /* 0x000ee80000300800 */
[----:B------:R1:W-:Y:S01]  /*ddf0*/  STL [R1+0x2ed8], R8 ;  /* 0x002ed80801007387 */ /* 0x0003e20000100800 */
[----:B0-----:R-:W-:-:S03]  /*de00*/  LEA R10, P6, R9, R0, 0x1 ;  /* 0x00000000090a7211 */ /* 0x001fc600078c08ff */
[----:B------:R-:W3:Y:S04]  /*de10*/  LDL.LU R15, [R1+0x38] ;  /* 0x00003800010f7983 */ /* 0x000ee80000300800 */
[----:B------:R-:W-:Y:S01]  /*de20*/  STL [R1+0x2edc], R10 ;  /* 0x002edc0a01007387 */ /* 0x000fe20000100800 */
[----:B-1----:R-:W-:-:S03]  /*de30*/  LEA.HI.X.SX32 R8, R6, R2, 0x1, P5 ;  /* 0x0000000206087211 */ /* 0x002fc600028f0eff */
[----:B------:R-:W3:Y:S04]  /*de40*/  LDL.LU R14, [R1+0x34] ;  /* 0x00003400010e7983 */ /* 0x000ee80000300800 */
[----:B------:R-:W-:Y:S04]  /*de50*/  STL [R1+0x2ed0], R8 ;  /* 0x002ed00801007387 */ /* 0x000fe80000100800 */
[----:B------:R-:W3:Y:S01]  /*de60*/  LDL.LU R13, [R1+0x30] ;  /* 0x00003000010d7983 */ /* 0x000ee20000300800 */
[----:B------:R-:W-:Y:S02]  /*de70*/  LEA R6, P5, R23, R0, 0x1 ;  /* 0x0000000017067211 */ /* 0x000fe400078a08ff */
[----:B------:R-:W-:-:S03]  /*de80*/  LEA.HI.X.SX32 R4, R4, R2, 0x1, P4 ;  /* 0x0000000204047211 */ /* 0x000fc600020f0eff */
[----:B------:R2:W-:Y:S04]  /*de90*/  STL [R1+0x2ed4], R6 ;  /* 0x002ed40601007387 */ /* 0x0005e80000100800 */
[----:B------:R-:W3:Y:S04]  /*dea0*/  LDL.LU R12, [R1+0x2c] ;  /* 0x00002c00010c7983 */ /* 0x000ee80000300800 */
[----:B------:R0:W-:Y:S04]  /*deb0*/  STL [R1+0x2ec8], R4 ;  /* 0x002ec80401007387 */ /* 0x0001e80000100800 */
[----:B------:R-:W3:Y:S01]  /*dec0*/  LDL.LU R11, [R1+0x28] ;  /* 0x00002800010b7983 */ /* 0x000ee20000300800 */
[----:B--2---:R-:W-:-:S02]  /*ded0*/  LEA R6, P4, R22, R0, 0x1 ;  /* 0x0000000016067211 */ /* 0x004fc400078808ff */
[----:B0-----:R-:W-:-:S03]  /*dee0*/  LEA.HI.X.SX32 R4, R28, R2, 0x1, P3 ;  /* 0x000000021c047211 */ /* 0x001fc600018f0eff */
[----:B------:R0:W-:Y:S04]  /*def0*/  STL [R1+0x2ecc], R6 ;  /* 0x002ecc0601007387 */ /* 0x0001e80000100800 */
[----:B------:R-:W2:Y:S04]  /*df00*/  LDL.LU R10, [R1+0x24] ;  /* 0x00002400010a7983 */ /* 0x000ea80000300800 */
[----:B------:R1:W-:Y:S04]  /*df10*/  STL [R1+0x2ec0], R4 ;  /* 0x002ec00401007387 */ /* 0x0003e80000100800 */
[----:B------:R-:W2:Y:S01]  /*df20*/  LDL.LU R28, [R1+0x20] ;  /* 0x00002000011c7983 */ /* 0x000ea20000300800 */
[----:B0-----:R-:W-:-:S02]  /*df30*/  LEA R6, P3, R21, R0, 0x1 ;  /* 0x0000000015067211 */ /* 0x001fc400078608ff */
[----:B-1----:R-:W-:-:S03]  /*df40*/  LEA.HI.X.SX32 R4, R3, R2, 0x1, P2 ;  /* 0x0000000203047211 */ /* 0x002fc600010f0eff */
[----:B------:R0:W-:Y:S04]  /*df50*/  STL [R1+0x2ec4], R6 ;  /* 0x002ec40601007387 */ /* 0x0001e80000100800 */
[----:B------:R-:W2:Y:S04]  /*df60*/  LDL.LU R3, [R1+0x1c] ;  /* 0x00001c0001037983 */ /* 0x000ea80000300800 */
[----:B------:R1:W-:Y:S01]  /*df70*/  STL [R1+0x2eb8], R4 ;  /* 0x002eb80401007387 */ /* 0x0003e20000100800 */
[----:B0-----:R-:W-:-:S03]  /*df80*/  LEA.HI.X.SX32 R6, R5, R2, 0x1, P1 ;  /* 0x0000000205067211 */ /* 0x001fc600008f0eff */
[----:B-1----:R-:W2:Y:S01]  /*df90*/  LDL.LU R4, [R1+0x18] ;  /* 0x0000180001047983 */ /* 0x002ea20000300800 */
[----:B----4-:R-:W-:-:S05]  /*dfa0*/  LEA R8, P2, R20, R0, 0x1 ;  /* 0x0000000014087211 */ /* 0x010fca00078408ff */
[----:B------:R0:W-:Y:S04]  /*dfb0*/  STL [R1+0x2ebc], R8 ;  /* 0x002ebc0801007387 */ /* 0x0001e80000100800 */
[----:B------:R-:W4:Y:S04]  /*dfc0*/  LDL.LU R5, [R1+0x14] ;  /* 0x0000140001057983 */ /* 0x000f280000300800 */
[----:B------:R1:W-:Y:S01]  /*dfd0*/  STL [R1+0x2eb0], R6 ;  /* 0x002eb00601007387 */ /* 0x0003e20000100800 */
[----:B0-----:R-:W-:-:S03]  /*dfe0*/  LEA.HI.X.SX32 R8, R7, R2, 0x1, P0 ;  /* 0x0000000207087211 */ /* 0x001fc600000f0eff */
[----:B-1----:R-:W4:Y:S01]  /*dff0*/  LDL.LU R6, [R1+0x10] ;  /* 0x0000100001067983 */ /* 0x002f220000300800 */
[----:B------:R-:W-:-:S05]  /*e000*/  LEA R24, P1, R19, R0, 0x1 ;  /* 0x0000000013187211 */ /* 0x000fca00078208ff */
[----:B------:R-:W-:Y:S04]  /*e010*/  STL [R1+0x2eb4], R24 ;  /* 0x002eb41801007387 */ /* 0x000fe80000100800 */
[----:B------:R-:W4:Y:S04]  /*e020*/  LDL.LU R7, [R1+0xc] ;  /* 0x00000c0001077983 */ /* 0x000f280000300800 */
[----:B------:R0:W-:Y:S04]  /*e030*/  STL [R1+0x2ea8], R8 ;  /* 0x002ea80801007387 */ /* 0x0001e80000100800 */
[----:B0-----:R-:W4:Y:S01]  /*e040*/  LDL.LU R8, [R1+0x8] ;  /* 0x0000080001087983 */ /* 0x001f220000300800 */
[----:B------:R-:W-:-:S05]  /*e050*/  LEA R24, P0, R18, R0, 0x1 ;  /* 0x0000000012187211 */ /* 0x000fca00078008ff */
[----:B------:R0:W-:Y:S02]  /*e060*/  STL [R1+0x2eac], R24 ;  /* 0x002eac1801007387 */ /* 0x0001e40000100800 */
[-C--:B0-----:R-:W-:Y:S02]  /*e070*/  LEA.HI.X.SX32 R24, R9, R2.reuse, 0x1, P6 ;  /* 0x0000000209187211 */ /* 0x081fe400030f0eff */
[----:B------:R-:W4:Y:S01]  /*e080*/  LDL.LU R9, [R1+0x4] ;  /* 0x0000040001097983 */ /* 0x000f220000300800 */
[----:B------:R-:W-:-:S03]  /*e090*/  LEA.HI.X.SX32 R23, R23, R2, 0x1, P5 ;  /* 0x0000000217177211 */ /* 0x000fc600028f0eff */
[----:B------:R3:W-:Y:S01]  /*e0a0*/  STL [R1+0x2ea0], R24 ;  /* 0x002ea01801007387 */ /* 0x0007e20000100800 */
[-C--:B------:R-:W-:Y:S02]  /*e0b0*/  LEA.HI.X.SX32 R22, R22, R2.reuse, 0x1, P4 ;  /* 0x0000000216167211 */ /* 0x080fe400020f0eff */
[----:B------:R-:W-:Y:S02]  /*e0c0*/  LEA.HI.X.SX32 R21, R21, R2, 0x1, P3 ;  /* 0x0000000215157211 */ /* 0x000fe400018f0eff */
[----:B---3--:R-:W-:-:S05]  /*e0d0*/  LEA R24, P6, R17, R0, 0x1 ;  /* 0x0000000011187211 */ /* 0x008fca00078c08ff */
[----:B------:R0:W-:Y:S04]  /*e0e0*/  STL [R1+0x2ea4], R24 ;  /* 0x002ea41801007387 */ /* 0x0001e80000100800 */
[----:B0-----:R-:W3:Y:S04]  /*e0f0*/  LDL.LU R24, [R1+0x3058] ;  /* 0x0030580001187983 */ /* 0x001ee80000300800 */
[----:B------:R0:W-:Y:S02]  /*e100*/  STL [R1+0x2e98], R23 ;  /* 0x002e981701007387 */ /* 0x0001e40000100800 */
[----:B0-----:R-:W-:-:S05]  /*e110*/  LEA R23, P5, R16, R0, 0x1 ;  /* 0x0000000010177211 */ /* 0x001fca00078a08ff */
[----:B------:R0:W-:Y:S04]  /*e120*/  STL [R1+0x2e9c], R23 ;  /* 0x002e9c1701007387 */ /* 0x0001e80000100800 */
[----:B0-----:R-:W3:Y:S04]  /*e130*/  LDL.LU R23, [R1+0x3054] ;  /* 0x0030540001177983 */ /* 0x001ee80000300800 */
[----:B------:R0:W-:Y:S02]  /*e140*/  STL [R1+0x2e90], R22 ;  /* 0x002e901601007387 */ /* 0x0001e40000100800 */
[----:B0-----:R-:W-:-:S05]  /*e150*/  LEA R22, P4, R15, R0, 0x1 ;  /* 0x000000000f167211 */ /* 0x001fca00078808ff */
[----:B------:R0:W-:Y:S01]  /*e160*/  STL [R1+0x2e94], R22 ;  /* 0x002e941601007387 */ /* 0x0001e20000100800 */
[----:B------:R-:W-:-:S03]  /*e170*/  LEA.HI.X.SX32 R20, R20, R2, 0x1, P2 ;  /* 0x0000000214147211 */ /* 0x000fc600010f0eff */
        /* <DEDUP_REMOVED lines=22> */
[----:B--2---:R-:W-:-:S05]  /*e2e0*/  LEA R17, P6, R10, R0, 0x1 ;  /* 0x000000000a117211 */ /* 0x004fca00078c08ff */
[----:B------:R0:W-:Y:S01]  /*e2f0*/  STL [R1+0x2e6c], R17 ;  /* 0x002e6c1101007387 */ /* 0x0001e20000100800 */
[----:B------:R-:W-:-:S03]  /*e300*/  LEA.HI.X.SX32 R15, R15, R2, 0x1, P4 ;  /* 0x000000020f0f7211 */ /* 0x000fc600020f0eff */
[----:B0-----:R-:W2:Y:S04]  /*e310*/  LDL.LU R17, [R1+0x303c] ;  /* 0x00303c0001117983 */ /* 0x001ea80000300800 */
        /* <DEDUP_REMOVED lines=16> */
[----:B----4-:R-:W-:-:S05]  /*e420*/  LEA R13, P2, R5, R0, 0x1 ;  /* 0x00000000050d7211 */ /* 0x010fca00078408ff */
[----:B------:R0:W-:Y:S01]  /*e430*/  STL [R1+0x2e4c], R13 ;  /* 0x002e4c0d01007387 */ /* 0x0001e20000100800 */
[----:B------:R-:W-:-:S03]  /*e440*/  LEA.HI.X.SX32 R11, R11, R2, 0x1, P0 ;  /* 0x000000020b0b7211 */ /* 0x000fc600000f0eff */
[----:B0-----:R-:W4:Y:S04]  /*e450*/  LDL.LU R13, [R1+0x302c] ;  /* 0x00302c00010d7983 */ /* 0x001f280000300800 */
        /* <DEDUP_REMOVED lines=12> */
[----:B------:R0:W-:Y:S04]  /*e520*/  STL [R1+0x2e34], R10 ;  /* 0x002e340a01007387 */ /* 0x0001e80000100800 */
[----:B0-----:R-:W4:Y:S04]  /*e530*/  LDL.LU R10, [R1+0x3020] ;  /* 0x00302000010a7983 */ /* 0x001f280000300800 */
[----:B------:R0:W-:Y:S02]  /*e540*/  STL [R1+0x2e28], R28 ;  /* 0x002e281c01007387 */ /* 0x0001e40000100800 */
[----:B0-----:R-:W-:-:S05]  /*e550*/  LEA R28, P5, R9, R0, 0x1 ;  /* 0x00000000091c7211 */ /* 0x001fca00078a08ff */
[----:B------:R0:W-:Y:S04]  /*e560*/  STL [R1+0x2e2c], R28 ;  /* 0x002e2c1c01007387 */ /* 0x0001e80000100800 */
[----:B0-----:R-:W2:Y:S01]  /*e570*/  LDL.LU R28, [R1+0x301c] ;  /* 0x00301c00011c7983 */ /* 0x001ea20000300800 */
[----:B------:R-:W-:-:S05]  /*e580*/  LEA.HI.X.SX32 R3, R3, R2, 0x1, P4 ;  /* 0x0000000203037211 */ /* 0x000fca00020f0eff */
[----:B------:R2:W-:Y:S02]  /*e590*/  STL [R1+0x2e20], R3 ;  /* 0x002e200301007387 */ /* 0x0005e40000100800 */
[----:B--2---:R-:W-:-:S05]  /*e5a0*/  LEA R3, P4, R28, R0, 0x1 ;  /* 0x000000001c037211 */ /* 0x004fca00078808ff */
        /* <DEDUP_REMOVED lines=32> */
[-C--:B------:R-:W-:Y:S02]  /*e7b0*/  LEA.HI.X.SX32 R28, R28, R2.reuse, 0x1, P4 ;  /* 0x000000021c1c7211 */ /* 0x080fe400020f0eff */
[----:B------:R-:W-:-:S03]  /*e7c0*/  LEA.HI.X.SX32 R3, R3, R2, 0x1, P3 ;  /* 0x0000000203037211 */ /* 0x000fc600018f0eff */
[----:B------:R2:W-:Y:S01]  /*e7d0*/  STL [R1+0x2de8], R28 ;  /* 0x002de81c01007387 */ /* 0x0005e20000100800 */
[-C--:B------:R-:W-:Y:S02]  /*e7e0*/  LEA.HI.X.SX32 R4, R4, R2.reuse, 0x1, P2 ;  /* 0x0000000204047211 */ /* 0x080fe400010f0eff */
[----:B------:R-:W-:Y:S01]  /*e7f0*/  LEA.HI.X.SX32 R5, R5, R2, 0x1, P1 ;  /* 0x0000000205057211 */ /* 0x000fe200008f0eff */
[----:B------:R-:W-:Y:S01]  /*e800*/  IMAD R25, R25, UR7, RZ ;  /* 0x0000000719197c24 */ /* 0x000fe2000f8e02ff */
[----:B--2---:R-:W-:-:S05]  /*e810*/  LEA R28, P4, R9, R0, 0x1 ;  /* 0x00000000091c7211 */ /* 0x004fca00078808ff */
[----:B------:R0:W-:Y:S04]  /*e820*/  STL [R1+0x2dec], R28 ;  /* 0x002dec1c01007387 */ /* 0x0001e80000100800 */
[----:B0-----:R-:W2:Y:S04]  /*e830*/  LDL.LU R28, [R1+0x2ffc] ;  /* 0x002ffc00011c7983 */ /* 0x001ea80000300800 */
[----:B------:R4:W-:Y:S02]  /*e840*/  STL [R1+0x2de0], R3 ;  /* 0x002de00301007387 */ /* 0x0009e40000100800 */
[----:B----4-:R-:W-:-:S05]  /*e850*/  LEA R3, P3, R10, R0, 0x1 ;  /* 0x000000000a037211 */ /* 0x010fca00078608ff */
[----:B------:R3:W-:Y:S04]  /*e860*/  STL [R1+0x2de4], R3 ;  /* 0x002de40301007387 */ /* 0x0007e80000100800 */
[----:B------:R0:W-:Y:S01]  /*e870*/  STL [R1+0x2dd8], R4 ;  /* 0x002dd80401007387 */ /* 0x0001e20000100800 */
[-C--:B---3--:R-:W-:Y:S02]  /*e880*/  LEA R3, P2, R11, R0.reuse, 0x1 ;  /* 0x000000000b037211 */ /* 0x088fe400078408ff */
[----:B0-----:R-:W-:-:S03]  /*e890*/  LEA R4, P1, R12, R0, 0x1 ;  /* 0x000000000c047211 */ /* 0x001fc600078208ff */
[----:B------:R0:W-:Y:S04]  /*e8a0*/  STL [R1+0x2ddc], R3 ;  /* 0x002ddc0301007387 */ /* 0x0001e80000100800 */
[----:B------:R1:W-:Y:S01]  /*e8b0*/  STL [R1+0x2dd0], R5 ;  /* 0x002dd00501007387 */ /* 0x0003e20000100800 */
[----:B0-----:R-:W-:-:S03]  /*e8c0*/  LEA.HI.X.SX32 R3, R6, R2, 0x1, P0 ;  /* 0x0000000206037211 */ /* 0x001fc600000f0eff */
[----:B------:R0:W-:Y:S01]  /*e8d0*/  STL [R1+0x2dd4], R4 ;  /* 0x002dd40401007387 */ /* 0x0001e20000100800 */
[----:B-1----:R-:W-:-:S03]  /*e8e0*/  LEA R5, P0, R13, R0, 0x1 ;  /* 0x000000000d057211 */ /* 0x002fc600078008ff */
[----:B------:R1:W-:Y:S01]  /*e8f0*/  STL [R1+0x2dc8], R3 ;  /* 0x002dc80301007387 */ /* 0x0003e20000100800 */
[----:B0-----:R-:W-:-:S03]  /*e900*/  LEA.HI.X.SX32 R4, R7, R2, 0x1, P6 ;  /* 0x0000000207047211 */ /* 0x001fc600030f0eff */
[----:B------:R0:W-:Y:S01]  /*e910*/  STL [R1+0x2dcc], R5 ;  /* 0x002dcc0501007387 */ /* 0x0001e20000100800 */
[----:B-1----:R-:W-:-:S03]  /*e920*/  LEA R3, P6, R14, R0, 0x1 ;  /* 0x000000000e037211 */ /* 0x002fc600078c08ff */
[----:B------:R1:W-:Y:S04]  /*e930*/  STL [R1+0x2dc0], R4 ;  /* 0x002dc00401007387 */ /* 0x0003e80000100800 */
[----:B------:R3:W-:Y:S01]  /*e940*/  STL [R1+0x2dc4], R3 ;  /* 0x002dc40301007387 */ /* 0x0007e20000100800 */
[----:B0-----:R-:W-:Y:S02]  /*e950*/  LEA.HI.X.SX32 R5, R8, R2, 0x1, P5 ;  /* 0x0000000208057211 */ /* 0x001fe400028f0eff */
[----:B-1----:R-:W-:-:S03]  /*e960*/  LEA R4, P5, R15, R0, 0x1 ;  /* 0x000000000f047211 */ /* 0x002fc600078a08ff */
[----:B------:R0:W-:Y:S01]  /*e970*/  STL [R1+0x2db8], R5 ;  /* 0x002db80501007387 */ /* 0x0001e20000100800 */
[----:B---3--:R-:W-:-:S03]  /*e980*/  LEA.HI.X.SX32 R3, R9, R2, 0x1, P4 ;  /* 0x0000000209037211 */ /* 0x008fc600020f0eff */
[----:B------:R1:W-:Y:S04]  /*e990*/  STL [R1+0x2dbc], R4 ;  /* 0x002dbc0401007387 */ /* 0x0003e80000100800 */
[----:B------:R3:W-:Y:S01]  /*e9a0*/  STL [R1+0x2db0], R3 ;  /* 0x002db00301007387 */ /* 0x0007e20000100800 */
[----:B0-----:R-:W-:Y:S02]  /*e9b0*/  LEA R5, P4, R16, R0, 0x1 ;  /* 0x0000000010057211 */ /* 0x001fe400078808ff */
[----:B-1----:R-:W-:-:S03]  /*e9c0*/  LEA.HI.X.SX32 R4, R10, R2, 0x1, P3 ;  /* 0x000000020a047211 */ /* 0x002fc600018f0eff */
[----:B------:R0:W-:Y:S01]  /*e9d0*/  STL [R1+0x2db4], R5 ;  /* 0x002db40501007387 */ /* 0x0001e20000100800 */
[----:B---3--:R-:W-:-:S03]  /*e9e0*/  LEA R3, P3, R17, R0, 0x1 ;  /* 0x0000000011037211 */ /* 0x008fc600078608ff */
[----:B------:R1:W-:Y:S04]  /*e9f0*/  STL [R1+0x2da8], R4 ;  /* 0x002da80401007387 */ /* 0x0003e80000100800 */
[----:B------:R3:W-:Y:S01]  /*ea00*/  STL [R1+0x2dac], R3 ;  /* 0x002dac0301007387 */ /* 0x0007e20000100800 */
[----:B0-----:R-:W-:Y:S02]  /*ea10*/  LEA.HI.X.SX32 R5, R11, R2, 0x1, P2 ;  /* 0x000000020b057211 */ /* 0x001fe400010f0eff */
[----:B-1----:R-:W-:Y:S01]  /*ea20*/  LEA R4, P2, R18, R0, 0x1 ;  /* 0x0000000012047211 */ /* 0x002fe200078408ff */
[----:B---3--:R-:W3:Y:S04]  /*ea30*/  LDL.LU R3, [R1+0x8c] ;  /* 0x00008c0001037983 */ /* 0x008ee80000300800 */
[----:B------:R0:W-:Y:S04]  /*ea40*/  STL [R1+0x2da0], R5 ;  /* 0x002da00501007387 */ /* 0x0001e80000100800 */
[----:B------:R1:W-:Y:S04]  /*ea50*/  STL [R1+0x2da4], R4 ;  /* 0x002da40401007387 */ /* 0x0003e80000100800 */
[----:B------:R-:W4:Y:S01]  /*ea60*/  LDL.LU R8, [R1+0x98] ;  /* 0x0000980001087983 */ /* 0x000f220000300800 */
[----:B0-----:R-:W-:-:S02]  /*ea70*/  LEA.HI.X.SX32 R5, R12, R2, 0x1, P1 ;  /* 0x000000020c057211 */ /* 0x001fc400008f0eff */
[----:B-1----:R-:W-:-:S03]  /*ea80*/  LEA R4, P1, R19, R0, 0x1 ;  /* 0x0000000013047211 */ /* 0x002fc600078208ff */
[----:B------:R0:W-:Y:S04]  /*ea90*/  STL [R1+0x2d98], R5 ;  /* 0x002d980501007387 */ /* 0x0001e80000100800 */
[----:B------:R1:W-:Y:S04]  /*eaa0*/  STL [R1+0x2d9c], R4 ;  /* 0x002d9c0401007387 */ /* 0x0003e80000100800 */
[----:B------:R-:W2:Y:S01]  /*eab0*/  LDL.LU R6, [R1+0x9c] ;  /* 0x00009c0001067983 */ /* 0x000ea20000300800 */
[----:B0-----:R-:W-:Y:S02]  /*eac0*/  LEA.HI.X.SX32 R5, R13, R2, 0x1, P0 ;  /* 0x000000020d057211 */ /* 0x001fe400000f0eff */
[----:B-1----:R-:W-:-:S03]  /*ead0*/  LEA R4, P0, R20, R0, 0x1 ;  /* 0x0000000014047211 */ /* 0x002fc600078008ff */
[----:B------:R0:W-:Y:S01]  /*eae0*/  STL [R1+0x2d90], R5 ;  /* 0x002d900501007387 */ /* 0x0001e20000100800 */
[----:B------:R-:W-:-:S03]  /*eaf0*/  LEA.HI.X.SX32 R7, R15, R2, 0x1, P5 ;  /* 0x000000020f077211 */ /* 0x000fc600028f0eff */
[----:B------:R1:W-:Y:S04]  /*eb00*/  STL [R1+0x2d94], R4 ;  /* 0x002d940401007387 */ /* 0x0003e80000100800 */
[----:B------:R-:W2:Y:S01]  /*eb10*/  LDL.LU R9, [R1+0xa8] ;  /* 0x0000a80001097983 */ /* 0x000ea20000300800 */
[----:B0-----:R-:W-:Y:S02]  /*eb20*/  LEA.HI.X.SX32 R5, R14, R2, 0x1, P6 ;  /* 0x000000020e057211 */ /* 0x001fe400030f0eff */
[----:B-1----:R-:W-:-:S03]  /*eb30*/  LEA R4, P6, R21, R0, 0x1 ;  /* 0x0000000015047211 */ /* 0x002fc600078c08ff */
[----:B------:R0:W-:Y:S04]  /*eb40*/  STL [R1+0x2d88], R5 ;  /* 0x002d880501007387 */ /* 0x0001e80000100800 */
[----:B------:R1:W-:Y:S04]  /*eb50*/  STL [R1+0x2d8c], R4 ;  /* 0x002d8c0401007387 */ /* 0x0003e80000100800 */
[----:B0-----:R-:W2:Y:S01]  /*eb60*/  LDL.LU R5, [R1+0xac] ;  /* 0x0000ac0001057983 */ /* 0x001ea20000300800 */
[----:B-1----:R-:W-:-:S03]  /*eb70*/  LEA R4, P5, R22, R0, 0x1 ;  /* 0x0000000016047211 */ /* 0x002fc600078a08ff */
[----:B------:R0:W-:Y:S04]  /*eb80*/  STL [R1+0x2d80], R7 ;  /* 0x002d800701007387 */ /* 0x0001e80000100800 */
[----:B------:R1:W-:Y:S01]  /*eb90*/  STL [R1+0x2d84], R4 ;  /* 0x002d840401007387 */ /* 0x0003e20000100800 */
[----:B0-----:R-:W-:Y:S02]  /*eba0*/  LEA.HI.X.SX32 R7, R16, R2, 0x1, P4 ;  /* 0x0000000210077211 */ /* 0x001fe400020f0eff */
[----:B------:R-:W-:Y:S01]  /*ebb0*/  LEA R10, P4, R23, R0, 0x1 ;  /* 0x00000000170a7211 */ /* 0x000fe200078808ff */
[----:B-1----:R-:W2:Y:S04]  /*ebc0*/  LDL.LU R4, [R1+0xd0] ;  /* 0x0000d00001047983 */ /* 0x002ea80000300800 */
[----:B------:R0:W-:Y:S04]  /*ebd0*/  STL [R1+0x2d78], R7 ;  /* 0x002d780701007387 */ /* 0x0001e80000100800 */
[----:B------:R1:W-:Y:S01]  /*ebe0*/  STL [R1+0x2d7c], R10 ;  /* 0x002d7c0a01007387 */ /* 0x0003e20000100800 */
[----:B0-----:R-:W-:-:S02]  /*ebf0*/  LEA.HI.X.SX32 R7, R17, R2, 0x1, P3 ;  /* 0x0000000211077211 */ /* 0x001fc400018f0eff */
[----:B------:R-:W-:Y:S02]  /*ec00*/  LEA R11, P3, R24, R0, 0x1 ;  /* 0x00000000180b7211 */ /* 0x000fe400078608ff */
[----:B-1----:R-:W-:Y:S01]  /*ec10*/  LEA.HI.X.SX32 R10, R18, R2, 0x1, P2 ;  /* 0x00000002120a7211 */ /* 0x002fe200010f0eff */
[----:B------:R0:W-:Y:S04]  /*ec20*/  STL [R1+0x2d70], R7 ;  /* 0x002d700701007387 */ /* 0x0001e80000100800 */
[----:B------:R-:W-:Y:S04]  /*ec30*/  STL [R1+0x2d74], R11 ;  /* 0x002d740b01007387 */ /* 0x000fe80000100800 */
[----:B------:R-:W2:Y:S01]  /*ec40*/  LDL.LU R13, [R1+0xe8] ;  /* 0x0000e800010d7983 */ /* 0x000ea20000300800 */
[----:B0-----:R-:W-:-:S03]  /*ec50*/  LEA R7, P2, R25, R0, 0x1 ;  /* 0x0000000019077211 */ /* 0x001fc600078408ff */
[----:B------:R0:W-:Y:S04]  /*ec60*/  STL [R1+0x2d68], R10 ;  /* 0x002d680a01007387 */ /* 0x0001e80000100800 */
[----:B------:R1:W-:Y:S04]  /*ec70*/  STL [R1+0x2d6c], R7 ;  /* 0x002d6c0701007387 */ /* 0x0003e80000100800 */
[----:B------:R-:W2:Y:S01]  /*ec80*/  LDL.LU R12, [R1+0xf0] ;  /* 0x0000f000010c7983 */ /* 0x000ea20000300800 */
[----:B------:R-:W-:Y:S01]  /*ec90*/  IMAD R26, R26, UR7, RZ ;  /* 0x000000071a1a7c24 */ /* 0x000fe2000f8e02ff */
[----:B0-----:R-:W-:Y:S01]  /*eca0*/  LEA.HI.X.SX32 R10, R19, R2, 0x1, P1 ;  /* 0x00000002130a7211 */ /* 0x001fe200008f0eff */
[----:B------:R-:W-:-:S03]  /*ecb0*/  IMAD R27, R27, UR7, RZ ;  /* 0x000000071b1b7c24 */ /* 0x000fc6000f8e02ff */
[----:B-1----:R-:W-:Y:S01]  /*ecc0*/  LEA R7, P1, R26, R0, 0x1 ;  /* 0x000000001a077211 */ /* 0x002fe200078208ff */
[----:B------:R0:W-:Y:S01]  /*ecd0*/  STL [R1+0x2d60], R10 ;  /* 0x002d600a01007387 */ /* 0x0001e20000100800 */
[----:B------:R-:W-:-:S03]  /*ece0*/  IMAD R29, R29, UR7, RZ ;  /* 0x000000071d1d7c24 */ /* 0x000fc6000f8e02ff */
[----:B------:R1:W-:Y:S01]  /*ecf0*/  STL [R1+0x2d64], R7 ;  /* 0x002d640701007387 */ /* 0x0003e20000100800 */
[----:B0-----:R-:W-:-:S03]  /*ed00*/  LEA.HI.X.SX32 R10, R20, R2, 0x1, P0 ;  /* 0x00000002140a7211 */ /* 0x001fc600000f0eff */
[----:B------:R-:W2:Y:S01]  /*ed10*/  LDL.LU R20, [R1+0x104] ;  /* 0x0001040001147983 */ /* 0x000ea20000300800 */
[----:B-1----:R-:W-:-:S03]  /*ed20*/  LEA R7, P0, R27, R0, 0x1 ;  /* 0x000000001b077211 */ /* 0x002fc600078008ff */
[----:B------:R0:W-:Y:S04]  /*ed30*/  STL [R1+0x2d58], R10 ;  /* 0x002d580a01007387 */ /* 0x0001e80000100800 */
[----:B------:R1:W-:Y:S04]  /*ed40*/  STL [R1+0x2d5c], R7 ;  /* 0x002d5c0701007387 */ /* 0x0003e80000100800 */
[----:B------:R-:W2:Y:S01]  /*ed50*/  LDL.LU R19, [R1+0x110] ;  /* 0x0001100001137983 */ /* 0x000ea20000300800 */
[----:B0-----:R-:W-:Y:S02]  /*ed60*/  LEA.HI.X.SX32 R10, R21, R2, 0x1, P6 ;  /* 0x00000002150a7211 */ /* 0x001fe400030f0eff */
[----:B-1----:R-:W-:-:S03]  /*ed70*/  LEA R7, P6, R29, R0, 0x1 ;  /* 0x000000001d077211 */ /* 0x002fc600078c08ff */
[----:B------:R0:W-:Y:S04]  /*ed80*/  STL [R1+0x2d50], R10 ;  /* 0x002d500a01007387 */ /* 0x0001e80000100800 */
[----:B------:R-:W-:Y:S04]  /*ed90*/  STL [R1+0x2d54], R7 ;  /* 0x002d540701007387 */ /* 0x000fe80000100800 */
[----:B------:R-:W2:Y:S01]  /*eda0*/  LDL.LU R18, [R1+0x130] ;  /* 0x0001300001127983 */ /* 0x000ea20000300800 */
[----:B0-----:R-:W-:-:S05]  /*edb0*/  LEA.HI.X.SX32 R10, R22, R2, 0x1, P5 ;  /* 0x00000002160a7211 */ /* 0x001fca00028f0eff */
[----:B------:R0:W-:Y:S01]  /*edc0*/  STL [R1+0x2d48], R10 ;  /* 0x002d480a01007387 */ /* 0x0001e20000100800 */
[-C--:B------:R-:W-:Y:S02]  /*edd0*/  LEA.HI.X.SX32 R11, R24, R2.reuse, 0x1, P3 ;  /* 0x00000002180b7211 */ /* 0x080fe400018f0eff */
[-C--:B0-----:R-:W-:Y:S02]  /*ede0*/  LEA.HI.X.SX32 R10, R23, R2.reuse, 0x1, P4 ;  /* 0x00000002170a7211 */ /* 0x081fe400020f0eff */
[----:B------:R-:W-:Y:S02]  /*edf0*/  LEA.HI.X.SX32 R14, R25, R2, 0x1, P2 ;  /* 0x00000002190e7211 */ /* 0x000fe400010f0eff */
[----:B---3--:R-:W-:-:S05]  /*ee00*/  LEA R7, P5, R3, R0, 0x1 ;  /* 0x0000000003077211 */ /* 0x008fca00078a08ff */
[----:B------:R4:W-:Y:S04]  /*ee10*/  STL [R1+0x2d4c], R7 ;  /* 0x002d4c0701007387 */ /* 0x0009e80000100800 */
[----:B------:R-:W3:Y:S01]  /*ee20*/  LDL.LU R17, [R1+0x138] ;  /* 0x0001380001117983 */ /* 0x000ee20000300800 */
[----:B----4-:R-:W-:-:S03]  /*ee30*/  LEA R7, P4, R8, R0, 0x1 ;  /* 0x0000000008077211 */ /* 0x010fc600078808ff */
[----:B------:R2:W-:Y:S04]  /*ee40*/  STL [R1+0x2d40], R10 ;  /* 0x002d400a01007387 */ /* 0x0005e80000100800 */
[----:B------:R0:W-:Y:S01]  /*ee50*/  STL [R1+0x2d44], R7 ;  /* 0x002d440701007387 */ /* 0x0001e20000100800 */
[----:B--2---:R-:W-:-:S03]  /*ee60*/  LEA R10, P3, R6, R0, 0x1 ;  /* 0x00000000060a7211 */ /* 0x004fc600078608ff */
[----:B0-----:R-:W2:Y:S04]  /*ee70*/  LDL.LU R7, [R1+0x140] ;  /* 0x0001400001077983 */ /* 0x001ea80000300800 */
[----:B------:R0:W-:Y:S04]  /*ee80*/  STL [R1+0x2d38], R11 ;  /* 0x002d380b01007387 */ /* 0x0001e80000100800 */
[----:B------:R1:W-:Y:S04]  /*ee90*/  STL [R1+0x2d3c], R10 ;  /* 0x002d3c0a01007387 */ /* 0x0003e80000100800 */
[----:B------:R-:W-:Y:S01]  /*eea0*/  STL [R1+0x2d30], R14 ;  /* 0x002d300e01007387 */ /* 0x000fe20000100800 */
[----:B0-----:R-:W-:-:S03]  /*eeb0*/  LEA R11, P2, R9, R0, 0x1 ;  /* 0x00000000090b7211 */ /* 0x001fc600078408ff */
[----:B------:R-:W4:Y:S01]  /*eec0*/  LDL.LU R16, [R1+0x198] ;  /* 0x0001980001107983 */ /* 0x000f220000300800 */
[----:B-1----:R-:W-:-:S03]  /*eed0*/  LEA.HI.X.SX32 R10, R26, R2, 0x1, P1 ;  /* 0x000000021a0a7211 */ /* 0x002fc600008f0eff */
[----:B------:R0:W-:Y:S04]  /*eee0*/  STL [R1+0x2d34], R11 ;  /* 0x002d340b01007387 */ /* 0x0001e80000100800 */
[----:B------:R1:W-:Y:S04]  /*eef0*/  STL [R1+0x2d28], R10 ;  /* 0x002d280a01007387 */ /* 0x0003e80000100800 */
[----:B------:R-:W4:Y:S01]  /*ef00*/  LDL.LU R15, [R1+0x194] ;  /* 0x00019400010f7983 */ /* 0x000f220000300800 */
[----:B0-----:R-:W-:Y:S02]  /*ef10*/  LEA R11, P1, R5, R0, 0x1 ;  /* 0x00000000050b7211 */ /* 0x001fe400078208ff */
[----:B-1----:R-:W-:-:S03]  /*ef20*/  LEA.HI.X.SX32 R10, R27, R2, 0x1, P0 ;  /* 0x000000021b0a7211 */ /* 0x002fc600000f0eff */
[----:B------:R0:W-:Y:S04]  /*ef30*/  STL [R1+0x2d2c], R11 ;  /* 0x002d2c0b01007387 */ /* 0x0001e80000100800 */
[----:B0-----:R-:W4:Y:S01]  /*ef40*/  LDL.LU R11, [R1+0x190] ;  /* 0x00019000010b7983 */ /* 0x001f220000300800 */
[----:B------:R-:W-:-:S03]  /*ef50*/  LEA R14, P0, R4, R0, 0x1 ;  /* 0x00000000040e7211 */ /* 0x000fc600078008ff */
[----:B------:R0:W-:Y:S04]  /*ef60*/  STL [R1+0x2d20], R10 ;  /* 0x002d200a01007387 */ /* 0x0001e80000100800 */
[----:B------:R1:W-:Y:S01]  /*ef70*/  STL [R1+0x2d24], R14 ;  /* 0x002d240e01007387 */ /* 0x0003e20000100800 */
[----:B0-----:R-:W-:-:S03]  /*ef80*/  LEA.HI.X.SX32 R10, R29, R2, 0x1, P6 ;  /* 0x000000021d0a7211 */ /* 0x001fc600030f0eff */
[----:B-1----:R-:W4:Y:S04]  /*ef90*/  LDL.LU R14, [R1+0x18c] ;  /* 0x00018c00010e7983 */ /* 0x002f280000300800 */
[----:B------:R-:W-:Y:S04]  /*efa0*/  STL [R1+0x2ff4], R28 ;  /* 0x002ff41c01007387 */ /* 0x000fe80000100800 */
[----:B------:R0:W-:Y:S01]  /*efb0*/  STL [R1+0x2bec], R10 ;  /* 0x002bec0a01007387 */ /* 0x0001e20000100800 */
[----:B------:R-:W-:Y:S02]  /*efc0*/  LEA R21, P6, R13, R0, 0x1 ;  /* 0x000000000d157211 */ /* 0x000fe400078c08ff */
[----:B0-----:R-:W-:-:S02]  /*efd0*/  LEA.HI.X.SX32 R10, R3, R2, 0x1, P5 ;  /* 0x00000002030a7211 */ /* 0x001fc400028f0eff */
[----:B------:R-:W4:Y:S01]  /*efe0*/  LDL.LU R3, [R1+0x188] ;  /* 0x0001880001037983 */ /* 0x000f220000300800 */
[----:B------:R-:W-:-:S03]  /*eff0*/  LEA.HI.X.SX32 R8, R8, R2, 0x1, P4 ;  /* 0x0000000208087211 */ /* 0x000fc600020f0eff */
[----:B------:R0:W-:Y:S04]  /*f000*/  STL [R1+0x2c0c], R21 ;  /* 0x002c0c1501007387 */ /* 0x0001e80000100800 */
[----:B------:R1:W-:Y:S01]  /*f010*/  STL [R1+0x2bf0], R10 ;  /* 0x002bf00a01007387 */ /* 0x0003e20000100800 */
[----:B0-----:R-:W-:-:S03]  /*f020*/  LEA R21, P5, R12, R0, 0x1 ;  /* 0x000000000c157211 */ /* 0x001fc600078a08ff */
[----:B-1----:R-:W4:Y:S04]  /*f030*/  LDL.LU R10, [R1+0x184] ;  /* 0x00018400010a7983 */ /* 0x002f280000300800 */
[----:B------:R-:W-:Y:S04]  /*f040*/  STL [R1+0x2c14], R21 ;  /* 0x002c141501007387 */ /* 0x000fe80000100800 */
[----:B------:R0:W-:Y:S04]  /*f050*/  STL [R1+0x2bf4], R8 ;  /* 0x002bf40801007387 */ /* 0x0001e80000100800 */
[----:B0-----:R-:W4:Y:S01]  /*f060*/  LDL.LU R8, [R1+0x180] ;  /* 0x0001800001087983 */ /* 0x001f220000300800 */
[----:B------:R-:W-:-:S02]  /*f070*/  LEA R21, P4, R20, R0, 0x1 ;  /* 0x0000000014157211 */ /* 0x000fc400078808ff */
[----:B------:R-:W-:Y:S02]  /*f080*/  LEA.HI.X.SX32 R6, R6, R2, 0x1, P3 ;  /* 0x0000000206067211 */ /* 0x000fe400018f0eff */
[----:B------:R-:W-:Y:S01]  /*f090*/  LEA R22, P3, R19, R0, 0x1 ;  /* 0x0000000013167211 */ /* 0x000fe200078608ff */
[----:B------:R0:W-:Y:S04]  /*f0a0*/  STL [R1+0x2c1c], R21 ;  /* 0x002c1c1501007387 */ /* 0x0001e80000100800 */
[----:B------:R1:W-:Y:S01]  /*f0b0*/  STL [R1+0x2bf8], R6 ;  /* 0x002bf80601007387 */ /* 0x0003e20000100800 */
[----:B0-----:R-:W-:-:S03]  /*f0c0*/  LEA.HI.X.SX32 R21, R9, R2, 0x1, P2 ;  /* 0x0000000209157211 */ /* 0x001fc600010f0eff */
[----:B-1----:R-:W4:Y:S04]  /*f0d0*/  LDL.LU R6, [R1+0x17c] ;  /* 0x00017c0001067983 */ /* 0x002f280000300800 */
[----:B------:R0:W-:Y:S04]  /*f0e0*/  STL [R1+0x2c24], R22 ;  /* 0x002c241601007387 */ /* 0x0001e80000100800 */
[----:B------:R-:W4:Y:S01]  /*f0f0*/  LDL.LU R9, [R1+0x178] ;  /* 0x0001780001097983 */ /* 0x000f220000300800 */
[----:B0-----:R-:W-:-:S03]  /*f100*/  LEA R22, P2, R18, R0, 0x1 ;  /* 0x0000000012167211 */ /* 0x001fc600078408ff */
[----:B------:R0:W-:Y:S04]  /*f110*/  STL [R1+0x2bfc], R21 ;  /* 0x002bfc1501007387 */ /* 0x0001e80000100800 */
[----:B------:R-:W-:Y:S01]  /*f120*/  STL [R1+0x2c2c], R22 ;  /* 0x002c2c1601007387 */ /* 0x000fe20000100800 */
[----:B0-----:R-:W-:-:S03]  /*f130*/  LEA.HI.X.SX32 R21, R5, R2, 0x1, P1 ;  /* 0x0000000205157211 */ /* 0x001fc600008f0eff */
[----:B------:R-:W4:Y:S04]  /*f140*/  LDL.LU R5, [R1+0x174] ;  /* 0x0001740001057983 */ /* 0x000f280000300800 */
[----:B------:R0:W-:Y:S02]  /*f150*/  STL [R1+0x2c00], R21 ;  /* 0x002c001501007387 */ /* 0x0001e40000100800 */
[-C--:B0-----:R-:W-:Y:S02]  /*f160*/  LEA.HI.X.SX32 R21, R4, R2.reuse, 0x1, P0 ;  /* 0x0000000204157211 */ /* 0x081fe400000f0eff */
[----:B------:R-:W-:Y:S02]  /*f170*/  LEA.HI.X.SX32 R19, R19, R2, 0x1, P3 ;  /* 0x0000000213137211 */ /* 0x000fe400018f0eff */
[----:B---3--:R-:W-:-:S05]  /*f180*/  LEA R22, P1, R17, R0, 0x1 ;  /* 0x0000000011167211 */ /* 0x008fca00078208ff */
[----:B------:R2:W-:Y:S04]  /*f190*/  STL [R1+0x2c34], R22 ;  /* 0x002c341601007387 */ /* 0x0005e80000100800 */
[----:B------:R-:W3:Y:S04]  /*f1a0*/  LDL.LU R4, [R1+0x170] ;  /* 0x0001700001047983 */ /* 0x000ee80000300800 */
[----:B------:R0:W-:Y:S01]  /*f1b0*/  STL [R1+0x2c04], R21 ;  /* 0x002c041501007387 */ /* 0x0001e20000100800 */
[----:B--2---:R-:W-:Y:S02]  /*f1c0*/  LEA R22, P0, R7, R0, 0x1 ;  /* 0x0000000007167211 */ /* 0x004fe400078008ff */
[----:B0-----:R-:W-:-:S03]  /*f1d0*/  LEA.HI.X.SX32 R21, R13, R2, 0x1, P6 ;  /* 0x000000020d157211 */ /* 0x001fc600030f0eff */
[----:B------:R-:W-:Y:S04]  /*f1e0*/  STL [R1+0x2c3c], R22 ;  /* 0x002c3c1601007387 */ /* 0x000fe80000100800 */
[----:B------:R-:W2:Y:S04]  /*f1f0*/  LDL.LU R13, [R1+0x16c] ;  /* 0x00016c00010d7983 */ /* 0x000ea80000300800 */
[----:B------:R0:W-:Y:S01]  /*f200*/  STL [R1+0x2c08], R21 ;  /* 0x002c081501007387 */ /* 0x0001e20000100800 */
[----:B----4-:R-:W-:Y:S02]  /*f210*/  LEA R23, P6, R16, R0, 0x1 ;  /* 0x0000000010177211 */ /* 0x010fe400078c08ff */
[----:B0-----:R-:W-:-:S03]  /*f220*/  LEA.HI.X.SX32 R21, R12, R2, 0x1, P5 ;  /* 0x000000020c157211 */ /* 0x001fc600028f0eff */
[----:B------:R-:W-:Y:S04]  /*f230*/  STL [R1+0x2c44], R23 ;  /* 0x002c441701007387 */ /* 0x000fe80000100800 */
[----:B------:R-:W4:Y:S01]  /*f240*/  LDL.LU R12, [R1+0x168] ;  /* 0x00016800010c7983 */ /* 0x000f220000300800 */
[----:B------:R-:W-:-:S03]  /*f250*/  LEA R22, P5, R15, R0, 0x1 ;  /* 0x000000000f167211 */ /* 0x000fc600078a08ff */
[----:B------:R0:W-:Y:S04]  /*f260*/  STL [R1+0x2c10], R21 ;  /* 0x002c101501007387 */ /* 0x0001e80000100800 */
[----:B------:R-:W-:Y:S01]  /*f270*/  STL [R1+0x2c4c], R22 ;  /* 0x002c4c1601007387 */ /* 0x000fe20000100800 */
[----:B0-----:R-:W-:Y:S02]  /*f280*/  LEA.HI.X.SX32 R21, R20, R2, 0x1, P4 ;  /* 0x0000000214157211 */ /* 0x001fe400020f0eff */
[----:B------:R-:W-:-:S03]  /*f290*/  LEA R20, P4, R11, R0, 0x1 ;  /* 0x000000000b147211 */ /* 0x000fc600078808ff */
[----:B------:R-:W-:Y:S04]  /*f2a0*/  STL [R1+0x2c18], R21 ;  /* 0x002c181501007387 */ /* 0x000fe80000100800 */
[----:B------:R-:W4:Y:S04]  /*f2b0*/  LDL.LU R24, [R1+0x164] ;  /* 0x0001640001187983 */ /* 0x000f280000300800 */
[----:B------:R0:W-:Y:S04]  /*f2c0*/  STL [R1+0x2c54], R20 ;  /* 0x002c541401007387 */ /* 0x0001e80000100800 */
[----:B------:R1:W-:Y:S01]  /*f2d0*/  STL [R1+0x2c20], R19 ;  /* 0x002c201301007387 */ /* 0x0003e20000100800 */
[----:B------:R-:W-:-:S03]  /*f2e0*/  LEA.HI.X.SX32 R17, R17, R2, 0x1, P1 ;  /* 0x0000000211117211 */ /* 0x000fc600008f0eff */
[----:B------:R-:W4:Y:S01]  /*f2f0*/  LDL.LU R23, [R1+0x160] ;  /* 0x0001600001177983 */ /* 0x000f220000300800 */
[----:B0-----:R-:W-:Y:S02]  /*f300*/  LEA R20, P3, R14, R0, 0x1 ;  /* 0x000000000e147211 */ /* 0x001fe400078608ff */
[----:B-1----:R-:W-:-:S03]  /*f310*/  LEA.HI.X.SX32 R19, R18, R2, 0x1, P2 ;  /* 0x0000000212137211 */ /* 0x002fc600010f0eff */
[----:B------:R-:W-:Y:S04]  /*f320*/  STL [R1+0x2c5c], R20 ;  /* 0x002c5c1401007387 */ /* 0x000fe80000100800 */
[----:B------:R-:W-:Y:S04]  /*f330*/  STL [R1+0x2c28], R19 ;  /* 0x002c281301007387 */ /* 0x000fe80000100800 */
[----:B------:R-:W4:Y:S01]  /*f340*/  LDL.LU R22, [R1+0x15c] ;  /* 0x00015c0001167983 */ /* 0x000f220000300800 */
[----:B------:R-:W-:-:S05]  /*f350*/  LEA R18, P2, R3, R0, 0x1 ;  /* 0x0000000003127211 */ /* 0x000fca00078408ff */
[----:B------:R0:W-:Y:S04]  /*f360*/  STL [R1+0x2c64], R18 ;  /* 0x002c641201007387 */ /* 0x0001e80000100800 */
[----:B------:R1:W-:Y:S01]  /*f370*/  STL [R1+0x2c30], R17 ;  /* 0x002c301101007387 */ /* 0x0003e20000100800 */
[----:B0-----:R-:W-:Y:S02]  /*f380*/  LEA R18, P1, R10, R0, 0x1 ;  /* 0x000000000a127211 */ /* 0x001fe400078208ff */
[----:B-1----:R-:W-:Y:S02]  /*f390*/  LEA.HI.X.SX32 R17, R7, R2, 0x1, P0 ;  /* 0x0000000207117211 */ /* 0x002fe400000f0eff */
[----:B------:R-:W4:Y:S04]  /*f3a0*/  LDL.LU R7, [R1+0x158] ;  /* 0x0001580001077983 */ /* 0x000f280000300800 */
[----:B------:R0:W-:Y:S04]  /*f3b0*/  STL [R1+0x2c6c], R18 ;  /* 0x002c6c1201007387 */ /* 0x0001e80000100800 */
[----:B------:R1:W-:Y:S01]  /*f3c0*/  STL [R1+0x2c38], R17 ;  /* 0x002c381101007387 */ /* 0x0003e20000100800 */
[----:B0-----:R-:W-:-:S05]  /*f3d0*/  LEA R18, P0, R8, R0, 0x1 ;  /* 0x0000000008127211 */ /* 0x001fca00078008ff */
[----:B------:R-:W-:Y:S04]  /*f3e0*/  STL [R1+0x2c74], R18 ;  /* 0x002c741201007387 */ /* 0x000fe80000100800 */
[----:B------:R-:W4:Y:S01]  /*f3f0*/  LDL.LU R21, [R1+0x154] ;  /* 0x0001540001157983 */ /* 0x000f220000300800 */
[----:B-1----:R-:W-:-:S05]  /*f400*/  LEA.HI.X.SX32 R17, R16, R2, 0x1, P6 ;  /* 0x0000000210117211 */ /* 0x002fca00030f0eff */
[----:B------:R0:W-:Y:S01]  /*f410*/  STL [R1+0x2c40], R17 ;  /* 0x002c401101007387 */ /* 0x0001e20000100800 */
[----:B------:R-:W-:Y:S02]  /*f420*/  LEA R16, P6, R6, R0, 0x1 ;  /* 0x0000000006107211 */ /* 0x000fe400078c08ff */
[----:B0-----:R-:W-:-:S03]  /*f430*/  LEA.HI.X.SX32 R17, R15, R2, 0x1, P5 ;  /* 0x000000020f117211 */ /* 0x001fc600028f0eff */
[----:B------:R0:W-:Y:S01]  /*f440*/  STL [R1+0x2c7c], R16 ;  /* 0x002c7c1001007387 */ /* 0x0001e20000100800 */
[----:B------:R-:W-:-:S03]  /*f450*/  LEA R15, P5, R9, R0, 0x1 ;  /* 0x00000000090f7211 */ /* 0x000fc600078a08ff */
[----:B------:R-:W-:Y:S01]  /*f460*/  STL [R1+0x2c48], R17 ;  /* 0x002c481101007387 */ /* 0x000fe20000100800 */
[-C--:B------:R-:W-:Y:S02]  /*f470*/  LEA.HI.X.SX32 R14, R14, R2.reuse, 0x1, P3 ;  /* 0x000000020e0e7211 */ /* 0x080fe400018f0eff */
[----:B0-----:R-:W-:Y:S02]  /*f480*/  LEA.HI.X.SX32 R16, R11, R2, 0x1, P4 ;  /* 0x000000020b107211 */ /* 0x001fe400020f0eff */
[----:B------:R-:W4:Y:S04]  /*f490*/  LDL.LU R11, [R1+0x150] ;  /* 0x00015000010b7983 */ /* 0x000f280000300800 */
[----:B------:R0:W-:Y:S04]  /*f4a0*/  STL [R1+0x2c84], R15 ;  /* 0x002c840f01007387 */ /* 0x0001e80000100800 */
[----:B------:R-:W-:Y:S04]  /*f4b0*/  STL [R1+0x2c50], R16 ;  /* 0x002c501001007387 */ /* 0x000fe80000100800 */
[----:B------:R-:W4:Y:S01]  /*f4c0*/  LDL.LU R20, [R1+0x14c] ;  /* 0x00014c0001147983 */ /* 0x000f220000300800 */
[----:B0-----:R-:W-:-:S05]  /*f4d0*/  LEA R15, P4, R5, R0, 0x1 ;  /* 0x00000000050f7211 */ /* 0x001fca00078808ff */
[----:B------:R-:W-:Y:S04]  /*f4e0*/  STL [R1+0x2c8c], R15 ;  /* 0x002c8c0f01007387 */ /* 0x000fe80000100800 */
[----:B------:R0:W-:Y:S02]  /*f4f0*/  STL [R1+0x2c58], R14 ;  /* 0x002c580e01007387 */ /* 0x0001e40000100800 */
[-C--:B0-----:R-:W-:Y:S02]  /*f500*/  LEA.HI.X.SX32 R14, R3, R2.reuse, 0x1, P2 ;  /* 0x00000002030e7211 */ /* 0x081fe400010f0eff */
[-C--:B------:R-:W-:Y:S02]  /*f510*/  LEA.HI.X.SX32 R8, R8, R2.reuse, 0x1, P0 ;  /* 0x0000000208087211 */ /* 0x080fe400000f0eff */
[----:B------:R-:W-:-:S02]  /*f520*/  LEA.HI.X.SX32 R6, R6, R2, 0x1, P6 ;  /* 0x0000000206067211 */ /* 0x000fc400030f0eff */
[----:B---3--:R-:W-:-:S05]  /*f530*/  LEA R16, P3, R4, R0, 0x1 ;  /* 0x0000000004107211 */ /* 0x008fca00078608ff */
[----:B------:R-:W-:Y:S04]  /*f540*/  STL [R1+0x2c94], R16 ;  /* 0x002c941001007387 */ /* 0x000fe80000100800 */
[----:B------:R-:W3:Y:S04]  /*f550*/  LDL.LU R3, [R1+0x148] ;  /* 0x0001480001037983 */ /* 0x000ee80000300800 */
[----:B------:R0:W-:Y:S01]  /*f560*/  STL [R1+0x2c60], R14 ;  /* 0x002c600e01007387 */ /* 0x0001e20000100800 */
[----:B--2---:R-:W-:Y:S02]  /*f570*/  LEA R15, P2, R13, R0, 0x1 ;  /* 0x000000000d0f7211 */ /* 0x004fe400078408ff */
[----:B0-----:R-:W-:-:S03]  /*f580*/  LEA.HI.X.SX32 R14, R10, R2, 0x1, P1 ;  /* 0x000000020a0e7211 */ /* 0x001fc600008f0eff */
[----:B------:R0:W-:Y:S04]  /*f590*/  STL [R1+0x2c9c], R15 ;  /* 0x002c9c0f01007387 */ /* 0x0001e80000100800 */
[----:B0-----:R-:W2:Y:S01]  /*f5a0*/  LDL.LU R15, [R1+0x144] ;  /* 0x00014400010f7983 */ /* 0x001ea20000300800 */
[----:B----4-:R-:W-:-:S03]  /*f5b0*/  LEA R10, P1, R12, R0, 0x1 ;  /* 0x000000000c0a7211 */ /* 0x010fc600078208ff */
[----:B------:R0:W-:Y:S04]  /*f5c0*/  STL [R1+0x2c68], R14 ;  /* 0x002c680e01007387 */ /* 0x0001e80000100800 */
[----:B0-----:R-:W4:Y:S04]  /*f5d0*/  LDL.LU R14, [R1+0x13c] ;  /* 0x00013c00010e7983 */ /* 0x001f280000300800 */
[----:B------:R0:W-:Y:S04]  /*f5e0*/  STL [R1+0x2ca4], R10 ;  /* 0x002ca40a01007387 */ /* 0x0001e80000100800 */
[----:B0-----:R-:W4:Y:S01]  /*f5f0*/  LDL.LU R10, [R1+0x134] ;  /* 0x00013400010a7983 */ /* 0x001f220000300800 */
[----:B------:R-:W-:-:S03]  /*f600*/  LEA R16, P0, R24, R0, 0x1 ;  /* 0x0000000018107211 */ /* 0x000fc600078008ff */
[----:B------:R0:W-:Y:S01]  /*f610*/  STL [R1+0x2c70], R8 ;  /* 0x002c700801007387 */ /* 0x0001e20000100800 */
[----:B------:R-:W-:-:S03]  /*f620*/  LEA R17, P6, R23, R0, 0x1 ;  /* 0x0000000017117211 */ /* 0x000fc600078c08ff */
[----:B0-----:R-:W4:Y:S04]  /*f630*/  LDL.LU R8, [R1+0x12c] ;  /* 0x00012c0001087983 */ /* 0x001f280000300800 */
[----:B------:R0:W-:Y:S04]  /*f640*/  STL [R1+0x2cac], R16 ;  /* 0x002cac1001007387 */ /* 0x0001e80000100800 */
[----:B------:R1:W-:Y:S01]  /*f650*/  STL [R1+0x2c78], R6 ;  /* 0x002c780601007387 */ /* 0x0003e20000100800 */
[----:B0-----:R-:W-:-:S03]  /*f660*/  LEA.HI.X.SX32 R16, R9, R2, 0x1, P5 ;  /* 0x0000000209107211 */ /* 0x001fc600028f0eff */
[----:B-1----:R-:W4:Y:S04]  /*f670*/  LDL.LU R6, [R1+0x128] ;  /* 0x0001280001067983 */ /* 0x002f280000300800 */
[----:B------:R0:W-:Y:S04]  /*f680*/  STL [R1+0x2cb4], R17 ;  /* 0x002cb41101007387 */ /* 0x0001e80000100800 */
[----:B------:R-:W4:Y:S04]  /*f690*/  LDL.LU R9, [R1+0x120] ;  /* 0x0001200001097983 */ /* 0x000f280000300800 */
[----:B------:R1:W-:Y:S01]  /*f6a0*/  STL [R1+0x2c80], R16 ;  /* 0x002c801001007387 */ /* 0x0003e20000100800 */
[----:B0-----:R-:W-:-:S02]  /*f6b0*/  LEA R17, P5, R22, R0, 0x1 ;  /* 0x0000000016117211 */ /* 0x001fc400078a08ff */
[----:B------:R-:W-:-:S03]  /*f6c0*/  LEA.HI.X.SX32 R4, R4, R2, 0x1, P3 ;  /* 0x0000000204047211 */ /* 0x000fc600018f0eff */
[----:B------:R-:W-:Y:S01]  /*f6d0*/  STL [R1+0x2cbc], R17 ;  /* 0x002cbc1101007387 */ /* 0x000fe20000100800 */
[----:B-1----:R-:W-:-:S03]  /*f6e0*/  LEA.HI.X.SX32 R16, R5, R2, 0x1, P4 ;  /* 0x0000000205107211 */ /* 0x002fc600020f0eff */
[----:B------:R-:W4:Y:S01]  /*f6f0*/  LDL.LU R19, [R1+0x118] ;  /* 0x0001180001137983 */ /* 0x000f220000300800 */
[----:B------:R-:W-:-:S03]  /*f700*/  LEA R5, P4, R7, R0, 0x1 ;  /* 0x0000000007057211 */ /* 0x000fc600078808ff */
[----:B------:R0:W-:Y:S04]  /*f710*/  STL [R1+0x2c88], R16 ;  /* 0x002c881001007387 */ /* 0x0001e80000100800 */
[----:B------:R1:W-:Y:S01]  /*f720*/  STL [R1+0x2cc4], R5 ;  /* 0x002cc40501007387 */ /* 0x0003e20000100800 */
[----:B0-----:R-:W-:-:S03]  /*f730*/  LEA.HI.X.SX32 R16, R13, R2, 0x1, P2 ;  /* 0x000000020d107211 */ /* 0x001fc600010f0eff */
[----:B-1----:R-:W4:Y:S01]  /*f740*/  LDL.LU R5, [R1+0x10c] ;  /* 0x00010c0001057983 */ /* 0x002f220000300800 */
[----:B------:R-:W-:-:S03]  /*f750*/  LEA R17, P3, R21, R0, 0x1 ;  /* 0x0000000015117211 */ /* 0x000fc600078608ff */
[----:B------:R0:W-:Y:S04]  /*f760*/  STL [R1+0x2c90], R4 ;  /* 0x002c900401007387 */ /* 0x0001e80000100800 */
[----:B0-----:R-:W4:Y:S04]  /*f770*/  LDL.LU R4, [R1+0x100] ;  /* 0x0001000001047983 */ /* 0x001f280000300800 */
[----:B------:R0:W-:Y:S04]  /*f780*/  STL [R1+0x2ccc], R17 ;  /* 0x002ccc1101007387 */ /* 0x0001e80000100800 */
[----:B------:R-:W4:Y:S04]  /*f790*/  LDL.LU R18, [R1+0xf8] ;  /* 0x0000f80001127983 */ /* 0x000f280000300800 */
[----:B------:R1:W-:Y:S04]  /*f7a0*/  STL [R1+0x2c98], R16 ;  /* 0x002c981001007387 */ /* 0x0003e80000100800 */
[----:B0-----:R-:W4:Y:S01]  /*f7b0*/  LDL.LU R17, [R1+0xe4] ;  /* 0x0000e40001117983 */ /* 0x001f220000300800 */
[----:B------:R-:W-:-:S02]  /*f7c0*/  LEA R13, P2, R11, R0, 0x1 ;  /* 0x000000000b0d7211 */ /* 0x000fc400078408ff */
[----:B------:R-:W-:-:S03]  /*f7d0*/  LEA.HI.X.SX32 R12, R12, R2, 0x1, P1 ;  /* 0x000000020c0c7211 */ /* 0x000fc600008f0eff */
[----:B------:R-:W-:Y:S01]  /*f7e0*/  STL [R1+0x2cd4], R13 ;  /* 0x002cd40d01007387 */ /* 0x000fe20000100800 */
[----:B------:R-:W-:-:S03]  /*f7f0*/  LEA.HI.X.SX32 R26, R24, R2, 0x1, P0 ;  /* 0x00000002181a7211 */ /* 0x000fc600000f0eff */
[----:B-1----:R-:W4:Y:S01]  /*f800*/  LDL.LU R16, [R1+0x270] ;  /* 0x0002700001107983 */ /* 0x002f220000300800 */
[----:B------:R-:W-:-:S03]  /*f810*/  LEA R25, P1, R20, R0, 0x1 ;  /* 0x0000000014197211 */ /* 0x000fc600078208ff */
[----:B------:R0:W-:Y:S01]  /*f820*/  STL [R1+0x2ca0], R12 ;  /* 0x002ca00c01007387 */ /* 0x0001e20000100800 */
[-C--:B------:R-:W-:Y:S02]  /*f830*/  LEA.HI.X.SX32 R24, R23, R2.reuse, 0x1, P6 ;  /* 0x0000000217187211 */ /* 0x080fe400030f0eff */
[-C--:B------:R-:W-:Y:S01]  /*f840*/  LEA.HI.X.SX32 R22, R22, R2.reuse, 0x1, P5 ;  /* 0x0000000216167211 */ /* 0x080fe200028f0eff */
[----:B0-----:R-:W4:Y:S04]  /*f850*/  LDL.64 R12, [R1+0x1bc8] ;  /* 0x001bc800010c7983 */ /* 0x001f280000100a00 */
[----:B------:R3:W-:Y:S04]  /*f860*/  STL [R1+0x2cdc], R25 ;  /* 0x002cdc1901007387 */ /* 0x0007e80000100800 */
[----:B------:R-:W-:Y:S01]  /*f870*/  STL [R1+0x2ca8], R26 ;  /* 0x002ca81a01007387 */ /* 0x000fe20000100800 */
[----:B------:R-:W-:-:S02]  /*f880*/  LEA.HI.X.SX32 R21, R21, R2, 0x1, P3 ;  /* 0x0000000215157211 */ /* 0x000fc400018f0eff */
[----:B---3--:R-:W-:-:S05]  /*f890*/  LEA R25, P0, R3, R0, 0x1 ;  /* 0x0000000003197211 */ /* 0x008fca00078008ff */
[----:B------:R-:W-:Y:S04]  /*f8a0*/  STL [R1+0x2ce4], R25 ;  /* 0x002ce41901007387 */ /* 0x000fe80000100800 */
[----:B------:R4:W-:Y:S01]  /*f8b0*/  STL [R1+0x2cb0], R24 ;  /* 0x002cb01801007387 */ /* 0x0009e20000100800 */
[----:B--2---:R-:W-:-:S05]  /*f8c0*/  LEA R23, P6, R15, R0, 0x1 ;  /* 0x000000000f177211 */ /* 0x004fca00078c08ff */
[----:B------:R0:W-:Y:S04]  /*f8d0*/  STL [R1+0x2cec], R23 ;  /* 0x002cec1701007387 */ /* 0x0001e80000100800 */
[----:B------:R1:W-:Y:S01]  /*f8e0*/  STL [R1+0x2cb8], R22 ;  /* 0x002cb81601007387 */ /* 0x0003e20000100800 */
[----:B----4-:R-:W-:Y:S02]  /*f8f0*/  LEA R24, P5, R14, R0, 0x1 ;  /* 0x000000000e187211 */ /* 0x010fe400078a08ff */
[----:B0-----:R-:W-:-:S03]  /*f900*/  LEA.HI.X.SX32 R23, R7, R2, 0x1, P4 ;  /* 0x0000000207177211 */ /* 0x001fc600020f0eff */
[----:B------:R-:W-:Y:S04]  /*f910*/  STL [R1+0x2cf4], R24 ;  /* 0x002cf41801007387 */ /* 0x000fe80000100800 */
[----:B------:R-:W2:Y:S01]  /*f920*/  LDL.LU R7, [R1+0x274] ;  /* 0x0002740001077983 */ /* 0x000ea20000300800 */
[----:B-1----:R-:W-:-:S03]  /*f930*/  LEA R22, P4, R10, R0, 0x1 ;  /* 0x000000000a167211 */ /* 0x002fc600078808ff */
[----:B------:R0:W-:Y:S04]  /*f940*/  STL [R1+0x2cc0], R23 ;  /* 0x002cc01701007387 */ /* 0x0001e80000100800 */
[----:B------:R1:W-:Y:S04]  /*f950*/  STL [R1+0x2cfc], R22 ;  /* 0x002cfc1601007387 */ /* 0x0003e80000100800 */
[----:B------:R3:W-:Y:S01]  /*f960*/  STL [R1+0x2cc8], R21 ;  /* 0x002cc81501007387 */ /* 0x0007e20000100800 */
[----:B0-----:R-:W-:Y:S02]  /*f970*/  LEA R23, P3, R8, R0, 0x1 ;  /* 0x0000000008177211 */ /* 0x001fe400078608ff */
[----:B-1----:R-:W-:-:S03]  /*f980*/  LEA.HI.X.SX32 R22, R11, R2, 0x1, P2 ;  /* 0x000000020b167211 */ /* 0x002fc600010f0eff */
[----:B------:R-:W-:Y:S04]  /*f990*/  STL [R1+0x2d04], R23 ;  /* 0x002d041701007387 */ /* 0x000fe80000100800 */
[----:B------:R-:W4:Y:S04]  /*f9a0*/  LDL.LU R11, [R1+0x280] ;  /* 0x00028000010b7983 */ /* 0x000f280000300800 */
[----:B------:R0:W-:Y:S01]  /*f9b0*/  STL [R1+0x2cd0], R22 ;  /* 0x002cd01601007387 */ /* 0x0001e20000100800 */
[----:B---3--:R-:W-:Y:S02]  /*f9c0*/  LEA R21, P2, R6, R0, 0x1 ;  /* 0x0000000006157211 */ /* 0x008fe400078408ff */
[----:B0-----:R-:W-:-:S03]  /*f9d0*/  LEA.HI.X.SX32 R22, R20, R2, 0x1, P1 ;  /* 0x0000000214167211 */ /* 0x001fc600008f0eff */
[----:B------:R0:W-:Y:S01]  /*f9e0*/  STL [R1+0x2d08], R21 ;  /* 0x002d081501007387 */ /* 0x0001e20000100800 */
[----:B------:R-:W-:-:S03]  /*f9f0*/  LEA R20, P1, R9, R0, 0x1 ;  /* 0x0000000009147211 */ /* 0x000fc600078208ff */
[----:B------:R-:W-:Y:S01]  /*fa00*/  STL [R1+0x2cd8], R22 ;  /* 0x002cd81601007387 */ /* 0x000fe20000100800 */
[----:B0-----:R-:W-:-:S03]  /*fa10*/  LEA.HI.X.SX32 R21, R3, R2, 0x1, P0 ;  /* 0x0000000203157211 */ /* 0x001fc600000f0eff */
[----:B------:R-:W3:Y:S04]  /*fa20*/  LDL.LU R3, [R1+0x284] ;  /* 0x0002840001037983 */ /* 0x000ee80000300800 */
[----:B------:R0:W-:Y:S04]  /*fa30*/  STL [R1+0x2d0c], R20 ;  /* 0x002d0c1401007387 */ /* 0x0001e80000100800 */
[----:B------:R1:W-:Y:S01]  /*fa40*/  STL [R1+0x2ce0], R21 ;  /* 0x002ce01501007387 */ /* 0x0003e20000100800 */
[----:B0-----:R-:W-:Y:S02]  /*fa50*/  LEA R20, P0, R19, R0, 0x1 ;  /* 0x0000000013147211 */ /* 0x001fe400078008ff */
[----:B-1----:R-:W-:-:S03]  /*fa60*/  LEA.HI.X.SX32 R21, R15, R2, 0x1, P6 ;  /* 0x000000020f157211 */ /* 0x002fc600030f0eff */
[----:B------:R0:W-:Y:S01]  /*fa70*/  STL [R1+0x2d10], R20 ;  /* 0x002d101401007387 */ /* 0x0001e20000100800 */
[----:B------:R-:W-:-:S03]  /*fa80*/  LEA R15, P6, R5, R0, 0x1 ;  /* 0x00000000050f7211 */ /* 0x000fc600078c08ff */
[----:B------:R-:W-:Y:S01]  /*fa90*/  STL [R1+0x2ce8], R21 ;  /* 0x002ce81501007387 */ /* 0x000fe20000100800 */
[----:B0-----:R-:W-:-:S03]  /*faa0*/  LEA.HI.X.SX32 R20, R14, R2, 0x1, P5 ;  /* 0x000000020e147211 */ /* 0x001fc600028f0eff */
[----:B------:R0:W-:Y:S01]  /*fab0*/  STL [R1+0x2d14], R15 ;  /* 0x002d140f01007387 */ /* 0x0001e20000100800 */
[----:B------:R-:W-:-:S03]  /*fac0*/  LEA R14, P5, R4, R0, 0x1 ;  /* 0x00000000040e7211 */ /* 0x000fc600078a08ff */
[----:B------:R-:W-:Y:S01]  /*fad0*/  STL [R1+0x2cf0], R20 ;  /* 0x002cf01401007387 */ /* 0x000fe20000100800 */
[----:B0-----:R-:W-:-:S03]  /*fae0*/  LEA.HI.X.SX32 R15, R10, R2, 0x1, P4 ;  /* 0x000000020a0f7211 */ /* 0x001fc600020f0eff */
[----:B------:R0:W-:Y:S01]  /*faf0*/  STL [R1+0x2d18], R14 ;  /* 0x002d180e01007387 */ /* 0x0001e20000100800 */
[----:B------:R-:W-:-:S03]  /*fb00*/  LEA R10, P4, R18, R0, 0x1 ;  /* 0x00000000120a7211 */ /* 0x000fc600078808ff */
[----:B------:R-:W-:Y:S01]  /*fb10*/  STL [R1+0x2cf8], R15 ;  /* 0x002cf80f01007387 */ /* 0x000fe20000100800 */
[----:B0-----:R-:W-:Y:S02]  /*fb20*/  LEA.HI.X.SX32 R14, R8, R2, 0x1, P3 ;  /* 0x00000002080e7211 */ /* 0x001fe400018f0eff */
[----:B------:R-:W-:Y:S01]  /*fb30*/  LEA R8, P3, R17, R0, 0x1 ;  /* 0x0000000011087211 */ /* 0x000fe200078608ff */
[----:B------:R0:W-:Y:S01]  /*fb40*/  STL [R1+0x2d1c], R10 ;  /* 0x002d1c0a01007387 */ /* 0x0001e20000100800 */
[----:B------:R-:W-:-:S03]  /*fb50*/  LEA.HI.X.SX32 R0, R6, R2, 0x1, P2 ;  /* 0x0000000206007211 */ /* 0x000fc600010f0eff */
[----:B0-----:R-:W3:Y:S04]  /*fb60*/  LDL.LU R10, [R1+0x28c] ;  /* 0x00028c00010a7983 */ /* 0x001ee80000300800 */
[----:B------:R-:W-:Y:S04]  /*fb70*/  STL [R1+0x2d00], R14 ;  /* 0x002d000e01007387 */ /* 0x000fe80000100800 */
[----:B------:R0:W-:Y:S04]  /*fb80*/  STL [R1+0x2be8], R8 ;  /* 0x002be80801007387 */ /* 0x0001e80000100800 */
[----:B------:R-:W3:Y:S04]  /*fb90*/  LDL.LU R6, [R1+0x288] ;  /* 0x0002880001067983 */ /* 0x000ee80000300800 */
[----:B------:R1:W-:Y:S01]  /*fba0*/  STL [R1+0x2bd0], R0 ;  /* 0x002bd00001007387 */ /* 0x0003e20000100800 */
[----:B0-----:R-:W0:Y:S01]  /*fbb0*/  LDC R8, c[0x0][0x238] ;  /* 0x00008e00ff087b82 */ /* 0x001e220000000800 */
[----:B-1----:R-:W-:-:S02]  /*fbc0*/  LEA.HI.X.SX32 R0, R9, R2, 0x1, P1 ;  /* 0x0000000209007211 */ /* 0x002fc400008f0eff */
[----:B------:R-:W3:Y:S01]  /*fbd0*/  LDL.LU R9, [R1+0x290] ;  /* 0x0002900001097983 */ /* 0x000ee20000300800 */
[-C--:B------:R-:W-:Y:S02]  /*fbe0*/  LEA.HI.X.SX32 R19, R19, R2.reuse, 0x1, P0 ;  /* 0x0000000213137211 */ /* 0x080fe400000f0eff */
[-C--:B------:R-:W-:Y:S01]  /*fbf0*/  LEA.HI.X.SX32 R15, R5, R2.reuse, 0x1, P6 ;  /* 0x00000002050f7211 */ /* 0x080fe200030f0eff */
[----:B------:R1:W-:Y:S04]  /*fc00*/  STL [R1+0x2bd4], R0 ;  /* 0x002bd40001007387 */ /* 0x0003e80000100800 */
[----:B------:R-:W-:Y:S01]  /*fc10*/  STL [R1+0x2bd8], R19 ;  /* 0x002bd81301007387 */ /* 0x000fe20000100800 */
[----:B-1----:R-:W-:-:S03]  /*fc20*/  LEA.HI.X.SX32 R0, R4, R2, 0x1, P5 ;  /* 0x0000000204007211 */ /* 0x002fc600028f0eff */
[----:B------:R1:W-:Y:S01]  /*fc30*/  STL [R1+0x2bdc], R15 ;  /* 0x002bdc0f01007387 */ /* 0x0003e20000100800 */
[----:B------:R-:W-:-:S03]  /*fc40*/  LEA R14, P2, R16, UR8, 0x1 ;  /* 0x00000008100e7c11 */ /* 0x000fc6000f8408ff */
[----:B------:R1:W-:Y:S01]  /*fc50*/  STL [R1+0x2be0], R0 ;  /* 0x002be00001007387 */ /* 0x0003e20000100800 */
[----:B0-----:R-:W-:Y:S01]  /*fc60*/  IMAD R8, R8, 0x3f, RZ ;  /* 0x0000003f08087824 */ /* 0x001fe200078e02ff */
[-C--:B-1----:R-:W-:Y:S02]  /*fc70*/  LEA.HI.X.SX32 R15, R18, R2.reuse, 0x1, P4 ;  /* 0x00000002120f7211 */ /* 0x082fe400020f0eff */
[----:B------:R-:W-:-:S03]  /*fc80*/  LEA.HI.X.SX32 R0, R17, R2, 0x1, P3 ;  /* 0x0000000211007211 */ /* 0x000fc600018f0eff */
[----:B------:R0:W-:Y:S01]  /*fc90*/  STL [R1+0x2be4], R15 ;  /* 0x002be40f01007387 */ /* 0x0001e20000100800 */
[----:B------:R-:W-:-:S03]  /*fca0*/  IMAD.WIDE R4, R8, 0x2, R12 ;  /* 0x0000000208047825 */ /* 0x000fc600078e020c */
[----:B------:R-:W-:Y:S01]  /*fcb0*/  STL [R1+0x2bc8], R0 ;  /* 0x002bc80001007387 */ /* 0x000fe20000100800 */
[----:B0-----:R-:W-:Y:S02]  /*fcc0*/  LEA.HI.X.SX32 R15, R16, UR9, 0x1, P2 ;  /* 0x00000009100f7c11 */ /* 0x001fe400090f0eff */
[----:B------:R-:W0:Y:S01]  /*fcd0*/  LDC R16, c[0x0][0x238] ;  /* 0x00008e00ff107b82 */ /* 0x000e220000000800 */
[----:B------:R-:W-:Y:S04]  /*fce0*/  STL [R1+0x2bcc], R4 ;  /* 0x002bcc0401007387 */ /* 0x000fe80000100800 */
[----:B------:R1:W-:Y:S04]  /*fcf0*/  STL [R1+0x2bc0], R5 ;  /* 0x002bc00501007387 */ /* 0x0003e80000100800 */
[----:B------:R-:W-:Y:S01]  /*fd00*/  STL.64 [R1+0x1bc0], R14 ;  /* 0x001bc00e01007387 */ /* 0x000fe20000100a00 */
[----:B-1----:R-:W-:Y:S01]  /*fd10*/  IMAD.WIDE R4, R8, 0x2, R14 ;  /* 0x0000000208047825 */ /* 0x002fe200078e020e */
[----:B--2---:R-:W-:-:S04]  /*fd20*/  LEA R28, P0, R7, UR8, 0x1 ;  /* 0x00000008071c7c11 */ /* 0x004fc8000f8008ff */
[----:B------:R-:W-:-:S05]  /*fd30*/  LEA.HI.X.SX32 R29, R7, UR9, 0x1, P0 ;  /* 0x00000009071d7c11 */ /* 0x000fca00080f0eff */
[----:B------:R-:W-:Y:S04]  /*fd40*/  STL.64 [R1+0x1b38], R28 ;  /* 0x001b381c01007387 */ /* 0x000fe80000100a00 */
[----:B------:R-:W-:Y:S01]  /*fd50*/  STL [R1+0x2bc4], R4 ;  /* 0x002bc40401007387 */ /* 0x000fe20000100800 */
[----:B----4-:R-:W-:-:S03]  /*fd60*/  IMAD R0, R11, UR6, RZ ;  /* 0x000000060b007c24 */ /* 0x010fc6000f8e02ff */
[----:B------:R1:W-:Y:S01]  /*fd70*/  STL [R1+0x2bb8], R5 ;  /* 0x002bb80501007387 */ /* 0x0003e20000100800 */
[----:B------:R-:W2:Y:S01]  /*fd80*/  LDC R11, c[0x0][0x238] ;  /* 0x00008e00ff0b7b82 */ /* 0x000ea20000000800 */
[----:B------:R-:W-:-:S04]  /*fd90*/  LEA R26, P1, R0, UR8, 0x1 ;  /* 0x00000008001a7c11 */ /* 0x000fc8000f8208ff */
[----:B------:R-:W-:Y:S01]  /*fda0*/  LEA.HI.X.SX32 R27, R0, UR9, 0x1, P1 ;  /* 0x00000009001b7c11 */ /* 0x000fe200088f0eff */
[----:B---3--:R-:W-:-:S05]  /*fdb0*/  IMAD R7, R3, UR6, RZ ;  /* 0x0000000603077c24 */ /* 0x008fca000f8e02ff */
[----:B------:R-:W-:Y:S01]  /*fdc0*/  LEA R24, P0, R7, UR8, 0x1 ;  /* 0x0000000807187c11 */ /* 0x000fe2000f8008ff */
[----:B------:R-:W-:-:S03]  /*fdd0*/  IMAD.WIDE R2, R8, 0x2, R28 ;  /* 0x0000000208027825 */ /* 0x000fc600078e021c */
[----:B------:R-:W-:Y:S01]  /*fde0*/  LEA.HI.X.SX32 R25, R7, UR9, 0x1, P0 ;  /* 0x0000000907197c11 */ /* 0x000fe200080f0eff */
[C---:B-1----:R-:W-:Y:S01]  /*fdf0*/  IMAD.WIDE R4, R8.reuse, 0x2, R26 ;  /* 0x0000000208047825 */ /* 0x042fe200078e021a */
[----:B------:R-:W-:Y:S04]  /*fe00*/  STL [R1+0x2bbc], R2 ;  /* 0x002bbc0201007387 */ /* 0x000fe80000100800 */
[----:B------:R1:W-:Y:S04]  /*fe10*/  STL [R1+0x2bb0], R3 ;  /* 0x002bb00301007387 */ /* 0x0003e80000100800 */
[----:B------:R-:W-:Y:S04]  /*fe20*/  STL.64 [R1+0x1bb0], R26 ;  /* 0x001bb01a01007387 */ /* 0x000fe80000100a00 */
[----:B------:R-:W-:Y:S01]  /*fe30*/  STL.64 [R1+0x1bb8], R24 ;  /* 0x001bb81801007387 */ /* 0x000fe20000100a00 */
[----:B-1----:R-:W-:-:S03]  /*fe40*/  IMAD.WIDE R2, R8, 0x2, R24 ;  /* 0x0000000208027825 */ /* 0x002fc600078e0218 */
[----:B------:R-:W-:Y:S04]  /*fe50*/  STL [R1+0x2bb4], R4 ;  /* 0x002bb40401007387 */ /* 0x000fe80000100800 */
[----:B------:R1:W-:Y:S04]  /*fe60*/  STL [R1+0x2bac], R5 ;  /* 0x002bac0501007387 */ /* 0x0003e80000100800 */
[----:B------:R-:W-:Y:S04]  /*fe70*/  STL [R1+0x2ba8], R2 ;  /* 0x002ba80201007387 */ /* 0x000fe80000100800 */
[----:B------:R3:W-:Y:S01]  /*fe80*/  STL [R1+0x2ba4], R3 ;  /* 0x002ba40301007387 */ /* 0x0007e20000100800 */
[----:B------:R-:W-:-:S02]  /*fe90*/  IMAD R0, R10, UR6, RZ ;  /* 0x000000060a007c24 */ /* 0x000fc4000f8e02ff */
[----:B------:R-:W-:-:S03]  /*fea0*/  IMAD R6, R6, UR6, RZ ;  /* 0x0000000606067c24 */ /* 0x000fc6000f8e02ff */
[----:B------:R-:W-:Y:S02]  /*feb0*/  LEA R18, P0, R0, UR8, 0x1 ;  /* 0x0000000800127c11 */ /* 0x000fe4000f8008ff */
[----:B------:R-:W-:-:S04]  /*fec0*/  LEA R22, P2, R6, UR8, 0x1 ;  /* 0x0000000806167c11 */ /* 0x000fc8000f8408ff */
[----:B------:R-:W-:Y:S01]  /*fed0*/  LEA.HI.X.SX32 R23, R6, UR9, 0x1, P2 ;  /* 0x0000000906177c11 */ /* 0x000fe200090f0eff */
[----:B------:R-:W-:Y:S01]  /*fee0*/  IMAD R7, R9, UR6, RZ ;  /* 0x0000000609077c24 */ /* 0x000fe2000f8e02ff */
[----:B------:R-:W-:-:S04]  /*fef0*/  LEA.HI.X.SX32 R19, R0, UR9, 0x1, P0 ;  /* 0x0000000900137c11 */ /* 0x000fc800080f0eff */
[----:B------:R-:W-:Y:S01]  /*ff00*/  LEA R20, P1, R7, UR8, 0x1 ;  /* 0x0000000807147c11 */ /* 0x000fe2000f8208ff */
[----:B-1----:R-:W-:-:S03]  /*ff10*/  IMAD.WIDE R4, R8, 0x2, R22 ;  /* 0x0000000208047825 */ /* 0x002fc600078e0216 */
[----:B------:R-:W-:Y:S01]  /*ff20*/  LEA.HI.X.SX32 R21, R7, UR9, 0x1, P1 ;  /* 0x0000000907157c11 */ /* 0x000fe200088f0eff */
[----:B------:R-:W-:Y:S01]  /*ff30*/  STL.64 [R1+0x1bd0], R22 ;  /* 0x001bd01601007387 */ /* 0x000fe20000100a00 */
[----:B0-----:R-:W-:-:S03]  /*ff40*/  IMAD R0, R16, 0x3e, RZ ;  /* 0x0000003e10007824 */ /* 0x001fc600078e02ff */
[----:B------:R-:W-:Y:S01]  /*ff50*/  STL.64 [R1+0x1be0], R18 ;  /* 0x001be01201007387 */ /* 0x000fe20000100a00 */
[----:B---3--:R-:W-:-:S03]  /*ff60*/  IMAD.WIDE R2, R8, 0x2, R20 ;  /* 0x0000000208027825 */ /* 0x008fc600078e0214 */
[----:B------:R-:W-:Y:S01]  /*ff70*/  STL.64 [R1+0x1bd8], R20 ;  /* 0x001bd81401007387 */ /* 0x000fe20000100a00 */
[----:B------:R-:W-:-:S03]  /*ff80*/  IMAD.WIDE R6, R8, 0x2, R18 ;  /* 0x0000000208067825 */ /* 0x000fc600078e0212 */
[----:B------:R-:W-:Y:S04]  /*ff90*/  STL [R1+0x2ba0], R4 ;  /* 0x002ba00401007387 */ /* 0x000fe80000100800 */
[----:B------:R0:W-:Y:S04]  /*ffa0*/  STL [R1+0x2b98], R5 ;  /* 0x002b980501007387 */ /* 0x0001e80000100800 */
[----:B------:R-:W-:Y:S04]  /*ffb0*/  STL [R1+0x2b9c], R2 ;  /* 0x002b9c0201007387 */ /* 0x000fe80000100800 */
[----:B------:R1:W-:Y:S01]  /*ffc0*/  STL [R1+0x2b90], R3 ;  /* 0x002b900301007387 */ /* 0x0003e20000100800 */
[----:B0-----:R-:W-:-:S03]  /*ffd0*/  IMAD.WIDE R4, R0, 0x2, R12 ;  /* 0x0000000200047825 */ /* 0x001fc600078e020c */
[----:B------:R-:W-:Y:S04]  /*ffe0*/  STL [R1+0x2b94], R6 ;  /* 0x002b940601007387 */ /* 0x000fe80000100800 */
[----:B------:R0:W-:Y:S01]  /*fff0*/  STL [R1+0x2b88], R7 ;  /* 0x002b880701007387 */ /* 0x0001e20000100800 */
[----:B-1----:R-:W-:-:S03]  /*10000*/  IMAD.WIDE R2, R0, 0x2, R14 ;  /* 0x0000000200027825 */ /* 0x002fc600078e020e */
[----:B------:R-:W-:Y:S04]  /*10010*/  STL [R1+0x2b8c], R4 ;  /* 0x002b8c0401007387 */ /* 0x000fe80000100800 */
[----:B------:R1:W-:Y:S01]  /*10020*/  STL [R1+0x2b80], R5 ;  /* 0x002b800501007387 */ /* 0x0003e20000100800 */
[----:B0-----:R-:W-:-:S03]  /*10030*/  IMAD.WIDE R6, R0, 0x2, R26 ;  /* 0x0000000200067825 */ /* 0x001fc600078e021a */
[----:B------:R-:W-:Y:S01]  /*10040*/  STL [R1+0x2b84], R2 ;  /* 0x002b840201007387 */ /* 0x000fe20000100800 */
[----:B-1----:R-:W-:-:S03]  /*10050*/  IMAD.WIDE R4, R0, 0x2, R28 ;  /* 0x0000000200047825 */ /* 0x002fc600078e021c */
[----:B------:R0:W-:Y:S04]  /*10060*/  STL [R1+0x2b78], R3 ;  /* 0x002b780301007387 */ /* 0x0001e80000100800 */
[----:B------:R-:W-:Y:S04]  /*10070*/  STL [R1+0x2b7c], R4 ;  /* 0x002b7c0401007387 */ /* 0x000fe80000100800 */
[----:B------:R1:W-:Y:S01]  /*10080*/  STL [R1+0x2b70], R5 ;  /* 0x002b700501007387 */ /* 0x0003e20000100800 */
[----:B0-----:R-:W-:-:S03]  /*10090*/  IMAD.WIDE R2, R0, 0x2, R24 ;  /* 0x0000000200027825 */ /* 0x001fc600078e0218 */
[----:B------:R-:W-:Y:S04]  /*100a0*/  STL [R1+0x2b74], R6 ;  /* 0x002b740601007387 */ /* 0x000fe80000100800 */
[----:B------:R0:W-:Y:S01]  /*100b0*/  STL [R1+0x2b68], R7 ;  /* 0x002b680701007387 */ /* 0x0001e20000100800 */
[----:B-1----:R-:W-:-:S03]  /*100c0*/  IMAD.WIDE R4, R0, 0x2, R22 ;  /* 0x0000000200047825 */ /* 0x002fc600078e0216 */
[----:B------:R-:W-:Y:S01]  /*100d0*/  STL [R1+0x2b6c], R2 ;  /* 0x002b6c0201007387 */ /* 0x000fe20000100800 */
[----:B------:R-:W-:-:S03]  /*100e0*/  IMAD R8, R16, 0x3d, RZ ;  /* 0x0000003d10087824 */ /* 0x000fc600078e02ff */
        /* <DEDUP_REMOVED lines=118> */
[----:B------:R-:W-:Y:S01]  /*10850*/  STL [R1+0x2a30], R5 ;  /* 0x002a300501007387 */ /* 0x000fe20000100800 */
[----:B0-----:R-:W-:-:S03]  /*10860*/  IMAD.WIDE R2, R8, 0x2, R24 ;  /* 0x0000000208027825 */ /* 0x001fc600078e0218 */
[----:B------:R-:W-:Y:S04]  /*10870*/  STL [R1+0x2a34], R6 ;  /* 0x002a340601007387 */ /* 0x000fe80000100800 */
[----:B------:R0:W-:Y:S01]  /*10880*/  STL [R1+0x2a28], R7 ;  /* 0x002a280701007387 */ /* 0x0001e20000100800 */
[----:B------:R-:W-:-:S03]  /*10890*/  IMAD R0, R16, 0x38, RZ ;  /* 0x0000003810007824 */ /* 0x000fc600078e02ff */
[----:B------:R-:W-:Y:S04]  /*108a0*/  STL [R1+0x2a2c], R2 ;  /* 0x002a2c0201007387 */ /* 0x000fe80000100800 */
[----:B------:R1:W-:Y:S01]  /*108b0*/  STL [R1+0x2a20], R3 ;  /* 0x002a200301007387 */ /* 0x0003e20000100800 */
[----:B0-----:R-:W-:-:S04]  /*108c0*/  IMAD.WIDE R6, R8, 0x2, R22 ;  /* 0x0000000208067825 */ /* 0x001fc800078e0216 */
[C---:B------:R-:W-:Y:S01]  /*108d0*/  IMAD.WIDE R4, R8.reuse, 0x2, R18 ;  /* 0x0000000208047825 */ /* 0x040fe200078e0212 */
[----:B------:R-:W-:Y:S03]  /*108e0*/  STL [R1+0x2a24], R6 ;  /* 0x002a240601007387 */ /* 0x000fe60000100800 */
[----:B-1----:R-:W-:Y:S01]  /*108f0*/  IMAD.WIDE R2, R8, 0x2, R20 ;  /* 0x0000000208027825 */ /* 0x002fe200078e0214 */
        /* <DEDUP_REMOVED lines=161> */
[----:B------:R-:W-:-:S04]  /*11310*/  IMAD.WIDE R8, R0, 0x2, R24 ;  /* 0x0000000200087825 */ /* 0x000fc800078e0218 */
[----:B-1----:R-:W-:Y:S01]  /*11320*/  IMAD.WIDE R4, R0, 0x2, R28 ;  /* 0x0000000200047825 */ /* 0x002fe200078e021c */
[----:B------:R0:W-:Y:S04]  /*11330*/  STL [R1+0x2878], R3 ;  /* 0x0028780301007387 */ /* 0x0001e80000100800 */
[----:B------:R-:W-:Y:S01]  /*11340*/  STL [R1+0x287c], R4 ;  /* 0x00287c0401007387 */ /* 0x000fe20000100800 */
[----:B------:R-:W-:-:S03]  /*11350*/  IMAD R10, R16, 0x31, RZ ;  /* 0x00000031100a7824 */ /* 0x000fc600078e02ff */
        /* <DEDUP_REMOVED lines=424> */
[----:B------:R-:W-:-:S03]  /*12de0*/  IMAD.SHL.U32 R0, R16, 0x20, RZ ;  /* 0x0000002010007824 */ /* 0x000fc600078e00ff */
        /* <DEDUP_REMOVED lines=62> */
[----:B------:R-:W1:Y:S03]  /*131d0*/  LDC R12, c[0x0][0x238] ;  /* 0x00008e00ff0c7b82 */ /* 0x000e660000000800 */
[----:B------:R3:W-:Y:S01]  /*131e0*/  STL [R1+0x20e8], R5 ;  /* 0x0020e80501007387 */ /* 0x0007e20000100800 */
[----:B0-----:R-:W-:-:S03]  /*131f0*/  IMAD.WIDE R2, R0, 0x2, R14 ;  /* 0x0000000200027825 */ /* 0x001fc600078e020e */
[----:B------:R-:W-:Y:S01]  /*13200*/  STL [R1+0x20f4], R6 ;  /* 0x0020f40601007387 */ /* 0x000fe20000100800 */
[----:B------:R-:W0:Y:S03]  /*13210*/  LDC R13, c[0x0][0x238] ;  /* 0x00008e00ff0d7b82 */ /* 0x000e260000000800 */
[----:B------:R4:W-:Y:S01]  /*13220*/  STL [R1+0x20f0], R7 ;  /* 0x0020f00701007387 */ /* 0x0009e20000100800 */
[----:B---3--:R-:W-:-:S03]  /*13230*/  IMAD.WIDE R4, R0, 0x2, R28 ;  /* 0x0000000200047825 */ /* 0x008fc600078e021c */
[----:B------:R-:W-:Y:S04]  /*13240*/  STL [R1+0x20fc], R8 ;  /* 0x0020fc0801007387 */ /* 0x000fe80000100800 */
[----:B------:R-:W-:Y:S01]  /*13250*/  STL [R1+0x20f8], R9 ;  /* 0x0020f80901007387 */ /* 0x000fe20000100800 */
[----:B----4-:R-:W-:-:S03]  /*13260*/  IMAD.WIDE R6, R0, 0x2, R26 ;  /* 0x0000000200067825 */ /* 0x010fc600078e021a */
[----:B------:R-:W-:Y:S04]  /*13270*/  STL [R1+0x2104], R2 ;  /* 0x0021040201007387 */ /* 0x000fe80000100800 */
[----:B------:R3:W-:Y:S04]  /*13280*/  STL [R1+0x2100], R3 ;  /* 0x0021000301007387 */ /* 0x0007e80000100800 */
[----:B------:R-:W-:Y:S04]  /*13290*/  STL [R1+0x210c], R4 ;  /* 0x00210c0401007387 */ /* 0x000fe80000100800 */
[----:B------:R-:W-:Y:S01]  /*132a0*/  STL [R1+0x2108], R5 ;  /* 0x0021080501007387 */ /* 0x000fe20000100800 */
[----:B---3--:R-:W-:-:S03]  /*132b0*/  IMAD.WIDE R2, R0, 0x2, R24 ;  /* 0x0000000200027825 */ /* 0x008fc600078e0218 */
[----:B------:R-:W-:Y:S04]  /*132c0*/  STL [R1+0x2114], R6 ;  /* 0x0021140601007387 */ /* 0x000fe80000100800 */
[----:B------:R-:W-:Y:S01]  /*132d0*/  STL [R1+0x2110], R7 ;  /* 0x0021100701007387 */ /* 0x000fe20000100800 */
[----:B------:R-:W-:-:S03]  /*132e0*/  IMAD R10, R16, 0x1d, RZ ;  /* 0x0000001d100a7824 */ /* 0x000fc600078e02ff */
[----:B------:R-:W-:Y:S04]  /*132f0*/  STL [R1+0x211c], R2 ;  /* 0x00211c0201007387 */ /* 0x000fe80000100800 */
[----:B------:R-:W-:Y:S04]  /*13300*/  STL [R1+0x2118], R3 ;  /* 0x0021180301007387 */ /* 0x000fe80000100800 */
[----:B------:R3:W-:Y:S04]  /*13310*/  STL [R1+0x2ff8], R16 ;  /* 0x002ff81001007387 */ /* 0x0007e80000100800 */
[----:B---3--:R-:W3:Y:S01]  /*13320*/  LDL.64 R16, [R1+0x1bc8] ;  /* 0x001bc80001107983 */ /* 0x008ee20000100a00 */
[----:B------:R-:W-:-:S04]  /*13330*/  IMAD.WIDE R2, R0, 0x2, R22 ;  /* 0x0000000200027825 */ /* 0x000fc800078e0216 */
[C---:B------:R-:W-:Y:S01]  /*13340*/  IMAD.WIDE R4, R0.reuse, 0x2, R20 ;  /* 0x0000000200047825 */ /* 0x040fe200078e0214 */
[----:B------:R-:W-:Y:S03]  /*13350*/  STL [R1+0x2124], R2 ;  /* 0x0021240201007387 */ /* 0x000fe60000100800 */
[----:B------:R-:W-:Y:S01]  /*13360*/  IMAD.WIDE R6, R0, 0x2, R18 ;  /* 0x0000000200067825 */ /* 0x000fe200078e0212 */
[----:B------:R4:W-:Y:S04]  /*13370*/  STL [R1+0x2120], R3 ;  /* 0x0021200301007387 */ /* 0x0009e80000100800 */
[----:B------:R-:W-:Y:S04]  /*13380*/  STL [R1+0x212c], R4 ;  /* 0x00212c0401007387 */ /* 0x000fe80000100800 */
[----:B------:R2:W-:Y:S01]  /*13390*/  STL [R1+0x2128], R5 ;  /* 0x0021280501007387 */ /* 0x0005e20000100800 */
[----:B----4-:R-:W-:-:S03]  /*133a0*/  IMAD.WIDE R2, R10, 0x2, R14 ;  /* 0x000000020a027825 */ /* 0x010fc600078e020e */
[----:B------:R-:W-:Y:S04]  /*133b0*/  STL [R1+0x2134], R6 ;  /* 0x0021340601007387 */ /* 0x000fe80000100800 */
[----:B------:R4:W-:Y:S01]  /*133c0*/  STL [R1+0x2130], R7 ;  /* 0x0021300701007387 */ /* 0x0009e20000100800 */
[----:B--2---:R-:W-:-:S04]  /*133d0*/  IMAD.WIDE R4, R10, 0x2, R28 ;  /* 0x000000020a047825 */ /* 0x004fc800078e021c */
[----:B----4-:R-:W-:-:S04]  /*133e0*/  IMAD.WIDE R6, R10, 0x2, R26 ;  /* 0x000000020a067825 */ /* 0x010fc800078e021a */
[----:B------:R-:W-:Y:S02]  /*133f0*/  IMAD R0, R11, 0x1c, RZ ;  /* 0x0000001c0b007824 */ /* 0x000fe400078e02ff */
[----:B------:R-:W2:Y:S01]  /*13400*/  LDC R11, c[0x0][0x238] ;  /* 0x00008e00ff0b7b82 */ /* 0x000ea20000000800 */
[----:B---3--:R-:W-:-:S05]  /*13410*/  IMAD.WIDE R8, R10, 0x2, R16 ;  /* 0x000000020a087825 */ /* 0x008fca00078e0210 */
[----:B------:R-:W-:Y:S04]  /*13420*/  STL [R1+0x213c], R8 ;  /* 0x00213c0801007387 */ /* 0x000fe80000100800 */
[----:B------:R-:W-:Y:S04]  /*13430*/  STL [R1+0x2138], R9 ;  /* 0x0021380901007387 */ /* 0x000fe80000100800 */
[----:B------:R-:W-:Y:S04]  /*13440*/  STL [R1+0x2144], R2 ;  /* 0x0021440201007387 */ /* 0x000fe80000100800 */
[----:B------:R3:W-:Y:S04]  /*13450*/  STL [R1+0x2140], R3 ;  /* 0x0021400301007387 */ /* 0x0007e80000100800 */
[----:B------:R-:W-:Y:S04]  /*13460*/  STL [R1+0x214c], R4 ;  /* 0x00214c0401007387 */ /* 0x000fe80000100800 */
[----:B------:R4:W-:Y:S01]  /*13470*/  STL [R1+0x2148], R5 ;  /* 0x0021480501007387 */ /* 0x0009e20000100800 */
[----:B---3--:R-:W-:-:S03]  /*13480*/  IMAD.WIDE R2, R10, 0x2, R24 ;  /* 0x000000020a027825 */ /* 0x008fc600078e0218 */
[----:B------:R-:W-:Y:S04]  /*13490*/  STL [R1+0x2154], R6 ;  /* 0x0021540601007387 */ /* 0x000fe80000100800 */
[----:B------:R3:W-:Y:S04]  /*134a0*/  STL [R1+0x2150], R7 ;  /* 0x0021500701007387 */ /* 0x0007e80000100800 */
[----:B------:R-:W-:Y:S01]  /*134b0*/  STL [R1+0x215c], R2 ;  /* 0x00215c0201007387 */ /* 0x000fe20000100800 */
[----:B----4-:R-:W-:-:S03]  /*134c0*/  IMAD.WIDE R4, R10, 0x2, R20 ;  /* 0x000000020a047825 */ /* 0x010fc600078e0214 */
[----:B------:R4:W-:Y:S01]  /*134d0*/  STL [R1+0x2158], R3 ;  /* 0x0021580301007387 */ /* 0x0009e20000100800 */
[----:B---3--:R-:W-:-:S04]  /*134e0*/  IMAD.WIDE R6, R10, 0x2, R18 ;  /* 0x000000020a067825 */ /* 0x008fc800078e0212 */
[----:B----4-:R-:W-:-:S04]  /*134f0*/  IMAD.WIDE R2, R10, 0x2, R22 ;  /* 0x000000020a027825 */ /* 0x010fc800078e0216 */
[C---:B------:R-:W-:Y:S01]  /*13500*/  IMAD.WIDE R8, R0.reuse, 0x2, R16 ;  /* 0x0000000200087825 */ /* 0x040fe200078e0210 */
[----:B------:R-:W-:Y:S04]  /*13510*/  STL [R1+0x2164], R2 ;  /* 0x0021640201007387 */ /* 0x000fe80000100800 */
[----:B------:R3:W-:Y:S04]  /*13520*/  STL [R1+0x2160], R3 ;  /* 0x0021600301007387 */ /* 0x0007e80000100800 */
[----:B------:R-:W-:Y:S04]  /*13530*/  STL [R1+0x216c], R4 ;  /* 0x00216c0401007387 */ /* 0x000fe80000100800 */
[----:B------:R4:W-:Y:S01]  /*13540*/  STL [R1+0x2168], R5 ;  /* 0x0021680501007387 */ /* 0x0009e20000100800 */
[----:B---3--:R-:W-:-:S03]  /*13550*/  IMAD.WIDE R2, R0, 0x2, R14 ;  /* 0x0000000200027825 */ /* 0x008fc600078e020e */
[----:B------:R-:W-:Y:S04]  /*13560*/  STL [R1+0x2174], R6 ;  /* 0x0021740601007387 */ /* 0x000fe80000100800 */
[----:B------:R3:W-:Y:S01]  /*13570*/  STL [R1+0x2170], R7 ;  /* 0x0021700701007387 */ /* 0x0007e20000100800 */
[----:B----4-:R-:W-:-:S03]  /*13580*/  IMAD.WIDE R4, R0, 0x2, R28 ;  /* 0x0000000200047825 */ /* 0x010fc600078e021c */
[----:B------:R-:W-:Y:S04]  /*13590*/  STL [R1+0x217c], R8 ;  /* 0x00217c0801007387 */ /* 0x000fe80000100800 */
[----:B------:R-:W-:Y:S01]  /*135a0*/  STL [R1+0x2178], R9 ;  /* 0x0021780901007387 */ /* 0x000fe20000100800 */
[----:B---3--:R-:W-:-:S03]  /*135b0*/  IMAD.WIDE R6, R0, 0x2, R26 ;  /* 0x0000000200067825 */ /* 0x008fc600078e021a */
        /* <DEDUP_REMOVED lines=8> */
[----:B-1----:R-:W-:Y:S02]  /*13640*/  IMAD R10, R12, 0x1b, RZ ;  /* 0x0000001b0c0a7824 */ /* 0x002fe400078e02ff */
[C---:B----4-:R-:W-:Y:S01]  /*13650*/  IMAD.WIDE R4, R0.reuse, 0x2, R20 ;  /* 0x0000000200047825 */ /* 0x050fe200078e0214 */
[----:B------:R1:W-:Y:S01]  /*13660*/  STL [R1+0x2198], R3 ;  /* 0x0021980301007387 */ /* 0x0003e20000100800 */
[----:B------:R-:W4:Y:S02]  /*13670*/  LDC R12, c[0x0][0x238] ;  /* 0x00008e00ff0c7b82 */ /* 0x000f240000000800 */
[----:B---3--:R-:W-:-:S04]  /*13680*/  IMAD.WIDE R6, R0, 0x2, R18 ;  /* 0x0000000200067825 */ /* 0x008fc800078e0212 */
[----:B-1----:R-:W-:-:S04]  /*13690*/  IMAD.WIDE R2, R0, 0x2, R22 ;  /* 0x0000000200027825 */ /* 0x002fc800078e0216 */
[C---:B------:R-:W-:Y:S01]  /*136a0*/  IMAD.WIDE R8, R10.reuse, 0x2, R16 ;  /* 0x000000020a087825 */ /* 0x040fe200078e0210 */
[----:B------:R-:W-:Y:S04]  /*136b0*/  STL [R1+0x21a4], R2 ;  /* 0x0021a40201007387 */ /* 0x000fe80000100800 */
[----:B------:R1:W-:Y:S04]  /*136c0*/  STL [R1+0x21a0], R3 ;  /* 0x0021a00301007387 */ /* 0x0003e80000100800 */
[----:B------:R-:W-:Y:S04]  /*136d0*/  STL [R1+0x21ac], R4 ;  /* 0x0021ac0401007387 */ /* 0x000fe80000100800 */
[----:B------:R3:W-:Y:S01]  /*136e0*/  STL [R1+0x21a8], R5 ;  /* 0x0021a80501007387 */ /* 0x0007e20000100800 */
[----:B-1----:R-:W-:-:S03]  /*136f0*/  IMAD.WIDE R2, R10, 0x2, R14 ;  /* 0x000000020a027825 */ /* 0x002fc600078e020e */
[----:B------:R-:W-:Y:S04]  /*13700*/  STL [R1+0x21b4], R6 ;  /* 0x0021b40601007387 */ /* 0x000fe80000100800 */
[----:B------:R1:W-:Y:S01]  /*13710*/  STL [R1+0x21b0], R7 ;  /* 0x0021b00701007387 */ /* 0x0003e20000100800 */
[----:B---3--:R-:W-:-:S03]  /*13720*/  IMAD.WIDE R4, R10, 0x2, R28 ;  /* 0x000000020a047825 */ /* 0x008fc600078e021c */
[----:B------:R-:W-:Y:S04]  /*13730*/  STL [R1+0x21bc], R8 ;  /* 0x0021bc0801007387 */ /* 0x000fe80000100800 */
[----:B------:R-:W-:Y:S01]  /*13740*/  STL [R1+0x21b8], R9 ;  /* 0x0021b80901007387 */ /* 0x000fe20000100800 */
[----:B-1----:R-:W-:-:S03]  /*13750*/  IMAD.WIDE R6, R10, 0x2, R26 ;  /* 0x000000020a067825 */ /* 0x002fc600078e021a */
[----:B------:R-:W-:Y:S04]  /*13760*/  STL [R1+0x21c4], R2 ;  /* 0x0021c40201007387 */ /* 0x000fe80000100800 */
[----:B------:R1:W-:Y:S04]  /*13770*/  STL [R1+0x21c0], R3 ;  /* 0x0021c00301007387 */ /* 0x0003e80000100800 */
[----:B------:R-:W-:Y:S04]  /*13780*/  STL [R1+0x21cc], R4 ;  /* 0x0021cc0401007387 */ /* 0x000fe80000100800 */
[----:B------:R3:W-:Y:S01]  /*13790*/  STL [R1+0x21c8], R5 ;  /* 0x0021c80501007387 */ /* 0x0007e20000100800 */
[----:B-1----:R-:W-:-:S03]  /*137a0*/  IMAD.WIDE R2, R10, 0x2, R24 ;  /* 0x000000020a027825 */ /* 0x002fc600078e0218 */
[----:B------:R-:W-:Y:S04]  /*137b0*/  STL [R1+0x21d4], R6 ;  /* 0x0021d40601007387 */ /* 0x000fe80000100800 */
[----:B------:R1:W-:Y:S04]  /*137c0*/  STL [R1+0x21d0], R7 ;  /* 0x0021d00701007387 */ /* 0x0003e80000100800 */
[----:B------:R-:W-:Y:S01]  /*137d0*/  STL [R1+0x21dc], R2 ;  /* 0x0021dc0201007387 */ /* 0x000fe20000100800 */
[----:B--2---:R-:W-:Y:S02]  /*137e0*/  IMAD R0, R11, 0x1a, RZ ;  /* 0x0000001a0b007824 */ /* 0x004fe400078e02ff */
[C---:B---3--:R-:W-:Y:S01]  /*137f0*/  IMAD.WIDE R4, R10.reuse, 0x2, R20 ;  /* 0x000000020a047825 */ /* 0x048fe200078e0214 */
[----:B------:R2:W-:Y:S01]  /*13800*/  STL [R1+0x21d8], R3 ;  /* 0x0021d80301007387 */ /* 0x0005e20000100800 */
[----:B------:R-:W3:Y:S02]  /*13810*/  LDC R11, c[0x0][0x238] ;  /* 0x00008e00ff0b7b82 */ /* 0x000ee40000000800 */
[----:B-1----:R-:W-:-:S04]  /*13820*/  IMAD.WIDE R6, R10, 0x2, R18 ;  /* 0x000000020a067825 */ /* 0x002fc800078e0212 */
[----:B--2---:R-:W-:-:S04]  /*13830*/  IMAD.WIDE R2, R10, 0x2, R22 ;  /* 0x000000020a027825 */ /* 0x004fc800078e0216 */
        /* <DEDUP_REMOVED lines=8> */
[----:B--2---:R-:W-:-:S03]  /*138c0*/  IMAD.WIDE R4, R0, 0x2, R28 ;  /* 0x0000000200047825 */ /* 0x004fc600078e021c */
        /* <DEDUP_REMOVED lines=11> */
[----:B----4-:R-:W-:Y:S02]  /*13980*/  IMAD R10, R12, 0x19, RZ ;  /* 0x000000190c0a7824 */ /* 0x010fe400078e02ff */
[C---:B--2---:R-:W-:Y:S01]  /*13990*/  IMAD.WIDE R4, R0.reuse, 0x2, R20 ;  /* 0x0000000200047825 */ /* 0x044fe200078e0214 */
[----:B------:R2:W-:Y:S01]  /*139a0*/  STL [R1+0x2218], R3 ;  /* 0x0022180301007387 */ /* 0x0005e20000100800 */
[----:B------:R-:W4:Y:S02]  /*139b0*/  LDC R12, c[0x0][0x238] ;  /* 0x00008e00ff0c7b82 */ /* 0x000f240000000800 */
        /* <DEDUP_REMOVED lines=22> */
[----:B---3--:R-:W-:Y:S02]  /*13b20*/  IMAD R0, R11, 0x18, RZ ;  /* 0x000000180b007824 */ /* 0x008fe400078e02ff */
[C---:B--2---:R-:W-:Y:S01]  /*13b30*/  IMAD.WIDE R4, R10.reuse, 0x2, R20 ;  /* 0x000000020a047825 */ /* 0x044fe200078e0214 */
        /* <DEDUP_REMOVED lines=206> */
[----:B---3--:R-:W-:Y:S02]  /*14820*/  IMAD.SHL.U32 R0, R11, 0x10, RZ ;  /* 0x000000100b007824 */ /* 0x008fe400078e00ff */
        /* <DEDUP_REMOVED lines=363> */
[----:B---3--:R-:W-:Y:S02]  /*15ee0*/  IMAD.SHL.U32 R0, R11, 0x2, RZ ;  /* 0x000000020b007824 */ /* 0x008fe400078e00ff */
[----:B--2---:R-:W-:Y:S01]  /*15ef0*/  IMAD.WIDE R4, R10, 0x2, R20 ;  /* 0x000000020a047825 */ /* 0x004fe200078e0214 */
[----:B------:R2:W-:Y:S01]  /*15f00*/  STL [R1+0x27dc], R8 ;  /* 0x0027dc0801007387 */ /* 0x0005e20000100800 */
[----:B------:R-:W3:Y:S03]  /*15f10*/  LDC R11, c[0x0][0x238] ;  /* 0x00008e00ff0b7b82 */ /* 0x000ee60000000800 */
[----:B------:R0:W-:Y:S04]  /*15f20*/  STL [R1+0x27d8], R9 ;  /* 0x0027d80901007387 */ /* 0x0001e80000100800 */
[----:B------:R-:W-:Y:S01]  /*15f30*/  STL [R1+0x27e4], R2 ;  /* 0x0027e40201007387 */ /* 0x000fe20000100800 */
[----:B-1----:R-:W-:-:S03]  /*15f40*/  IMAD.WIDE R6, R0, 0x2, R16 ;  /* 0x0000000200067825 */ /* 0x002fc600078e0210 */
[----:B------:R1:W-:Y:S01]  /*15f50*/  STL [R1+0x27e0], R3 ;  /* 0x0027e00301007387 */ /* 0x0003e20000100800 */
[----:B--2---:R-:W2:Y:S03]  /*15f60*/  LDC R8, c[0x0][0x238] ;  /* 0x00008e00ff087b82 */ /* 0x004ea60000000800 */
[----:B------:R-:W-:Y:S05]  /*15f70*/  STL [R1+0x27ec], R4 ;  /* 0x0027ec0401007387 */ /* 0x000fea0000100800 */
[----:B0-----:R-:W0:Y:S01]  /*15f80*/  LDC R9, c[0x0][0x238] ;  /* 0x00008e00ff097b82 */ /* 0x001e220000000800 */
[----:B-1----:R-:W-:Y:S01]  /*15f90*/  IMAD.WIDE R2, R10, 0x2, R18 ;  /* 0x000000020a027825 */ /* 0x002fe200078e0212 */
[----:B------:R1:W-:Y:S04]  /*15fa0*/  STL [R1+0x27e8], R5 ;  /* 0x0027e80501007387 */ /* 0x0003e80000100800 */
[----:B------:R-:W-:Y:S02]  /*15fb0*/  STL [R1+0x27f4], R2 ;  /* 0x0027f40201007387 */ /* 0x000fe40000100800 */
[----:B------:R-:W4:Y:S02]  /*15fc0*/  LDC R10, c[0x0][0x238] ;  /* 0x00008e00ff0a7b82 */ /* 0x000f240000000800 */
[----:B------:R1:W-:Y:S02]  /*15fd0*/  STL [R1+0x27f0], R3 ;  /* 0x0027f00301007387 */ /* 0x0003e40000100800 */
[----:B-1----:R-:W-:-:S02]  /*15fe0*/  IMAD.WIDE R4, R0, 0x2, R14 ;  /* 0x0000000200047825 */ /* 0x002fc400078e020e */
[----:B------:R-:W-:Y:S02]  /*15ff0*/  STL [R1+0x27fc], R6 ;  /* 0x0027fc0601007387 */ /* 0x000fe40000100800 */
[----:B------:R-:W1:Y:S02]  /*16000*/  LDC R14, c[0x0][0x238] ;  /* 0x00008e00ff0e7b82 */ /* 0x000e640000000800 */
[----:B------:R3:W-:Y:S01]  /*16010*/  STL [R1+0x27f8], R7 ;  /* 0x0027f80701007387 */ /* 0x0007e20000100800 */
[----:B------:R-:W-:-:S03]  /*16020*/  IMAD.WIDE R2, R0, 0x2, R28 ;  /* 0x0000000200027825 */ /* 0x000fc600078e021c */
[----:B------:R-:W-:Y:S02]  /*16030*/  STL [R1+0x2804], R4 ;  /* 0x0028040401007387 */ /* 0x000fe40000100800 */
[----:B------:R-:W1:Y:S02]  /*16040*/  LDC R15, c[0x0][0x238] ;  /* 0x00008e00ff0f7b82 */ /* 0x000e640000000800 */
[----:B------:R2:W-:Y:S01]  /*16050*/  STL [R1+0x2800], R5 ;  /* 0x0028000501007387 */ /* 0x0005e20000100800 */
[----:B---3--:R-:W-:-:S03]  /*16060*/  IMAD.WIDE R6, R0, 0x2, R24 ;  /* 0x0000000200067825 */ /* 0x008fc600078e0218 */
[----:B------:R-:W-:Y:S01]  /*16070*/  STL [R1+0x280c], R2 ;  /* 0x00280c0201007387 */ /* 0x000fe20000100800 */
[----:B--2---:R-:W-:-:S03]  /*16080*/  IMAD.WIDE R4, R0, 0x2, R26 ;  /* 0x0000000200047825 */ /* 0x004fc600078e021a */
[----:B------:R2:W-:Y:S04]  /*16090*/  STL [R1+0x2808], R3 ;  /* 0x0028080301007387 */ /* 0x0005e80000100800 */
[----:B------:R-:W-:Y:S04]  /*160a0*/  STL [R1+0x2814], R4 ;  /* 0x0028140401007387 */ /* 0x000fe80000100800 */
[----:B------:R3:W-:Y:S01]  /*160b0*/  STL [R1+0x2810], R5 ;  /* 0x0028100501007387 */ /* 0x0007e20000100800 */
[----:B--2---:R-:W-:-:S03]  /*160c0*/  IMAD.WIDE R2, R0, 0x2, R22 ;  /* 0x0000000200027825 */ /* 0x004fc600078e0216 */
[----:B------:R-:W-:Y:S04]  /*160d0*/  STL [R1+0x281c], R6 ;  /* 0x00281c0601007387 */ /* 0x000fe80000100800 */
[----:B------:R-:W-:Y:S01]  /*160e0*/  STL [R1+0x2818], R7 ;  /* 0x0028180701007387 */ /* 0x000fe20000100800 */
[----:B---3--:R-:W-:-:S03]  /*160f0*/  IMAD.WIDE R4, R0, 0x2, R20 ;  /* 0x0000000200047825 */ /* 0x008fc600078e0214 */
[----:B------:R-:W-:Y:S04]  /*16100*/  STL [R1+0x2824], R2 ;  /* 0x0028240201007387 */ /* 0x000fe80000100800 */
[----:B------:R-:W-:Y:S04]  /*16110*/  STL [R1+0x2820], R3 ;  /* 0x0028200301007387 */ /* 0x000fe80000100800 */
[----:B------:R-:W-:Y:S04]  /*16120*/  STL [R1+0x282c], R4 ;  /* 0x00282c0401007387 */ /* 0x000fe80000100800 */
[----:B------:R2:W-:Y:S04]  /*16130*/  STL [R1+0x2828], R5 ;  /* 0x0028280501007387 */ /* 0x0005e80000100800 */
[----:B--2---:R-:W0:Y:S01]  /*16140*/  LDL.64 R4, [R1+0x1bc0] ;  /* 0x001bc00001047983 */ /* 0x004e220000100a00 */
[----:B------:R-:W-:-:S04]  /*16150*/  IMAD.WIDE R6, R0, 0x2, R18 ;  /* 0x0000000200067825 */ /* 0x000fc800078e0212 */
[----:B------:R-:W-:Y:S02]  /*16160*/  IMAD.WIDE R2, R8, 0x2, R16 ;  /* 0x0000000208027825 */ /* 0x000fe400078e0210 */
[----:B------:R-:W2:Y:S04]  /*16170*/  LDL.LU R16, [R1+0x2ff8] ;  /* 0x002ff80001107983 */ /* 0x000ea80000300800 */
[----:B------:R-:W-:Y:S04]  /*16180*/  STL [R1+0x2834], R6 ;  /* 0x0028340601007387 */ /* 0x000fe80000100800 */
[----:B------:R4:W-:Y:S02]  /*16190*/  STL [R1+0x2830], R7 ;  /* 0x0028300701007387 */ /* 0x0009e40000100800 */
[----:B----4-:R-:W-:-:S02]  /*161a0*/  IMAD.WIDE R6, R10, 0x2, R28 ;  /* 0x000000020a067825 */ /* 0x010fc400078e021c */
[----:B------:R-:W3:Y:S04]  /*161b0*/  LDL.LU R28, [R1+0x2ff4] ;  /* 0x002ff400011c7983 */ /* 0x000ee80000300800 */
[----:B------:R-:W-:Y:S04]  /*161c0*/  STL [R1+0x283c], R2 ;  /* 0x00283c0201007387 */ /* 0x000fe80000100800 */
[----:B------:R4:W-:Y:S02]  /*161d0*/  STL [R1+0x2838], R3 ;  /* 0x0028380301007387 */ /* 0x0009e40000100800 */
[----:B----4-:R-:W-:-:S04]  /*161e0*/  IMAD.WIDE R2, R12, 0x2, R24 ;  /* 0x000000020c027825 */ /* 0x010fc800078e0218 */
[----:B0-----:R-:W-:-:S04]  /*161f0*/  IMAD.WIDE R4, R9, 0x2, R4 ;  /* 0x0000000209047825 */ /* 0x001fc800078e0204 */
[----:B------:R-:W-:Y:S01]  /*16200*/  IMAD.WIDE R8, R11, 0x2, R26 ;  /* 0x000000020b087825 */ /* 0x000fe200078e021a */
[----:B------:R-:W-:Y:S04]  /*16210*/  STL [R1+0x2844], R4 ;  /* 0x0028440401007387 */ /* 0x000fe80000100800 */
[----:B------:R0:W-:Y:S04]  /*16220*/  STL [R1+0x2840], R5 ;  /* 0x0028400501007387 */ /* 0x0001e80000100800 */
[----:B------:R-:W-:Y:S04]  /*16230*/  STL [R1+0x284c], R6 ;  /* 0x00284c0601007387 */ /* 0x000fe80000100800 */
[----:B------:R1:W-:Y:S01]  /*16240*/  STL [R1+0x2848], R7 ;  /* 0x0028480701007387 */ /* 0x0003e20000100800 */
[----:B0-----:R-:W-:-:S03]  /*16250*/  IMAD.WIDE R4, R13, 0x2, R22 ;  /* 0x000000020d047825 */ /* 0x001fc600078e0216 */
[----:B------:R-:W-:Y:S04]  /*16260*/  STL [R1+0x2854], R8 ;  /* 0x0028540801007387 */ /* 0x000fe80000100800 */
[----:B------:R-:W-:Y:S01]  /*16270*/  STL [R1+0x2850], R9 ;  /* 0x0028500901007387 */ /* 0x000fe20000100800 */
[----:B-1----:R-:W-:-:S03]  /*16280*/  IMAD.WIDE R6, R14, 0x2, R20 ;  /* 0x000000020e067825 */ /* 0x002fc600078e0214 */
[----:B------:R-:W-:Y:S04]  /*16290*/  STL [R1+0x285c], R2 ;  /* 0x00285c0201007387 */ /* 0x000fe80000100800 */
[----:B------:R0:W-:Y:S04]  /*162a0*/  STL [R1+0x2858], R3 ;  /* 0x0028580301007387 */ /* 0x0001e80000100800 */
[----:B------:R-:W-:Y:S04]  /*162b0*/  STL [R1+0x2864], R4 ;  /* 0x0028640401007387 */ /* 0x000fe80000100800 */
[----:B------:R-:W-:Y:S01]  /*162c0*/  STL [R1+0x2860], R5 ;  /* 0x0028600501007387 */ /* 0x000fe20000100800 */
[----:B0-----:R-:W-:-:S03]  /*162d0*/  IMAD.WIDE R2, R15, 0x2, R18 ;  /* 0x000000020f027825 */ /* 0x001fc600078e0212 */
[----:B------:R-:W-:Y:S04]  /*162e0*/  STL [R1+0x286c], R6 ;  /* 0x00286c0601007387 */ /* 0x000fe80000100800 */
[----:B------:R-:W-:Y:S04]  /*162f0*/  STL [R1+0x2868], R7 ;  /* 0x0028680701007387 */ /* 0x000fe80000100800 */
[----:B------:R-:W-:Y:S04]  /*16300*/  STL [R1+0x2874], R2 ;  /* 0x0028740201007387 */ /* 0x000fe80000100800 */
[----:B------:R2:W-:Y:S04]  /*16310*/  STL [R1+0x2870], R3 ;  /* 0x0028700301007387 */ /* 0x0005e80000100800 */
[----:B------:R0:W-:Y:S04]  /*16320*/  STL [R1+0x1c08], RZ ;  /* 0x001c08ff01007387 */ /* 0x0001e80000100800 */
        /* <DEDUP_REMOVED lines=874> */
[----:B------:R0:W-:Y:S01]  /*199d0*/  STL [R1+0x10f8], RZ ;  /* 0x0010f8ff01007387 */ /* 0x0001e20000100800 */
[----:B------:R-:W1:Y:S03]  /*199e0*/  S2R R17, SR_TID.X ;  /* 0x0000000000117919 */ /* 0x000e660000002100 */
        /* <DEDUP_REMOVED lines=18> */
[----:B-1----:R-:W-:Y:S01]  /*19b10*/  LOP3.LUT R17, R17, 0x3f, RZ, 0xc0, !PT ;  /* 0x0000003f11117812 */ /* 0x002fe200078ec0ff */
[----:B--2---:R-:W-:Y:S01]  /*19b20*/  IMAD.SHL.U32 R3, R16, 0x40, RZ ;  /* 0x0000004010037824 */ /* 0x004fe200078e00ff */
[----:B------:R-:W-:-:S03]  /*19b30*/  USHF.L.U32 UR5, UR5, 0x6, URZ ;  /* 0x0000000605057899 */ /* 0x000fc6000800063f */
[----:B------:R-:W-:Y:S01]  /*19b40*/  IMAD.SHL.U32 R2, R17, 0x2, RZ ;  /* 0x0000000211027824 */ /* 0x000fe200078e00ff */
[----:B------:R-:W-:Y:S01]  /*19b50*/  SHF.R.S32.HI R0, RZ, 0x1f, R3 ;  /* 0x0000001fff007819 */ /* 0x000fe20000011403 */
[----:B------:R-:W-:Y:S01]  /*19b60*/  USHF.R.S32.HI UR6, URZ, 0x1f, UR5 ;  /* 0x0000001f3f067899 */ /* 0x000fe20008011405 */
[----:B------:R0:W-:Y:S01]  /*19b70*/  STL [R1+0x1014], RZ ;  /* 0x001014ff01007387 */ /* 0x0001e20000100800 */
[----:B------:R-:W1:Y:S01]  /*19b80*/  LDC R17, c[0x0][0x230] ;  /* 0x00008c00ff117b82 */ /* 0x000e620000000800 */
[C---:B------:R-:W-:Y:S02]  /*19b90*/  LOP3.LUT R5, R2.reuse, 0x30, RZ, 0x3c, !PT ;  /* 0x0000003002057812 */ /* 0x040fe400078e3cff */
[----:B------:R-:W-:Y:S01]  /*19ba0*/  CS2R R24, SRZ ;  /* 0x0000000000187805 */ /* 0x000fe2000001ff00 */
[----:B------:R0:W-:Y:S01]  /*19bb0*/  STL [R1+0x1018], RZ ;  /* 0x001018ff01007387 */ /* 0x0001e20000100800 */
[C---:B------:R-:W-:Y:S01]  /*19bc0*/  SHF.L.U64.HI R0, R3.reuse, 0x1, R0 ;  /* 0x0000000103007819 */ /* 0x040fe20000010200 */
[----:B------:R-:W-:Y:S01]  /*19bd0*/  IMAD.SHL.U32 R3, R3, 0x2, RZ ;  /* 0x0000000203037824 */ /* 0x000fe200078e00ff */
[C---:B------:R-:W-:Y:S01]  /*19be0*/  LOP3.LUT R6, R2.reuse, 0x20, RZ, 0x3c, !PT ;  /* 0x0000002002067812 */ /* 0x040fe200078e3cff */
[----:B------:R0:W-:Y:S01]  /*19bf0*/  STL [R1+0x101c], RZ ;  /* 0x00101cff01007387 */ /* 0x0001e20000100800 */
[----:B------:R-:W-:-:S02]  /*19c00*/  LOP3.LUT R5, R2, 0x50, RZ, 0x3c, !PT ;  /* 0x0000005002057812 */ /* 0x000fc400078e3cff */
[----:B------:R-:W-:Y:S02]  /*19c10*/  CS2R R26, SRZ ;  /* 0x00000000001a7805 */ /* 0x000fe4000001ff00 */
[----:B------:R-:W-:Y:S01]  /*19c20*/  LOP3.LUT R6, R2, 0x70, RZ, 0x3c, !PT ;  /* 0x0000007002067812 */ /* 0x000fe200078e3cff */
[----:B------:R0:W-:Y:S01]  /*19c30*/  STL [R1+0x1ac0], RZ ;  /* 0x001ac0ff01007387 */ /* 0x0001e20000100800 */
[----:B------:R-:W-:Y:S02]  /*19c40*/  USHF.L.U32 UR7, UR5, 0x1, URZ ;  /* 0x0000000105077899 */ /* 0x000fe4000800063f */
[----:B------:R-:W-:Y:S01]  /*19c50*/  USHF.L.U64.HI UR6, UR5, 0x1, UR6 ;  /* 0x0000000105067899 */ /* 0x000fe20008010206 */
[----:B------:R0:W-:Y:S04]  /*19c60*/  STL [R1+0x1ac4], RZ ;  /* 0x001ac4ff01007387 */ /* 0x0001e80000100800 */
[----:B------:R0:W-:Y:S04]  /*19c70*/  STL [R1+0x1ac8], RZ ;  /* 0x001ac8ff01007387 */ /* 0x0001e80000100800 */
[----:B------:R0:W-:Y:S01]  /*19c80*/  STL [R1+0x1acc], RZ ;  /* 0x001accff01007387 */ /* 0x0001e20000100800 */
[----:B-1----:R-:W-:-:S03]  /*19c90*/  VIADD R17, R17, 0x3f ;  /* 0x0000003f11117836 */ /* 0x002fc60000000000 */
[----:B------:R0:W-:Y:S02]  /*19ca0*/  STL [R1+0x19c0], RZ ;  /* 0x0019c0ff01007387 */ /* 0x0001e40000100800 */
[----:B------:R-:W-:Y:S02]  /*19cb0*/  SHF.R.S32.HI R16, RZ, 0x1f, R17 ;  /* 0x0000001fff107819 */ /* 0x000fe40000011411 */
[----:B------:R0:W-:Y:S02]  /*19cc0*/  STL [R1+0x19c4], RZ ;  /* 0x0019c4ff01007387 */ /* 0x0001e40000100800 */
[----:B------:R-:W-:Y:S02]  /*19cd0*/  LEA.HI R16, R16, R17, RZ, 0x6 ;  /* 0x0000001110107211 */ /* 0x000fe400078f30ff */
[----:B------:R0:W-:Y:S02]  /*19ce0*/  STL [R1+0x19c8], RZ ;  /* 0x0019c8ff01007387 */ /* 0x0001e40000100800 */
[----:B------:R-:W-:-:S02]  /*19cf0*/  SHF.R.S32.HI R4, RZ, 0x6, R16 ;  /* 0x00000006ff047819 */ /* 0x000fc40000011410 */
[----:B------:R0:W-:Y:S01]  /*19d00*/  STL [R1+0x19cc], RZ ;  /* 0x0019ccff01007387 */ /* 0x0001e20000100800 */
[C---:B------:R-:W-:Y:S02]  /*19d10*/  LOP3.LUT R4, R2.reuse, 0x10, RZ, 0x3c, !PT ;  /* 0x0000001002047812 */ /* 0x040fe400078e3cff */
[C---:B------:R-:W-:Y:S01]  /*19d20*/  LOP3.LUT R4, R2.reuse, 0x40, RZ, 0x3c, !PT ;  /* 0x0000004002047812 */ /* 0x040fe200078e3cff */
[----:B------:R0:W-:Y:S01]  /*19d30*/  STL [R1+0x18c0], RZ ;  /* 0x0018c0ff01007387 */ /* 0x0001e20000100800 */
[----:B------:R-:W-:Y:S02]  /*19d40*/  LOP3.LUT R4, R2, 0x60, RZ, 0x3c, !PT ;  /* 0x0000006002047812 */ /* 0x000fe400078e3cff */
[----:B---3--:R-:W-:Y:S01]  /*19d50*/  LOP3.LUT R4, R28, 0x40, RZ, 0x3c, !PT ;  /* 0x000000401c047812 */ /* 0x008fe200078e3cff */
        /* <DEDUP_REMOVED lines=95> */
[----:B------:R0:W-:Y:S01]  /*1a350*/  STL [R1+0x10ac], RZ ;  /* 0x0010acff01007387 */ /* 0x0001e20000100800 */
[----:B------:R-:W2:Y:S03]  /*1a360*/  S2R R17, SR_TID.X ;  /* 0x0000000000117919 */ /* 0x000ea60000002100 */
[----:B------:R0:W-:Y:S04]  /*1a370*/  STL [R1+0x10c0], RZ ;  /* 0x0010c0ff01007387 */ /* 0x0001e80000100800 */
[----:B------:R0:W-:Y:S01]  /*1a380*/  STL [R1+0x10c4], RZ ;  /* 0x0010c4ff01007387 */ /* 0x0001e20000100800 */
[----:B-1----:R-:W-:-:S03]  /*1a390*/  LOP3.LUT R16, R16, 0x7, RZ, 0xc0, !PT ;  /* 0x0000000710107812 */ /* 0x002fc600078ec0ff */
[----:B------:R0:W-:Y:S02]  /*1a3a0*/  STL [R1+0x10c8], RZ ;  /* 0x0010c8ff01007387 */ /* 0x0001e40000100800 */
[----:B------:R-:W-:Y:S02]  /*1a3b0*/  IMAD R16, R16, 0x90, RZ ;  /* 0x0000009010107824 */ /* 0x000fe400078e02ff */
[----:B------:R0:W-:Y:S04]  /*1a3c0*/  STL [R1+0x10cc], RZ ;  /* 0x0010ccff01007387 */ /* 0x0001e80000100800 */
[----:B------:R0:W-:Y:S04]  /*1a3d0*/  STL [R1+0x10b0], RZ ;  /* 0x0010b0ff01007387 */ /* 0x0001e80000100800 */
[----:B------:R0:W-:Y:S04]  /*1a3e0*/  STL [R1+0x10b4], RZ ;  /* 0x0010b4ff01007387 */ /* 0x0001e80000100800 */
[----:B------:R0:W-:Y:S04]  /*1a3f0*/  STL [R1+0x10b8], RZ ;  /* 0x0010b8ff01007387 */ /* 0x0001e80000100800 */
[----:B------:R0:W-:Y:S01]  /*1a400*/  STL [R1+0x10bc], RZ ;  /* 0x0010bcff01007387 */ /* 0x0001e20000100800 */
[----:B--2---:R-:W-:-:S03]  /*1a410*/  IMAD.SHL.U32 R17, R17, 0x2, RZ ;  /* 0x0000000211117824 */ /* 0x004fc600078e00ff */
[----:B------:R0:W-:Y:S02]  /*1a420*/  STL [R1+0x460], RZ ;  /* 0x000460ff01007387 */ /* 0x0001e40000100800 */
[----:B------:R-:W-:Y:S02]  /*1a430*/  LOP3.LUT R16, R16, 0x30, R17, 0x78, !PT ;  /* 0x0000003010107812 */ /* 0x000fe400078e7811 */
[----:B------:R0:W-:Y:S02]  /*1a440*/  STL [R1+0x464], RZ ;  /* 0x000464ff01007387 */ /* 0x0001e40000100800 */
[----:B------:R-:W-:Y:S02]  /*1a450*/  LOP3.LUT R5, R16, 0x40, RZ, 0x3c, !PT ;  /* 0x0000004010057812 */ /* 0x000fe400078e3cff */
        /* <DEDUP_REMOVED lines=10> */
[----:B------:R0:W-:Y:S02]  /*1a500*/  STL [R1+0x2fe8], R4 ;  /* 0x002fe80401007387 */ /* 0x0001e40000100800 */
.L_x_1:
[----:B-1----:R-:W2:Y:S01]  /*1a510*/  LDL.64 R6, [R1+0x1be0] ;  /* 0x001be00001067983 */ /* 0x002ea20000100a00 */
[----:B0-----:R-:W0:Y:S03]  /*1a520*/  LDC R4, c[0x0][0x230] ;  /* 0x00008c00ff047b82 */ /* 0x001e260000000800 */
[----:B--2---:R1:W-:Y:S04]  /*1a530*/  STL [R1+0x81b4], R7 ;  /* 0x0081b40701007387 */ /* 0x0043e80000100800 */
[----:B-1----:R-:W0:Y:S04]  /*1a540*/  LDL R7, [R1+0x1c08] ;  /* 0x001c080001077983 */ /* 0x002e280000100800 */
[----:B------:R-:W-:Y:S04]  /*1a550*/  STL [R1+0x7acc], R2 ;  /* 0x007acc0201007387 */ /* 0x000fe80000100800 */
        /* <DEDUP_REMOVED lines=73> */
[----:B------:R-:W-:Y:S01]  /*1a9f0*/  STL [R1+0x7bf4], R2 ;  /* 0x007bf40201007387 */ /* 0x000fe20000100800 */
[----:B0-----:R-:W-:-:S03]  /*1aa00*/  IMAD R4, R7, -0x40, R4 ;  /* 0xffffffc007047824 */ /* 0x001fc600078e0204 */
        /* <DEDUP_REMOVED lines=368> */
[----:B------:R0:W-:Y:S04]  /*1c110*/  STL [R1+0x81b0], R23 ;  /* 0x0081b01701007387 */ /* 0x0001e80000100800 */
        /* <DEDUP_REMOVED lines=23> */
[----:B-----5:R-:W-:Y:S04]  /*1c290*/  STL [R1+0x77a8], R28 ;  /* 0x0077a81c01007387 */ /* 0x020fe80000100800 */
        /* <DEDUP_REMOVED lines=36> */
[----:B------:R-:W-:Y:S04]  /*1c4e0*/  STL.64 [R1+0x6880], R26 ;  /* 0x0068801a01007387 */ /* 0x000fe80000100a00 */
        /* <DEDUP_REMOVED lines=43> */
[----:B------:R-:W2:Y:S01]  /*1c7a0*/  LDL.LU R7, [R1+0x81b4] ;  /* 0x0081b40001077983 */ /* 0x000ea20000300800 */
[----:B------:R-:W-:-:S02]  /*1c7b0*/  ISETP.GT.AND P0, PT, R4, RZ, PT ;  /* 0x000000ff0400720c */ /* 0x000fc40003f04270 */
[----:B0-----:R-:W-:Y:S02]  /*1c7c0*/  PRMT R23, RZ, 0x7610, R23 ;  /* 0x00007610ff177816 */ /* 0x001fe40000000017 */
[----:B------:R-:W-:Y:S02]  /*1c7d0*/  PRMT R29, RZ, 0x7610, R29 ;  /* 0x00007610ff1d7816 */ /* 0x000fe4000000001d */
[----:B------:R-:W-:-:S07]  /*1c7e0*/  PRMT R2, RZ, 0x7610, R2 ;  /* 0x00007610ff027816 */ /* 0x000fce0000000002 */
[----:B--2---:R-:W2:Y:S04]  /*1c7f0*/  @P0 LDG.E.U16 R23, desc[UR50][R6.64] ;  /* 0x0000003206170981 */ /* 0x004ea8000c1e1500 */
[----:B--2---:R0:W-:Y:S04]  /*1c800*/  STL [R1+0xab4], R23 ;  /* 0x000ab41701007387 */ /* 0x0041e80000100800 */
[----:B0-----:R-:W2:Y:S04]  /*1c810*/  LDL.LU R23, [R1+0x81b0] ;  /* 0x0081b00001177983 */ /* 0x001ea80000300800 */
[----:B------:R-:W3:Y:S04]  /*1c820*/  LDL.64 R6, [R1+0x1bd8] ;  /* 0x001bd80001067983 */ /* 0x000ee80000100a00 */
[----:B---3--:R-:W3:Y:S04]  /*1c830*/  @P0 LDG.E.U16 R29, desc[UR50][R6.64] ;  /* 0x00000032061d0981 */ /* 0x008ee8000c1e1500 */
[----:B---3--:R0:W-:Y:S04]  /*1c840*/  STL [R1+0xab0], R29 ;  /* 0x000ab01d01007387 */ /* 0x0081e80000100800 */
[----:B0-----:R-:W3:Y:S04]  /*1c850*/  LDL.LU R29, [R1+0x81ac] ;  /* 0x0081ac00011d7983 */ /* 0x001ee80000300800 */
[----:B------:R-:W4:Y:S01]  /*1c860*/  LDL.64 R6, [R1+0x1bd0] ;  /* 0x001bd00001067983 */ /* 0x000f220000100a00 */
[----:B---3--:R-:W-:-:S03]  /*1c870*/  PRMT R29, RZ, 0x7610, R29 ;  /* 0x00007610ff1d7816 */ /* 0x008fc6000000001d */
[----:B----4-:R-:W3:Y:S04]  /*1c880*/  @P0 LDG.E.U16 R2, desc[UR50][R6.64] ;  /* 0x0000003206020981 */ /* 0x010ee8000c1e1500 */
        /* <DEDUP_REMOVED lines=8> */
[----:B------:R-:W-:-:S02]  /*1c910*/  ISETP.GT.AND P1, PT, R4, 0x1, PT ;  /* 0x000000010400780c */ /* 0x000fc40003f24270 */
[----:B---3--:R-:W-:Y:S01]  /*1c920*/  PRMT R29, RZ, 0x7610, R29 ;  /* 0x00007610ff1d7816 */ /* 0x008fe2000000001d */
        /* <DEDUP_REMOVED lines=18> */
[----:B------:R-:W4:Y:S04]  /*1ca50*/  LDL R6, [R1+0x2870] ;  /* 0x0028700001067983 */ /* 0x000f280000100800 */
[----:B------:R-:W4:Y:S01]  /*1ca60*/  LDL R7, [R1+0x2874] ;  /* 0x0028740001077983 */ /* 0x000f220000100800 */
[----:B---3--:R-:W-:-:S02]  /*1ca70*/  PRMT R29, RZ, 0x7610, R29 ;  /* 0x00007610ff1d7816 */ /* 0x008fc4000000001d */
[----:B----4-:R-:W-:-:S04]  /*1ca80*/  @P1 LOP3.LUT R7, R7, R6, RZ, 0x3c, !PT ;  /* 0x0000000607071212 */ /* 0x010fc800078e3cff */
[----:B------:R-:W-:-:S04]  /*1ca90*/  @P1 LOP3.LUT R6, R7, R6, RZ, 0x3c, !PT ;  /* 0x0000000607061212 */ /* 0x000fc800078e3cff */
[----:B------:R-:W-:-:S05]  /*1caa0*/  @P1 LOP3.LUT R7, R7, R6, RZ, 0x3c, !PT ;  /* 0x0000000607071212 */ /* 0x000fca00078e3cff */
[----:B------:R-:W3:Y:S04]  /*1cab0*/  @P1 LDG.E.U16 R2, desc[UR50][R6.64] ;  /* 0x0000003206021981 */ /* 0x000ee8000c1e1500 */
        /* <DEDUP_REMOVED lines=31> */
[----:B------:R-:W-:-:S02]  /*1ccb0*/  ISETP.GT.AND P0, PT, R4, 0x2, PT ;  /* 0x000000020400780c */ /* 0x000fc40003f04270 */
[----:B---3--:R-:W-:Y:S02]  /*1ccc0*/  PRMT R29, RZ, 0x7610, R29 ;  /* 0x00007610ff1d7816 */ /* 0x008fe4000000001d */
        /* <DEDUP_REMOVED lines=947> */
[----:B------:R-:W-:-:S02]  /*20800*/  PRMT R25, RZ, 0x7610, R25 ;  /* 0x00007610ff197816 */ /* 0x000fc40000000019 */
[----:B------:R-:W-:Y:S02]  /*20810*/  PRMT R24, RZ, 0x7610, R24 ;  /* 0x00007610ff187816 */ /* 0x000fe40000000018 */
[----:B------:R-:W-:Y:S02]  /*20820*/  PRMT R27, RZ, 0x7610, R27 ;  /* 0x00007610ff1b7816 */ /* 0x000fe4000000001b */
[----:B------:R-:W-:Y:S02]  /*20830*/  ISETP.GT.AND P1, PT, R4, 0xf, PT ;  /* 0x0000000f0400780c */ /* 0x000fe40003f24270 */
[----:B----4-:R-:W-:-:S04]  /*20840*/  @P0 LOP3.LUT R7, R7, R6, RZ, 0x3c, !PT ;  /* 0x0000000607070212 */ /* 0x010fc800078e3cff */
[----:B------:R-:W-:-:S04]  /*20850*/  @P0 LOP3.LUT R6, R7, R6, RZ, 0x3c, !PT ;  /* 0x0000000607060212 */ /* 0x000fc800078e3cff */
[----:B------:R-:W-:-:S05]  /*20860*/  @P0 LOP3.LUT R7, R7, R6, RZ, 0x3c, !PT ;  /* 0x0000000607070212 */ /* 0x000fca00078e3cff */
[----:B------:R-:W4:Y:S04]  /*20870*/  @P0 LDG.E.U16 R2, desc[UR50][R6.64] ;  /* 0x0000003206020981 */ /* 0x000f28000c1e1500 */
[----:B----4-:R0:W-:Y:S04]  /*20880*/  STL [R1+0x840], R2 ;  /* 0x0008400201007387 */ /* 0x0101e80000100800 */
[----:B0-----:R-:W4:Y:S04]  /*20890*/  LDL.LU R2, [R1+0x7fe0] ;  /* 0x007fe00001027983 */ /* 0x001f280000300800 */
[----:B------:R-:W2:Y:S04]  /*208a0*/  LDL R6, [R1+0x2508] ;  /* 0x0025080001067983 */ /* 0x000ea80000100800 */
[----:B------:R-:W2:Y:S02]  /*208b0*/  LDL R7, [R1+0x250c] ;  /* 0x00250c0001077983 */ /* 0x000ea40000100800 */
[----:B--2---:R-:W-:-:S04]  /*208c0*/  @P0 LOP3.LUT R7, R7, R6, RZ, 0x3c, !PT ;  /* 0x0000000607070212 */ /* 0x004fc800078e3cff */
[----:B------:R-:W-:-:S04]  /*208d0*/  @P0 LOP3.LUT R6, R7, R6, RZ, 0x3c, !PT ;  /* 0x0000000607060212 */ /* 0x000fc800078e3cff */
[----:B------:R-:W-:-:S05]  /*208e0*/  @P0 LOP3.LUT R7, R7, R6, RZ, 0x3c, !PT ;  /* 0x0000000607070212 */ /* 0x000fca00078e3cff */
[----:B------:R-:W2:Y:S04]  /*208f0*/  @P0 LDG.E.U16 R25, desc[UR50][R6.64] ;  /* 0x0000003206190981 */ /* 0x000ea8000c1e1500 */
[----:B------:R-:W3:Y:S04]  /*20900*/  LDL R6, [R1+0x2500] ;  /* 0x0025000001067983 */ /* 0x000ee80000100800 */
[----:B------:R-:W3:Y:S04]  /*20910*/  LDL R7, [R1+0x2504] ;  /* 0x0025040001077983 */ /* 0x000ee80000100800 */
[----:B--2---:R-:W-:Y:S01]  /*20920*/  STL [R1+0x7984], R25 ;  /* 0x0079841901007387 */ /* 0x004fe20000100800 */
[----:B---3--:R-:W-:-:S04]  /*20930*/  @P0 LOP3.LUT R7, R7, R6, RZ, 0x3c, !PT ;  /* 0x0000000607070212 */ /* 0x008fc800078e3cff */
[----:B------:R-:W-:-:S04]  /*20940*/  @P0 LOP3.LUT R6, R7, R6, RZ, 0x3c, !PT ;  /* 0x0000000607060212 */ /* 0x000fc800078e3cff */
[----:B------:R-:W-:-:S05]  /*20950*/  @P0 LOP3.LUT R7, R7, R6, RZ, 0x3c, !PT ;  /* 0x0000000607070212 */ /* 0x000fca00078e3cff */
[----:B------:R-:W2:Y:S04]  /*20960*/  @P0 LDG.E.U16 R24, desc[UR50][R6.64] ;  /* 0x0000003206180981 */ /* 0x000ea8000c1e1500 */
[----:B------:R-:W3:Y:S04]  /*20970*/  LDL R6, [R1+0x24f8] ;  /* 0x0024f80001067983 */ /* 0x000ee80000100800 */
[----:B------:R-:W3:Y:S01]  /*20980*/  LDL R7, [R1+0x24fc] ;  /* 0x0024fc0001077983 */ /* 0x000ee20000100800 */
[----:B------:R-:W-:-:S03]  /*20990*/  PRMT R29, RZ, 0x7610, R29 ;  /* 0x00007610ff1d7816 */ /* 0x000fc6000000001d */
[----:B--2---:R-:W-:Y:S01]  /*209a0*/  STL [R1+0x7988], R24 ;  /* 0x0079881801007387 */ /* 0x004fe20000100800 */
[----:B---3--:R-:W-:-:S04]  /*209b0*/  @P0 LOP3.LUT R7, R7, R6, RZ, 0x3c, !PT ;  /* 0x0000000607070212 */ /* 0x008fc800078e3cff */
[----:B------:R-:W-:-:S04]  /*209c0*/  @P0 LOP3.LUT R6, R7, R6, RZ, 0x3c, !PT ;  /* 0x0000000607060212 */ /* 0x000fc800078e3cff */
[----:B------:R-:W-:-:S05]  /*209d0*/  @P0 LOP3.LUT R7, R7, R6, RZ, 0x3c, !PT ;  /* 0x0000000607070212 */ /* 0x000fca00078e3cff */
[----:B------:R-:W2:Y:S04]  /*209e0*/  @P0 LDG.E.U16 R27, desc[UR50][R6.64] ;  /* 0x00000032061b0981 */ /* 0x000ea8000c1e1500 */
[----:B------:R-:W3:Y:S04]  /*209f0*/  LDL R6, [R1+0x24f0] ;  /* 0x0024f00001067983 */ /* 0x000ee80000100800 */
[----:B------:R-:W3:Y:S01]  /*20a00*/  LDL R7, [R1+0x24f4] ;  /* 0x0024f40001077983 */ /* 0x000ee20000100800 */
[----:B----4-:R-:W-:-:S03]  /*20a10*/  PRMT R2, RZ, 0x7610, R2 ;  /* 0x00007610ff027816 */ /* 0x010fc60000000002 */
[----:B--2---:R-:W-:Y:S01]  /*20a20*/  STL [R1+0x798c], R27 ;  /* 0x00798c1b01007387 */ /* 0x004fe20000100800 */
[----:B---3--:R-:W-:-:S04]  /*20a30*/  @P1 LOP3.LUT R7, R7, R6, RZ, 0x3c, !PT ;  /* 0x0000000607071212 */ /* 0x008fc800078e3cff */
[----:B------:R-:W-:-:S04]  /*20a40*/  @P1 LOP3.LUT R6, R7, R6, RZ, 0x3c, !PT ;  /* 0x0000000607061212 */ /* 0x000fc800078e3cff */
[----:B------:R-:W-:-:S05]  /*20a50*/  @P1 LOP3.LUT R7, R7, R6, RZ, 0x3c, !PT ;  /* 0x0000000607071212 */ /* 0x000fca00078e3cff */
[----:B------:R-:W2:Y:S04]  /*20a60*/  @P1 LDG.E.U16 R29, desc[UR50][R6.64] ;  /* 0x00000032061d1981 */ /* 0x000ea8000c1e1500 */
[----:B--2---:R0:W-:Y:S04]  /*20a70*/  STL [R1+0xad4], R29 ;  /* 0x000ad41d01007387 */ /* 0x0041e80000100800 */
[----:B0-----:R-:W2:Y:S04]  /*20a80*/  LDL.LU R29, [R1+0x7fdc] ;  /* 0x007fdc00011d7983 */ /* 0x001ea80000300800 */
[----:B------:R-:W3:Y:S04]  /*20a90*/  LDL R6, [R1+0x24e8] ;  /* 0x0024e80001067983 */ /* 0x000ee80000100800 */
[----:B------:R-:W3:Y:S01]  /*20aa0*/  LDL R7, [R1+0x24ec] ;  /* 0x0024ec0001077983 */ /* 0x000ee20000100800 */
[----:B--2---:R-:W-:-:S02]  /*20ab0*/  PRMT R29, RZ, 0x7610, R29 ;  /* 0x00007610ff1d7816 */ /* 0x004fc4000000001d */
        /* <DEDUP_REMOVED lines=26> */
[----:B------:R-:W-:-:S02]  /*20c60*/  ISETP.GT.AND P0, PT, R4, 0x10, PT ;  /* 0x000000100400780c */ /* 0x000fc40003f04270 */
[----:B--2---:R-:W-:Y:S02]  /*20c70*/  PRMT R2, RZ, 0x7610, R2 ;  /* 0x00007610ff027816 */ /* 0x004fe40000000002 */
        /* <DEDUP_REMOVED lines=464> */
[----:B------:R-:W-:-:S02]  /*22980*/  PRMT R28, RZ, 0x7610, R28 ;  /* 0x00007610ff1c7816 */ /* 0x000fc4000000001c */
[----:B---3--:R-:W-:-:S04]  /*22990*/  @P1 LOP3.LUT R7, R7, R6, RZ, 0x3c, !PT ;  /* 0x0000000607071212 */ /* 0x008fc800078e3cff */
        /* <DEDUP_REMOVED lines=12> */
[----:B------:R-:W4:Y:S04]  /*22a60*/  LDL R6, [R1+0x2328] ;  /* 0x0023280001067983 */ /* 0x000f280000100800 */
[----:B------:R-:W4:Y:S01]  /*22a70*/  LDL R7, [R1+0x232c] ;  /* 0x00232c0001077983 */ /* 0x000f220000100800 */
[----:B--2---:R-:W-:-:S03]  /*22a80*/  PRMT R29, RZ, 0x7610, R29 ;  /* 0x00007610ff1d7816 */ /* 0x004fc6000000001d */
[----:B---3--:R-:W-:Y:S01]  /*22a90*/  STL [R1+0x7990], R28 ;  /* 0x0079901c01007387 */ /* 0x008fe20000100800 */
[----:B----4-:R-:W-:-:S04]  /*22aa0*/  @P0 LOP3.LUT R7, R7, R6, RZ, 0x3c, !PT ;  /* 0x0000000607070212 */ /* 0x010fc800078e3cff */
        /* <DEDUP_REMOVED lines=1493> */
[----:B------:R-:W3:Y:S02]  /*28800*/  LDL R7, [R1+0x1e0c] ;  /* 0x001e0c0001077983 */ /* 0x000ee40000100800 */
        /* <DEDUP_REMOVED lines=237> */
[----:B------:R-:W-:Y:S02]  /*296e0*/  ISETP.GT.AND P0, PT, R4, 0x2e, PT ;  /* 0x0000002e0400780c */ /* 0x000fe40003f04270 */
[----:B----4-:R-:W-:-:S04]  /*296f0*/  @P1 LOP3.LUT R7, R7, R6, RZ, 0x3c, !PT ;  /* 0x0000000607071212 */ /* 0x010fc800078e3cff */
[----:B------:R-:W-:-:S04]  /*29700*/  @P1 LOP3.LUT R6, R7, R6, RZ, 0x3c, !PT ;  /* 0x0000000607061212 */ /* 0x000fc800078e3cff */
[----:B------:R-:W-:-:S05]  /*29710*/  @P1 LOP3.LUT R7, R7, R6, RZ, 0x3c, !PT ;  /* 0x0000000607071212 */ /* 0x000fca00078e3cff */
[----:B------:R-:W4:Y:S04]  /*29720*/  @P1 LDG.E.U16 R28, desc[UR50][R6.64] ;  /* 0x00000032061c1981 */ /* 0x000f28000c1e1500 */
[----:B------:R-:W2:Y:S04]  /*29730*/  LDL R6, [R1+0x1d30] ;  /* 0x001d300001067983 */ /* 0x000ea80000100800 */
[----:B------:R-:W2:Y:S01]  /*29740*/  LDL R7, [R1+0x1d34] ;  /* 0x001d340001077983 */ /* 0x000ea20000100800 */
[----:B---3--:R-:W-:-:S03]  /*29750*/  PRMT R2, RZ, 0x7610, R2 ;  /* 0x00007610ff027816 */ /* 0x008fc60000000002 */
[----:B----4-:R-:W-:Y:S01]  /*29760*/  STL [R1+0x79c4], R28 ;  /* 0x0079c41c01007387 */ /* 0x010fe20000100800 */
[----:B--2---:R-:W-:-:S04]  /*29770*/  @P0 LOP3.LUT R7, R7, R6, RZ, 0x3c, !PT ;  /* 0x0000000607070212 */ /* 0x004fc800078e3cff */
        /* <DEDUP_REMOVED lines=495> */
[----:B------:R-:W4:Y:S04]  /*2b670*/  LDL R6, [R1+0x2900] ;  /* 0x0029000001067983 */ /* 0x000f280000100800 */
[----:B------:R-:W4:Y:S01]  /*2b680*/  LDL R7, [R1+0x290c] ;  /* 0x00290c0001077983 */ /* 0x000f220000100800 */
[----:B------:R-:W-:Y:S02]  /*2b690*/  PRMT R3, RZ, 0x7610, R3 ;  /* 0x00007610ff037816 */ /* 0x000fe40000000003 */
[----:B------:R-:W-:Y:S01]  /*2b6a0*/  ISETP.GT.AND P1, PT, R4, 0x35, PT ;  /* 0x000000350400780c */ /* 0x000fe20003f24270 */
[----:B---3--:R-:W-:Y:S01]  /*2b6b0*/  STL [R1+0x79f8], R28 ;  /* 0x0079f81c01007387 */ /* 0x008fe20000100800 */
[----:B----4-:R-:W-:-:S04]  /*2b6c0*/  @P0 LOP3.LUT R7, R7, R6, RZ, 0x3c, !PT ;  /* 0x0000000607070212 */ /* 0x010fc800078e3cff */
[----:B------:R-:W-:-:S04]  /*2b6d0*/  @P0 LOP3.LUT R6, R7, R6, RZ, 0x3c, !PT ;  /* 0x0000000607060212 */ /* 0x000fc800078e3cff */
[----:B------:R-:W-:-:S05]  /*2b6e0*/  @P0 LOP3.LUT R7, R7, R6, RZ, 0x3c, !PT ;  /* 0x0000000607070212 */ /* 0x000fca00078e3cff */
[----:B------:R-:W3:Y:S04]  /*2b6f0*/  @P0 LDG.E.U16 R3, desc[UR50][R6.64] ;  /* 0x0000003206030981 */ /* 0x000ee8000c1e1500 */
[----:B------:R-:W4:Y:S04]  /*2b700*/  LDL R6, [R1+0x2908] ;  /* 0x0029080001067983 */ /* 0x000f280000100800 */
[----:B------:R-:W4:Y:S01]  /*2b710*/  LDL R7, [R1+0x2914] ;  /* 0x0029140001077983 */ /* 0x000f220000100800 */
[----:B------:R-:W-:-:S03]  /*2b720*/  PRMT R27, RZ, 0x7610, R27 ;  /* 0x00007610ff1b7816 */ /* 0x000fc6000000001b */
        /* <DEDUP_REMOVED lines=262> */
[----:B----4-:R-:W-:-:S04]  /*2c790*/  @P0 LOP3.LUT R7, R7, R6, RZ, 0x3c, !PT ;  /* 0x0000000607070212 */ /* 0x010fc800078e3cff */
[----:B------:R-:W-:-:S04]  /*2c7a0*/  @P0 LOP3.LUT R6, R7, R6, RZ, 0x3c, !PT ;  /* 0x0000000607060212 */ /* 0x000fc800078e3cff */
[----:B------:R-:W-:-:S05]  /*2c7b0*/  @P0 LOP3.LUT R7, R7, R6, RZ, 0x3c, !PT ;  /* 0x0000000607070212 */ /* 0x000fca00078e3cff */
[----:B------:R-:W4:Y:S04]  /*2c7c0*/  @P0 LDG.E.U16 R23, desc[UR50][R6.64] ;  /* 0x0000003206170981 */ /* 0x000f28000c1e1500 */
[----:B----4-:R0:W-:Y:S04]  /*2c7d0*/  STL [R1+0x60], R23 ;  /* 0x0000601701007387 */ /* 0x0101e80000100800 */
[----:B0-----:R-:W4:Y:S04]  /*2c7e0*/  LDL.LU R23, [R1+0x7ac4] ;  /* 0x007ac40001177983 */ /* 0x001f280000300800 */
[----:B------:R-:W2:Y:S04]  /*2c7f0*/  LDL R6, [R1+0x29f8] ;  /* 0x0029f80001067983 */ /* 0x000ea80000100800 */
[----:B------:R-:W2:Y:S01]  /*2c800*/  LDL R7, [R1+0x2a04] ;  /* 0x002a040001077983 */ /* 0x000ea20000100800 */
[----:B------:R-:W-:-:S02]  /*2c810*/  PRMT R22, RZ, 0x7610, R22 ;  /* 0x00007610ff167816 */ /* 0x000fc40000000016 */
        /* <DEDUP_REMOVED lines=9> */
[----:B------:R-:W-:Y:S02]  /*2c8b0*/  ISETP.GT.AND P1, PT, R4, 0x39, PT ;  /* 0x000000390400780c */ /* 0x000fe40003f24270 */
        /* <DEDUP_REMOVED lines=72> */
[----:B------:R-:W-:Y:S02]  /*2cd40*/  ISETP.GT.AND P0, PT, R4, 0x3a, PT ;  /* 0x0000003a0400780c */ /* 0x000fe40003f04270 */
        /* <DEDUP_REMOVED lines=22> */
[----:B------:R-:W2:Y:S04]  /*2ceb0*/  LDL R6, [R1+0x2a58] ;  /* 0x002a580001067983 */ /* 0x000ea80000100800 */
[----:B------:R-:W2:Y:S01]  /*2cec0*/  LDL R7, [R1+0x2a64] ;  /* 0x002a640001077983 */ /* 0x000ea20000100800 */
[----:B------:R-:W-:-:S03]  /*2ced0*/  PRMT R27, RZ, 0x7610, R27 ;  /* 0x00007610ff1b7816 */ /* 0x000fc6000000001b */
[----:B----4-:R0:W-:Y:S04]  /*2cee0*/  STL [R1+0x7a44], R28 ;  /* 0x007a441c01007387 */ /* 0x0101e80000100800 */
[----:B0-----:R-:W4:Y:S01]  /*2cef0*/  LDL R28, [R1+0x2a74] ;  /* 0x002a7400011c7983 */ /* 0x001f220000100800 */
[----:B--2---:R-:W-:-:S04]  /*2cf00*/  @P0 LOP3.LUT R7, R7, R6, RZ, 0x3c, !PT ;  /* 0x0000000607070212 */ /* 0x004fc800078e3cff */
[----:B------:R-:W-:-:S04]  /*2cf10*/  @P0 LOP3.LUT R6, R7, R6, RZ, 0x3c, !PT ;  /* 0x0000000607060212 */ /* 0x000fc800078e3cff */
[----:B------:R-:W-:-:S05]  /*2cf20*/  @P0 LOP3.LUT R7, R7, R6, RZ, 0x3c, !PT ;  /* 0x0000000607070212 */ /* 0x000fca00078e3cff */
[----:B------:R-:W2:Y:S04]  /*2cf30*/  @P0 LDG.E.U16 R27, desc[UR50][R6.64] ;  /* 0x00000032061b0981 */ /* 0x000ea8000c1e1500 */
[----:B------:R-:W3:Y:S04]  /*2cf40*/  LDL R6, [R1+0x2a60] ;  /* 0x002a600001067983 */ /* 0x000ee80000100800 */
[----:B------:R-:W3:Y:S04]  /*2cf50*/  LDL R7, [R1+0x2a6c] ;  /* 0x002a6c0001077983 */ /* 0x000ee80000100800 */
[----:B--2---:R0:W-:Y:S04]  /*2cf60*/  STL [R1+0x7a48], R27 ;  /* 0x007a481b01007387 */ /* 0x0041e80000100800 */
[----:B0-----:R-:W2:Y:S01]  /*2cf70*/  LDL R27, [R1+0x2a68] ;  /* 0x002a6800011b7983 */ /* 0x001ea20000100800 */
[----:B---3--:R-:W-:-:S02]  /*2cf80*/  @P0 LOP3.LUT R7, R7, R6, RZ, 0x3c, !PT ;  /* 0x0000000607070212 */ /* 0x008fc400078e3cff */
[----:B------:R-:W-:Y:S02]  /*2cf90*/  PRMT R11, RZ, 0x7610, R11 ;  /* 0x00007610ff0b7816 */ /* 0x000fe4000000000b */
[----:B------:R-:W-:-:S04]  /*2cfa0*/  @P0 LOP3.LUT R6, R7, R6, RZ, 0x3c, !PT ;  /* 0x0000000607060212 */ /* 0x000fc800078e3cff */
[----:B------:R-:W-:Y:S02]  /*2cfb0*/  @P0 LOP3.LUT R7, R7, R6, RZ, 0x3c, !PT ;  /* 0x0000000607070212 */ /* 0x000fe400078e3cff */
[----:B------:R-:W-:-:S03]  /*2cfc0*/  PRMT R10, RZ, 0x7610, R10 ;  /* 0x00007610ff0a7816 */ /* 0x000fc6000000000a */
[----:B------:R4:W3:Y:S02]  /*2cfd0*/  @P0 LDG.E.U16 R11, desc[UR50][R6.64] ;  /* 0x00000032060b0981 */ /* 0x0008e4000c1e1500 */
[----:B----4-:R-:W-:Y:S02]  /*2cfe0*/  @P0 IMAD.MOV.U32 R6, RZ, RZ, R28 ;  /* 0x000000ffff060224 */ /* 0x010fe400078e001c */
[----:B--2---:R-:W-:-:S05]  /*2cff0*/  @P0 IMAD.MOV.U32 R7, RZ, RZ, R27 ;  /* 0x000000ffff070224 */ /* 0x004fca00078e001b */
[----:B------:R-:W2:Y:S04]  /*2d000*/  @P0 LDG.E.U16 R10, desc[UR50][R6.64] ;  /* 0x00000032060a0981 */ /* 0x000ea8000c1e1500 */
[----:B---3--:R0:W-:Y:S04]  /*2d010*/  STL [R1+0x28], R11 ;  /* 0x0000280b01007387 */ /* 0x0081e80000100800 */
[----:B0-----:R-:W3:Y:S04]  /*2d020*/  LDL.LU R11, [R1+0x7a94] ;  /* 0x007a9400010b7983 */ /* 0x001ee80000300800 */
[----:B------:R-:W4:Y:S04]  /*2d030*/  LDL R28, [R1+0x2a90] ;  /* 0x002a9000011c7983 */ /* 0x000f280000100800 */
[----:B------:R-:W3:Y:S04]  /*2d040*/  LDL R27, [R1+0x2a9c] ;  /* 0x002a9c00011b7983 */ /* 0x000ee80000100800 */
[----:B--2---:R0:W-:Y:S04]  /*2d050*/  STL [R1+0x24], R10 ;  /* 0x0000240a01007387 */ /* 0x0041e80000100800 */
[----:B0-----:R-:W2:Y:S04]  /*2d060*/  LDL.LU R10, [R1+0x7a90] ;  /* 0x007a9000010a7983 */ /* 0x001ea80000300800 */
        /* <DEDUP_REMOVED lines=18> */
[----:B------:R-:W2:Y:S04]  /*2d190*/  LDL R6, [R1+0x2a80] ;  /* 0x002a800001067983 */ /* 0x000ea80000100800 */
[----:B------:R-:W2:Y:S01]  /*2d1a0*/  LDL R7, [R1+0x2a8c] ;  /* 0x002a8c0001077983 */ /* 0x000ea20000100800 */
[----:B------:R-:W-:-:S02]  /*2d1b0*/  PRMT R5, RZ, 0x7610, R5 ;  /* 0x00007610ff057816 */ /* 0x000fc40000000005 */
[----:B--2---:R-:W-:-:S04]  /*2d1c0*/  @P0 LOP3.LUT R7, R7, R6, RZ, 0x3c, !PT ;  /* 0x0000000607070212 */ /* 0x004fc800078e3cff */
[----:B------:R-:W-:-:S04]  /*2d1d0*/  @P0 LOP3.LUT R6, R7, R6, RZ, 0x3c, !PT ;  /* 0x0000000607060212 */ /* 0x000fc800078e3cff */
[----:B------:R-:W-:-:S05]  /*2d1e0*/  @P0 LOP3.LUT R7, R7, R6, RZ, 0x3c, !PT ;  /* 0x0000000607070212 */ /* 0x000fca00078e3cff */
[----:B------:R-:W2:Y:S01]  /*2d1f0*/  @P0 LDG.E.U16 R5, desc[UR50][R6.64] ;  /* 0x0000003206050981 */ /* 0x000ea2000c1e1500 */
[----:B------:R-:W-:-:S03]  /*2d200*/  ISETP.GT.AND P1, PT, R4, 0x3b, PT ;  /* 0x0000003b0400780c */ /* 0x000fc60003f24270 */
        /* <DEDUP_REMOVED lines=8> */
[----:B------:R0:W4:Y:S01]  /*2d290*/  @P1 LDG.E.U16 R25, desc[UR50][R6.64] ;  /* 0x0000003206191981 */ /* 0x000122000c1e1500 */
[----:B------:R-:W-:Y:S01]  /*2d2a0*/  PRMT R24, RZ, 0x7610, R24 ;  /* 0x00007610ff187816 */ /* 0x000fe20000000018 */
[----:B0-----:R-:W-:Y:S02]  /*2d2b0*/  @P1 IMAD.MOV.U32 R6, RZ, RZ, R27 ;  /* 0x000000ffff061224 */ /* 0x001fe400078e001b */
[----:B------:R-:W-:-:S05]  /*2d2c0*/  @P1 IMAD.MOV.U32 R7, RZ, RZ, R28 ;  /* 0x000000ffff071224 */ /* 0x000fca00078e001c */
[----:B------:R-:W3:Y:S04]  /*2d2d0*/  @P1 LDG.E.U16 R24, desc[UR50][R6.64] ;  /* 0x0000003206181981 */ /* 0x000ee8000c1e1500 */
[----:B----4-:R-:W-:Y:S04]  /*2d2e0*/  STL [R1+0x7a2c], R25 ;  /* 0x007a2c1901007387 */ /* 0x010fe80000100800 */
[----:B------:R-:W4:Y:S04]  /*2d2f0*/  LDL R6, [R1+0x2a98] ;  /* 0x002a980001067983 */ /* 0x000f280000100800 */
[----:B------:R-:W4:Y:S01]  /*2d300*/  LDL R7, [R1+0x2aa4] ;  /* 0x002aa40001077983 */ /* 0x000f220000100800 */
[----:B------:R-:W-:-:S03]  /*2d310*/  PRMT R3, RZ, 0x7610, R3 ;  /* 0x00007610ff037816 */ /* 0x000fc60000000003 */
[----:B------:R-:W2:Y:S04]  /*2d320*/  LDL R28, [R1+0x2ab8] ;  /* 0x002ab800011c7983 */ /* 0x000ea80000100800 */
[----:B------:R-:W2:Y:S04]  /*2d330*/  LDL R27, [R1+0x2ac4] ;  /* 0x002ac400011b7983 */ /* 0x000ea80000100800 */
[----:B---3--:R-:W-:Y:S01]  /*2d340*/  STL [R1+0x7a30], R24 ;  /* 0x007a301801007387 */ /* 0x008fe20000100800 */
[----:B----4-:R-:W-:-:S04]  /*2d350*/  @P1 LOP3.LUT R7, R7, R6, RZ, 0x3c, !PT ;  /* 0x0000000607071212 */ /* 0x010fc800078e3cff */
[----:B------:R-:W-:-:S04]  /*2d360*/  @P1 LOP3.LUT R6, R7, R6, RZ, 0x3c, !PT ;  /* 0x0000000607061212 */ /* 0x000fc800078e3cff */
[----:B------:R-:W-:-:S05]  /*2d370*/  @P1 LOP3.LUT R7, R7, R6, RZ, 0x3c, !PT ;  /* 0x0000000607071212 */ /* 0x000fca00078e3cff */
[----:B------:R0:W3:Y:S04]  /*2d380*/  @P1 LDG.E.U16 R3, desc[UR50][R6.64] ;  /* 0x0000003206031981 */ /* 0x0000e8000c1e1500 */
[----:B------:R-:W0:Y:S04]  /*2d390*/  LDL R6, [R1+0x2aa0] ;  /* 0x002aa00001067983 */ /* 0x000e280000100800 */
[----:B------:R-:W0:Y:S01]  /*2d3a0*/  LDL R7, [R1+0x2aac] ;  /* 0x002aac0001077983 */ /* 0x000e220000100800 */
[----:B------:R-:W-:Y:S02]  /*2d3b0*/  PRMT R26, RZ, 0x7610, R26 ;  /* 0x00007610ff1a7816 */ /* 0x000fe4000000001a */
[----:B0-----:R-:W-:-:S04]  /*2d3c0*/  @P1 LOP3.LUT R7, R7, R6, RZ, 0x3c, !PT ;  /* 0x0000000607071212 */ /* 0x001fc800078e3cff */
[----:B------:R-:W-:-:S04]  /*2d3d0*/  @P1 LOP3.LUT R6, R7, R6, RZ, 0x3c, !PT ;  /* 0x0000000607061212 */ /* 0x000fc800078e3cff */
[----:B------:R-:W-:Y:S01]  /*2d3e0*/  @P1 LOP3.LUT R7, R7, R6, RZ, 0x3c, !PT ;  /* 0x0000000607071212 */ /* 0x000fe200078e3cff */
[----:B---3--:R0:W-:Y:S04]  /*2d3f0*/  STL [R1+0x7a34], R3 ;  /* 0x007a340301007387 */ /* 0x0081e80000100800 */
[----:B------:R1:W3:Y:S04]  /*2d400*/  @P1 LDG.E.U16 R26, desc[UR50][R6.64] ;  /* 0x00000032061a1981 */ /* 0x0002e8000c1e1500 */
[----:B------:R-:W1:Y:S04]  /*2d410*/  LDL R6, [R1+0x2aa8] ;  /* 0x002aa80001067983 */ /* 0x000e680000100800 */
[----:B------:R-:W1:Y:S01]  /*2d420*/  LDL R7, [R1+0x2ab4] ;  /* 0x002ab40001077983 */ /* 0x000e620000100800 */
[----:B0-----:R-:W-:-:S02]  /*2d430*/  PRMT R3, RZ, 0x7610, R3 ;  /* 0x00007610ff037816 */ /* 0x001fc40000000003 */
[----:B-1----:R-:W-:-:S04]  /*2d440*/  @P1 LOP3.LUT R7, R7, R6, RZ, 0x3c, !PT ;  /* 0x0000000607071212 */ /* 0x002fc800078e3cff */
[----:B------:R-:W-:-:S04]  /*2d450*/  @P1 LOP3.LUT R6, R7, R6, RZ, 0x3c, !PT ;  /* 0x0000000607061212 */ /* 0x000fc800078e3cff */
[----:B------:R-:W-:Y:S01]  /*2d460*/  @P1 LOP3.LUT R7, R7, R6, RZ, 0x3c, !PT ;  /* 0x0000000607071212 */ /* 0x000fe200078e3cff */
[----:B---3--:R0:W-:Y:S04]  /*2d470*/  STL [R1+0x8], R26 ;  /* 0x0000081a01007387 */ /* 0x0081e80000100800 */
[----:B------:R1:W3:Y:S01]  /*2d480*/  @P1 LDG.E.U16 R3, desc[UR50][R6.64] ;  /* 0x0000003206031981 */ /* 0x0002e2000c1e1500 */
[----:B------:R-:W-:Y:S02]  /*2d490*/  PRMT R2, RZ, 0x7610, R2 ;  /* 0x00007610ff027816 */ /* 0x000fe40000000002 */
[----:B------:R-:W-:Y:S01]  /*2d4a0*/  PRMT R29, RZ, 0x7610, R29 ;  /* 0x00007610ff1d7816 */ /* 0x000fe2000000001d */
[----:B0-----:R-:W4:Y:S04]  /*2d4b0*/  LDL R26, [R1+0x2acc] ;  /* 0x002acc00011a7983 */ /* 0x001f280000100800 */
[----:B------:R-:W1:Y:S04]  /*2d4c0*/  LDL R6, [R1+0x2ab0] ;  /* 0x002ab00001067983 */ /* 0x000e680000100800 */
[----:B------:R-:W1:Y:S02]  /*2d4d0*/  LDL R7, [R1+0x2abc] ;  /* 0x002abc0001077983 */ /* 0x000e640000100800 */
[----:B-1----:R-:W-:-:S04]  /*2d4e0*/  @P1 LOP3.LUT R7, R7, R6, RZ, 0x3c, !PT ;  /* 0x0000000607071212 */ /* 0x002fc800078e3cff */
[----:B------:R-:W-:-:S04]  /*2d4f0*/  @P1 LOP3.LUT R6, R7, R6, RZ, 0x3c, !PT ;  /* 0x0000000607061212 */ /* 0x000fc800078e3cff */
[----:B------:R-:W-:-:S05]  /*2d500*/  @P1 LOP3.LUT R7, R7, R6, RZ, 0x3c, !PT ;  /* 0x0000000607071212 */ /* 0x000fca00078e3cff */
[----:B------:R2:W4:Y:S02]  /*2d510*/  @P1 LDG.E.U16 R2, desc[UR50][R6.64] ;  /* 0x0000003206021981 */ /* 0x000524000c1e1500 */
[----:B--2---:R-:W-:Y:S02]  /*2d520*/  @P1 IMAD.MOV.U32 R6, RZ, RZ, R27 ;  /* 0x000000ffff061224 */ /* 0x004fe400078e001b */
[----:B------:R-:W-:-:S05]  /*2d530*/  @P1 IMAD.MOV.U32 R7, RZ, RZ, R28 ;  /* 0x000000ffff071224 */ /* 0x000fca00078e001c */
[----:B------:R-:W2:Y:S04]  /*2d540*/  @P1 LDG.E.U16 R29, desc[UR50][R6.64] ;  /* 0x00000032061d1981 */ /* 0x000ea8000c1e1500 */
[----:B---3--:R0:W-:Y:S04]  /*2d550*/  STL [R1+0x4], R3 ;  /* 0x0000040301007387 */ /* 0x0081e80000100800 */
[----:B0-----:R-:W3:Y:S04]  /*2d560*/  LDL R3, [R1+0x2ad4] ;  /* 0x002ad40001037983 */ /* 0x001ee80000100800 */
[----:B----4-:R-:W-:Y:S04]  /*2d570*/  STL [R1], R2 ;  /* 0x0000000201007387 */ /* 0x010fe80000100800 */
[----:B------:R-:W4:Y:S04]  /*2d580*/  LDL R28, [R1+0x2ad0] ;  /* 0x002ad000011c7983 */ /* 0x000f280000100800 */
[----:B------:R-:W4:Y:S04]  /*2d590*/  LDL R27, [R1+0x2adc] ;  /* 0x002adc00011b7983 */ /* 0x000f280000100800 */
[----:B------:R-:W3:Y:S04]  /*2d5a0*/  LDL R7, [R1+0x2ac0] ;  /* 0x002ac00001077983 */ /* 0x000ee80000100800 */
[----:B--2---:R0:W-:Y:S04]  /*2d5b0*/  STL [R1+0x7a38], R29 ;  /* 0x007a381d01007387 */ /* 0x0041e80000100800 */
[----:B0-----:R-:W2:Y:S01]  /*2d5c0*/  LDL R29, [R1+0x2ac8] ;  /* 0x002ac800011d7983 */ /* 0x001ea20000100800 */
[----:B------:R-:W-:-:S02]  /*2d5d0*/  ISETP.GT.AND P0, PT, R4, 0x3c, PT ;  /* 0x0000003c0400780c */ /* 0x000fc40003f04270 */
[----:B------:R-:W-:Y:S01]  /*2d5e0*/  PRMT R23, RZ, 0x7610, R23 ;  /* 0x00007610ff177816 */ /* 0x000fe20000000017 */
[----:B------:R-:W-:Y:S01]  /*2d5f0*/  @P1 IMAD.MOV.U32 R6, RZ, RZ, R26 ;  /* 0x000000ffff061224 */ /* 0x000fe200078e001a */
[----:B------:R-:W-:Y:S02]  /*2d600*/  PRMT R22, RZ, 0x7610, R22 ;  /* 0x00007610ff167816 */ /* 0x000fe40000000016 */
[----:B------:R-:W-:Y:S01]  /*2d610*/  PRMT R21, RZ, 0x7610, R21 ;  /* 0x00007610ff157816 */ /* 0x000fe20000000015 */
[----:B------:R-:W4:Y:S04]  /*2d620*/  LDL R26, [R1+0x2ae4] ;  /* 0x002ae400011a7983 */ /* 0x000f280000100800 */
[----:B---3--:R0:W3:Y:S02]  /*2d630*/  @P1 LDG.E.U16 R23, desc[UR50][R6.64] ;  /* 0x0000003206171981 */ /* 0x0080e4000c1e1500 */
[----:B0-----:R-:W-:-:S02]  /*2d640*/  @P0 IMAD.MOV.U32 R6, RZ, RZ, R3 ;  /* 0x000000ffff060224 */ /* 0x001fc400078e0003 */
[----:B--2---:R-:W-:-:S05]  /*2d650*/  @P0 IMAD.MOV.U32 R7, RZ, RZ, R29 ;  /* 0x000000ffff070224 */ /* 0x004fca00078e001d */
[----:B------:R4:W2:Y:S02]  /*2d660*/  @P0 LDG.E.U16 R22, desc[UR50][R6.64] ;  /* 0x0000003206160981 */ /* 0x0008a4000c1e1500 */
[----:B----4-:R-:W-:Y:S02]  /*2d670*/  @P0 IMAD.MOV.U32 R6, RZ, RZ, R27 ;  /* 0x000000ffff060224 */ /* 0x010fe400078e001b */
[----:B------:R-:W-:-:S05]  /*2d680*/  @P0 IMAD.MOV.U32 R7, RZ, RZ, R28 ;  /* 0x000000ffff070224 */ /* 0x000fca00078e001c */
[----:B------:R0:W4:Y:S04]  /*2d690*/  @P0 LDG.E.U16 R21, desc[UR50][R6.64] ;  /* 0x0000003206150981 */ /* 0x000128000c1e1500 */
[----:B---3--:R-:W-:Y:S04]  /*2d6a0*/  STL [R1+0x7a3c], R23 ;  /* 0x007a3c1701007387 */ /* 0x008fe80000100800 */
[----:B------:R-:W3:Y:S04]  /*2d6b0*/  LDL R29, [R1+0x2ae8] ;  /* 0x002ae800011d7983 */ /* 0x000ee80000100800 */
[----:B------:R-:W3:Y:S04]  /*2d6c0*/  LDL R3, [R1+0x2af4] ;  /* 0x002af40001037983 */ /* 0x000ee80000100800 */
[----:B--2---:R1:W-:Y:S04]  /*2d6d0*/  STL [R1+0x7a00], R22 ;  /* 0x007a001601007387 */ /* 0x0043e80000100800 */
[----:B------:R-:W2:Y:S04]  /*2d6e0*/  LDL R28, [R1+0x2af0] ;  /* 0x002af000011c7983 */ /* 0x000ea80000100800 */
[----:B------:R-:W2:Y:S04]  /*2d6f0*/  LDL R27, [R1+0x2afc] ;  /* 0x002afc00011b7983 */ /* 0x000ea80000100800 */
[----:B-1----:R-:W3:Y:S01]  /*2d700*/  LDL R22, [R1+0x2ad8] ;  /* 0x002ad80001167983 */ /* 0x002ee20000100800 */
[----:B------:R-:W-:Y:S01]  /*2d710*/  PRMT R20, RZ, 0x7610, R20 ;  /* 0x00007610ff147816 */ /* 0x000fe20000000014 */
[----:B0-----:R-:W-:-:S02]  /*2d720*/  @P0 IMAD.MOV.U32 R6, RZ, RZ, R26 ;  /* 0x000000ffff060224 */ /* 0x001fc400078e001a */
[----:B----4-:R0:W-:Y:S01]  /*2d730*/  STL [R1+0x7a04], R21 ;  /* 0x007a041501007387 */ /* 0x0101e20000100800 */
[----:B------:R-:W-:-:S03]  /*2d740*/  PRMT R19, RZ, 0x7610, R19 ;  /* 0x00007610ff137816 */ /* 0x000fc60000000013 */
[----:B------:R-:W4:Y:S04]  /*2d750*/  LDL R26, [R1+0x2af8] ;  /* 0x002af800011a7983 */ /* 0x000f280000100800 */
[----:B0-----:R-:W2:Y:S01]  /*2d760*/  LDL R21, [R1+0x2aec] ;  /* 0x002aec0001157983 */ /* 0x001ea20000100800 */
[----:B---3--:R-:W-:-:S03]  /*2d770*/  @P0 IMAD.MOV.U32 R7, RZ, RZ, R22 ;  /* 0x000000ffff070224 */ /* 0x008fc600078e0016 */
[----:B------:R-:W3:Y:S04]  /*2d780*/  LDL R22, [R1+0x2b04] ;  /* 0x002b040001167983 */ /* 0x000ee80000100800 */
[----:B------:R2:W4:Y:S04]  /*2d790*/  @P0 LDG.E.U16 R20, desc[UR50][R6.64] ;  /* 0x0000003206140981 */ /* 0x000528000c1e1500 */
[----:B------:R-:W3:Y:S01]  /*2d7a0*/  LDL R7, [R1+0x2ae0] ;  /* 0x002ae00001077983 */ /* 0x000ee20000100800 */
[----:B--2---:R-:W-:-:S05]  /*2d7b0*/  @P0 IMAD.MOV.U32 R6, RZ, RZ, R21 ;  /* 0x000000ffff060224 */ /* 0x004fca00078e0015 */
[----:B---3--:R0:W2:Y:S04]  /*2d7c0*/  @P0 LDG.E.U16 R19, desc[UR50][R6.64] ;  /* 0x0000003206130981 */ /* 0x0080a8000c1e1500 */
[----:B----4-:R-:W-:Y:S01]  /*2d7d0*/  STL [R1+0x7a08], R20 ;  /* 0x007a081401007387 */ /* 0x010fe20000100800 */
[----:B------:R-:W-:Y:S01]  /*2d7e0*/  PRMT R18, RZ, 0x7610, R18 ;  /* 0x00007610ff127816 */ /* 0x000fe20000000012 */
[----:B0-----:R-:W-:Y:S02]  /*2d7f0*/  @P0 IMAD.MOV.U32 R6, RZ, RZ, R3 ;  /* 0x000000ffff060224 */ /* 0x001fe400078e0003 */
[----:B------:R-:W-:-:S05]  /*2d800*/  @P0 IMAD.MOV.U32 R7, RZ, RZ, R29 ;  /* 0x000000ffff070224 */ /* 0x000fca00078e001d */
[----:B------:R0:W3:Y:S04]  /*2d810*/  @P0 LDG.E.U16 R18, desc[UR50][R6.64] ;  /* 0x0000003206120981 */ /* 0x0000e8000c1e1500 */
[----:B--2---:R-:W-:Y:S04]  /*2d820*/  STL [R1+0x7a0c], R19 ;  /* 0x007a0c1301007387 */ /* 0x004fe80000100800 */
[----:B------:R-:W2:Y:S04]  /*2d830*/  LDL R21, [R1+0x2b00] ;  /* 0x002b000001157983 */ /* 0x000ea80000100800 */
[----:B------:R-:W4:Y:S01]  /*2d840*/  LDL R3, [R1+0x2b0c] ;  /* 0x002b0c0001037983 */ /* 0x000f220000100800 */
[----:B------:R-:W-:Y:S01]  /*2d850*/  PRMT R17, RZ, 0x7610, R17 ;  /* 0x00007610ff117816 */ /* 0x000fe20000000011 */
[----:B0-----:R-:W-:-:S02]  /*2d860*/  @P0 IMAD.MOV.U32 R6, RZ, RZ, R27 ;  /* 0x000000ffff060224 */ /* 0x001fc400078e001b */
[----:B------:R-:W-:Y:S01]  /*2d870*/  @P0 IMAD.MOV.U32 R7, RZ, RZ, R28 ;  /* 0x000000ffff070224 */ /* 0x000fe200078e001c */
[----:B------:R-:W-:-:S04]  /*2d880*/  PRMT R16, RZ, 0x7610, R16 ;  /* 0x00007610ff107816 */ /* 0x000fc80000000010 */
[----:B------:R0:W4:Y:S01]  /*2d890*/  @P0 LDG.E.U16 R17, desc[UR50][R6.64] ;  /* 0x0000003206110981 */ /* 0x000122000c1e1500 */
[----:B------:R-:W-:Y:S01]  /*2d8a0*/  PRMT R15, RZ, 0x7610, R15 ;  /* 0x00007610ff0f7816 */ /* 0x000fe2000000000f */
[----:B0-----:R-:W-:Y:S02]  /*2d8b0*/  @P0 IMAD.MOV.U32 R6, RZ, RZ, R22 ;  /* 0x000000ffff060224 */ /* 0x001fe400078e0016 */
[----:B------:R-:W-:-:S05]  /*2d8c0*/  @P0 IMAD.MOV.U32 R7, RZ, RZ, R26 ;  /* 0x000000ffff070224 */ /* 0x000fca00078e001a */
[----:B------:R2:W4:Y:S04]  /*2d8d0*/  @P0 LDG.E.U16 R16, desc[UR50][R6.64] ;  /* 0x0000003206100981 */ /* 0x000528000c1e1500 */
[----:B---3--:R-:W-:Y:S04]  /*2d8e0*/  STL [R1+0x7a10], R18 ;  /* 0x007a101201007387 */ /* 0x008fe80000100800 */
[----:B------:R-:W3:Y:S04]  /*2d8f0*/  LDL R28, [R1+0x2b08] ;  /* 0x002b0800011c7983 */ /* 0x000ee80000100800 */
[----:B------:R-:W3:Y:S01]  /*2d900*/  LDL R27, [R1+0x2b14] ;  /* 0x002b1400011b7983 */ /* 0x000ee20000100800 */
[----:B--2---:R-:W-:-:S02]  /*2d910*/  @P0 IMAD.MOV.U32 R7, RZ, RZ, R21 ;  /* 0x000000ffff070224 */ /* 0x004fc400078e0015 */
[----:B----4-:R-:W-:-:S05]  /*2d920*/  @P0 IMAD.MOV.U32 R6, RZ, RZ, R3 ;  /* 0x000000ffff060224 */ /* 0x010fca00078e0003 */
[----:B------:R3:W2:Y:S01]  /*2d930*/  @P0 LDG.E.U16 R15, desc[UR50][R6.64] ;  /* 0x00000032060f0981 */ /* 0x0006a2000c1e1500 */
[----:B------:R-:W-:-:S03]  /*2d940*/  ISETP.GT.AND P1, PT, R4, 0x3d, PT ;  /* 0x0000003d0400780c */ /* 0x000fc60003f24270 */
[----:B------:R-:W-:Y:S04]  /*2d950*/  STL [R1+0x7a14], R17 ;  /* 0x007a141101007387 */ /* 0x000fe80000100800 */
[----:B------:R-:W4:Y:S04]  /*2d960*/  LDL R26, [R1+0x2b10] ;  /* 0x002b1000011a7983 */ /* 0x000f280000100800 */
[----:B------:R-:W4:Y:S01]  /*2d970*/  LDL R22, [R1+0x2b1c] ;  /* 0x002b1c0001167983 */ /* 0x000f220000100800 */
[----:B------:R-:W-:-:S03]  /*2d980*/  PRMT R14, RZ, 0x7610, R14 ;  /* 0x00007610ff0e7816 */ /* 0x000fc6000000000e */
[----:B------:R0:W-:Y:S04]  /*2d990*/  STL [R1+0x7a18], R16 ;  /* 0x007a181001007387 */ /* 0x0001e80000100800 */
[----:B------:R-:W4:Y:S04]  /*2d9a0*/  LDL R21, [R1+0x2b18] ;  /* 0x002b180001157983 */ /* 0x000f280000100800 */
[----:B------:R-:W4:Y:S01]  /*2d9b0*/  LDL R3, [R1+0x2b24] ;  /* 0x002b240001037983 */ /* 0x000f220000100800 */
[----:B---3--:R-:W-:Y:S02]  /*2d9c0*/  @P1 IMAD.MOV.U32 R6, RZ, RZ, R27 ;  /* 0x000000ffff061224 */ /* 0x008fe400078e001b */
[----:B------:R-:W-:-:S05]  /*2d9d0*/  @P1 IMAD.MOV.U32 R7, RZ, RZ, R28 ;  /* 0x000000ffff071224 */ /* 0x000fca00078e001c */
[----:B------:R4:W3:Y:S04]  /*2d9e0*/  @P1 LDG.E.U16 R14, desc[UR50][R6.64] ;  /* 0x00000032060e1981 */ /* 0x0008e8000c1e1500 */
[----:B--2---:R1:W-:Y:S04]  /*2d9f0*/  STL [R1+0x7a1c], R15 ;  /* 0x007a1c0f01007387 */ /* 0x0043e80000100800 */
[----:B------:R-:W2:Y:S04]  /*2da00*/  LDL R28, [R1+0x2b20] ;  /* 0x002b2000011c7983 */ /* 0x000ea80000100800 */
[----:B------:R-:W2:Y:S04]  /*2da10*/  LDL R27, [R1+0x2b2c] ;  /* 0x002b2c00011b7983 */ /* 0x000ea80000100800 */
[----:B0-----:R-:W2:Y:S04]  /*2da20*/  LDL R16, [R1+0x2b28] ;  /* 0x002b280001107983 */ /* 0x001ea80000100800 */
[----:B-1----:R-:W2:Y:S01]  /*2da30*/  LDL R15, [R1+0x2b34] ;  /* 0x002b3400010f7983 */ /* 0x002ea20000100800 */
[----:B------:R-:W-:Y:S01]  /*2da40*/  PRMT R13, RZ, 0x7610, R13 ;  /* 0x00007610ff0d7816 */ /* 0x000fe2000000000d */
[----:B----4-:R-:W-:-:S02]  /*2da50*/  @P1 IMAD.MOV.U32 R6, RZ, RZ, R22 ;  /* 0x000000ffff061224 */ /* 0x010fc400078e0016 */
        /* <DEDUP_REMOVED lines=10> */
[----:B------:R-:W-:Y:S01]  /*2db00*/  PRMT R10, RZ, 0x7610, R10 ;  /* 0x00007610ff0a7816 */ /* 0x000fe2000000000a */
[----:B--2---:R-:W-:-:S02]  /*2db10*/  @P1 IMAD.MOV.U32 R7, RZ, RZ, R28 ;  /* 0x000000ffff071224 */ /* 0x004fc400078e001c */
[----:B------:R-:W-:-:S05]  /*2db20*/  @P1 IMAD.MOV.U32 R6, RZ, RZ, R27 ;  /* 0x000000ffff061224 */ /* 0x000fca00078e001b */
[----:B------:R0:W2:Y:S02]  /*2db30*/  @P1 LDG.E.U16 R11, desc[UR50][R6.64] ;  /* 0x00000032060b1981 */ /* 0x0000a4000c1e1500 */
[----:B0-----:R-:W-:Y:S02]  /*2db40*/  @P1 IMAD.MOV.U32 R6, RZ, RZ, R15 ;  /* 0x000000ffff061224 */ /* 0x001fe400078e000f */
[----:B------:R-:W-:-:S05]  /*2db50*/  @P1 IMAD.MOV.U32 R7, RZ, RZ, R16 ;  /* 0x000000ffff071224 */ /* 0x000fca00078e0010 */
[----:B------:R3:W2:Y:S04]  /*2db60*/  @P1 LDG.E.U16 R10, desc[UR50][R6.64] ;  /* 0x00000032060a1981 */ /* 0x0006a8000c1e1500 */
[----:B----4-:R-:W-:Y:S04]  /*2db70*/  STL [R1+0x79b4], R13 ;  /* 0x0079b40d01007387 */ /* 0x010fe80000100800 */
[----:B------:R-:W4:Y:S04]  /*2db80*/  LDL R21, [R1+0x2b38] ;  /* 0x002b380001157983 */ /* 0x000f280000100800 */
[----:B------:R-:W4:Y:S01]  /*2db90*/  LDL R3, [R1+0x2b44] ;  /* 0x002b440001037983 */ /* 0x000f220000100800 */
[----:B------:R-:W-:-:S03]  /*2dba0*/  PRMT R9, RZ, 0x7610, R9 ;  /* 0x00007610ff097816 */ /* 0x000fc60000000009 */
[----:B------:R0:W-:Y:S01]  /*2dbb0*/  STL [R1+0x79b8], R12 ;  /* 0x0079b80c01007387 */ /* 0x0001e20000100800 */
[----:B---3--:R-:W-:Y:S02]  /*2dbc0*/  @P1 IMAD.MOV.U32 R7, RZ, RZ, R26 ;  /* 0x000000ffff071224 */ /* 0x008fe400078e001a */
[----:B------:R-:W-:-:S05]  /*2dbd0*/  @P1 IMAD.MOV.U32 R6, RZ, RZ, R22 ;  /* 0x000000ffff061224 */ /* 0x000fca00078e0016 */
[----:B------:R4:W3:Y:S04]  /*2dbe0*/  @P1 LDG.E.U16 R9, desc[UR50][R6.64] ;  /* 0x0000003206091981 */ /* 0x0008e8000c1e1500 */
[----:B--2---:R-:W-:Y:S04]  /*2dbf0*/  STL [R1+0x79bc], R11 ;  /* 0x0079bc0b01007387 */ /* 0x004fe80000100800 */
[----:B------:R-:W2:Y:S04]  /*2dc00*/  LDL R16, [R1+0x2b40] ;  /* 0x002b400001107983 */ /* 0x000ea80000100800 */
[----:B------:R-:W2:Y:S04]  /*2dc10*/  LDL R15, [R1+0x2b4c] ;  /* 0x002b4c00010f7983 */ /* 0x000ea80000100800 */
[----:B------:R1:W-:Y:S04]  /*2dc20*/  STL [R1+0x79c0], R10 ;  /* 0x0079c00a01007387 */ /* 0x0003e80000100800 */
[----:B------:R-:W2:Y:S04]  /*2dc30*/  LDL R27, [R1+0x2b48] ;  /* 0x002b4800011b7983 */ /* 0x000ea80000100800 */
[----:B0-----:R-:W2:Y:S01]  /*2dc40*/  LDL R12, [R1+0x2b54] ;  /* 0x002b5400010c7983 */ /* 0x001ea20000100800 */
[----:B------:R-:W-:Y:S01]  /*2dc50*/  PRMT R8, RZ, 0x7610, R8 ;  /* 0x00007610ff087816 */ /* 0x000fe20000000008 */
[----:B----4-:R-:W-:-:S02]  /*2dc60*/  @P1 IMAD.MOV.U32 R6, RZ, RZ, R3 ;  /* 0x000000ffff061224 */ /* 0x010fc400078e0003 */
[----:B------:R-:W-:Y:S01]  /*2dc70*/  @P1 IMAD.MOV.U32 R7, RZ, RZ, R21 ;  /* 0x000000ffff071224 */ /* 0x000fe200078e0015 */
[----:B------:R-:W-:-:S04]  /*2dc80*/  PRMT R5, RZ, 0x7610, R5 ;  /* 0x00007610ff057816 */ /* 0x000fc80000000005 */
[----:B------:R2:W4:Y:S01]  /*2dc90*/  @P1 LDG.E.U16 R8, desc[UR50][R6.64] ;  /* 0x0000003206081981 */ /* 0x000522000c1e1500 */
[----:B------:R-:W-:-:S03]  /*2dca0*/  ISETP.GT.AND P0, PT, R4, 0x3e, PT ;  /* 0x0000003e0400780c */ /* 0x000fc60003f04270 */
[----:B---3--:R-:W-:Y:S04]  /*2dcb0*/  STL [R1+0x79d4], R9 ;  /* 0x0079d40901007387 */ /* 0x008fe80000100800 */
[----:B------:R-:W3:Y:S04]  /*2dcc0*/  LDL R22, [R1+0x2b50] ;  /* 0x002b500001167983 */ /* 0x000ee80000100800 */
[----:B------:R-:W3:Y:S01]  /*2dcd0*/  LDL R21, [R1+0x2b5c] ;  /* 0x002b5c0001157983 */ /* 0x000ee20000100800 */
[----:B-1----:R-:W-:-:S03]  /*2dce0*/  PRMT R10, RZ, 0x7610, R10 ;  /* 0x00007610ff0a7816 */ /* 0x002fc6000000000a */
[----:B------:R-:W3:Y:S04]  /*2dcf0*/  LDL R26, [R1+0x2b58] ;  /* 0x002b5800011a7983 */ /* 0x000ee80000100800 */
[----:B------:R-:W3:Y:S01]  /*2dd00*/  LDL R3, [R1+0x2b64] ;  /* 0x002b640001037983 */ /* 0x000ee20000100800 */
[----:B--2---:R-:W-:Y:S02]  /*2dd10*/  @P1 IMAD.MOV.U32 R7, RZ, RZ, R16 ;  /* 0x000000ffff071224 */ /* 0x004fe400078e0010 */
        /* <DEDUP_REMOVED lines=8> */
[----:B---3--:R-:W-:-:S02]  /*2dda0*/  @P0 IMAD.MOV.U32 R7, RZ, RZ, R22 ;  /* 0x000000ffff070224 */ /* 0x008fc400078e0016 */
[----:B------:R-:W-:Y:S01]  /*2ddb0*/  @P0 IMAD.MOV.U32 R6, RZ, RZ, R21 ;  /* 0x000000ffff060224 */ /* 0x000fe200078e0015 */
[----:B--2---:R0:W-:Y:S04]  /*2ddc0*/  STL [R1+0x79dc], R5 ;  /* 0x0079dc0501007387 */ /* 0x0041e80000100800 */
[----:B------:R-:W2:Y:S01]  /*2ddd0*/  LDL R12, [R1+0x2b68] ;  /* 0x002b6800010c7983 */ /* 0x000ea20000100800 */
[----:B0-----:R-:W-:-:S06]  /*2dde0*/  PRMT R5, RZ, 0x7610, R5 ;  /* 0x00007610ff057816 */ /* 0x001fcc0000000005 */
[----:B------:R0:W3:Y:S04]  /*2ddf0*/  @P0 LDG.E.U16 R5, desc[UR50][R6.64] ;  /* 0x0000003206050981 */ /* 0x0000e8000c1e1500 */
[----:B------:R1:W-:Y:S04]  /*2de00*/  STL [R1+0x188], R10 ;  /* 0x0001880a01007387 */ /* 0x0003e80000100800 */
[----:B------:R-:W2:Y:S04]  /*2de10*/  LDL R22, [R1+0x2b70] ;  /* 0x002b700001167983 */ /* 0x000ea80000100800 */
[----:B------:R-:W2:Y:S04]  /*2de20*/  LDL R21, [R1+0x2b7c] ;  /* 0x002b7c0001157983 */ /* 0x000ea80000100800 */
[----:B-1----:R-:W2:Y:S01]  /*2de30*/  LDL R10, [R1+0x2b74] ;  /* 0x002b7400010a7983 */ /* 0x002ea20000100800 */
[----:B0-----:R-:W-:Y:S01]  /*2de40*/  @P0 IMAD.MOV.U32 R6, RZ, RZ, R3 ;  /* 0x000000ffff060224 */ /* 0x001fe200078e0003 */
[----:B------:R-:W-:Y:S01]  /*2de50*/  PRMT R25, RZ, 0x7610, R25 ;  /* 0x00007610ff197816 */ /* 0x000fe20000000019 */
[----:B------:R-:W-:Y:S01]  /*2de60*/  @P0 IMAD.MOV.U32 R7, RZ, RZ, R26 ;  /* 0x000000ffff070224 */ /* 0x000fe200078e001a */
[----:B------:R-:W-:-:S04]  /*2de70*/  PRMT R24, RZ, 0x7610, R24 ;  /* 0x00007610ff187816 */ /* 0x000fc80000000018 */
[----:B------:R4:W2:Y:S02]  /*2de80*/  @P0 LDG.E.U16 R25, desc[UR50][R6.64] ;  /* 0x0000003206190981 */ /* 0x0008a4000c1e1500 */
[----:B----4-:R-:W-:Y:S02]  /*2de90*/  @P0 IMAD.MOV.U32 R6, RZ, RZ, R15 ;  /* 0x000000ffff060224 */ /* 0x010fe400078e000f */
[----:B------:R-:W-:-:S05]  /*2dea0*/  @P0 IMAD.MOV.U32 R7, RZ, RZ, R16 ;  /* 0x000000ffff070224 */ /* 0x000fca00078e0010 */
[----:B------:R2:W4:Y:S01]  /*2deb0*/  @P0 LDG.E.U16 R24, desc[UR50][R6.64] ;  /* 0x0000003206180981 */ /* 0x000522000c1e1500 */
[----:B------:R-:W-:-:S03]  /*2dec0*/  PRMT R0, RZ, 0x7610, R0 ;  /* 0x00007610ff007816 */ /* 0x000fc60000000000 */
[----:B---3--:R0:W-:Y:S04]  /*2ded0*/  STL [R1+0x180], R5 ;  /* 0x0001800501007387 */ /* 0x0081e80000100800 */
[----:B------:R-:W3:Y:S04]  /*2dee0*/  LDL R3, [R1+0x2b84] ;  /* 0x002b840001037983 */ /* 0x000ee80000100800 */
[----:B------:R-:W4:Y:S04]  /*2def0*/  LDL R16, [R1+0x2b80] ;  /* 0x002b800001107983 */ /* 0x000f280000100800 */
[----:B------:R-:W4:Y:S04]  /*2df00*/  LDL R15, [R1+0x2b8c] ;  /* 0x002b8c00010f7983 */ /* 0x000f280000100800 */
[----:B0-----:R-:W4:Y:S01]  /*2df10*/  LDL R5, [R1+0x2b78] ;  /* 0x002b780001057983 */ /* 0x001f220000100800 */
[----:B--2---:R-:W-:-:S02]  /*2df20*/  @P0 IMAD.MOV.U32 R6, RZ, RZ, R10 ;  /* 0x000000ffff060224 */ /* 0x004fc400078e000a */
[----:B------:R-:W-:Y:S01]  /*2df30*/  @P0 IMAD.MOV.U32 R7, RZ, RZ, R12 ;  /* 0x000000ffff070224 */ /* 0x000fe200078e000c */
[----:B------:R-:W2:Y:S04]  /*2df40*/  LDL R10, [R1+0x2b94] ;  /* 0x002b9400010a7983 */ /* 0x000ea80000100800 */
[----:B------:R-:W2:Y:S04]  /*2df50*/  LDL R12, [R1+0x2b88] ;  /* 0x002b8800010c7983 */ /* 0x000ea80000100800 */
[----:B------:R0:W2:Y:S01]  /*2df60*/  @P0 LDG.E.U16 R0, desc[UR50][R6.64] ;  /* 0x0000003206000981 */ /* 0x0000a2000c1e1500 */
[----:B------:R-:W-:-:S02]  /*2df70*/  PRMT R19, RZ, 0x7610, R19 ;  /* 0x00007610ff137816 */ /* 0x000fc40000000013 */
[----:B------:R-:W-:Y:S01]  /*2df80*/  PRMT R18, RZ, 0x7610, R18 ;  /* 0x00007610ff127816 */ /* 0x000fe20000000012 */
[----:B0-----:R-:W-:Y:S02]  /*2df90*/  @P0 IMAD.MOV.U32 R6, RZ, RZ, R21 ;  /* 0x000000ffff060224 */ /* 0x001fe400078e0015 */
[----:B------:R-:W-:-:S05]  /*2dfa0*/  @P0 IMAD.MOV.U32 R7, RZ, RZ, R22 ;  /* 0x000000ffff070224 */ /* 0x000fca00078e0016 */
[----:B------:R3:W2:Y:S01]  /*2dfb0*/  @P0 LDG.E.U16 R19, desc[UR50][R6.64] ;  /* 0x0000003206130981 */ /* 0x0006a2000c1e1500 */
[----:B------:R-:W-:Y:S02]  /*2dfc0*/  ISETP.GT.AND P1, PT, R4, 0x3f, PT ;  /* 0x0000003f0400780c */ /* 0x000fe40003f24270 */
[----:B------:R-:W-:Y:S02]  /*2dfd0*/  PRMT R13, RZ, 0x7610, R13 ;  /* 0x00007610ff0d7816 */ /* 0x000fe4000000000d */
[----:B------:R-:W-:Y:S01]  /*2dfe0*/  PRMT R9, RZ, 0x7610, R9 ;  /* 0x00007610ff097816 */ /* 0x000fe20000000009 */
[----:B---3--:R-:W-:Y:S02]  /*2dff0*/  @P0 IMAD.MOV.U32 R6, RZ, RZ, R3 ;  /* 0x000000ffff060224 */ /* 0x008fe400078e0003 */
[----:B----4-:R-:W-:-:S05]  /*2e000*/  @P0 IMAD.MOV.U32 R7, RZ, RZ, R5 ;  /* 0x000000ffff070224 */ /* 0x010fca00078e0005 */
[----:B------:R0:W3:Y:S02]  /*2e010*/  @P0 LDG.E.U16 R18, desc[UR50][R6.64] ;  /* 0x0000003206120981 */ /* 0x0000e4000c1e1500 */
[----:B0-----:R-:W-:Y:S02]  /*2e020*/  @P0 IMAD.MOV.U32 R6, RZ, RZ, R15 ;  /* 0x000000ffff060224 */ /* 0x001fe400078e000f */
[----:B------:R-:W-:-:S05]  /*2e030*/  @P0 IMAD.MOV.U32 R7, RZ, RZ, R16 ;  /* 0x000000ffff070224 */ /* 0x000fca00078e0010 */
[----:B------:R2:W4:Y:S02]  /*2e040*/  @P0 LDG.E.U16 R13, desc[UR50][R6.64] ;  /* 0x00000032060d0981 */ /* 0x000524000c1e1500 */
[----:B--2---:R-:W-:Y:S02]  /*2e050*/  @P1 IMAD.MOV.U32 R6, RZ, RZ, R10 ;  /* 0x000000ffff061224 */ /* 0x004fe400078e000a */
[----:B------:R-:W-:-:S05]  /*2e060*/  @P1 IMAD.MOV.U32 R7, RZ, RZ, R12 ;  /* 0x000000ffff071224 */ /* 0x000fca00078e000c */
[----:B------:R-:W2:Y:S04]  /*2e070*/  @P1 LDG.E.U16 R9, desc[UR50][R6.64] ;  /* 0x0000003206091981 */ /* 0x000ea8000c1e1500 */
[----:B------:R-:W-:Y:S04]  /*2e080*/  STL [R1+0x7994], R0 ;  /* 0x0079940001007387 */ /* 0x000fe80000100800 */
[----:B------:R-:W2:Y:S04]  /*2e090*/  LDL R5, [R1+0x2b90] ;  /* 0x002b900001057983 */ /* 0x000ea80000100800 */
[----:B------:R-:W2:Y:S04]  /*2e0a0*/  LDL R3, [R1+0x2b9c] ;  /* 0x002b9c0001037983 */ /* 0x000ea80000100800 */
[----:B------:R-:W2:Y:S04]  /*2e0b0*/  LDL R22, [R1+0x2b98] ;  /* 0x002b980001167983 */ /* 0x000ea80000100800 */
[----:B------:R-:W2:Y:S04]  /*2e0c0*/  LDL R21, [R1+0x2ba0] ;  /* 0x002ba00001157983 */ /* 0x000ea80000100800 */
[----:B------:R0:W-:Y:S04]  /*2e0d0*/  STL [R1+0x160], R19 ;  /* 0x0001601301007387 */ /* 0x0001e80000100800 */
[----:B0-----:R-:W2:Y:S04]  /*2e0e0*/  LDL R19, [R1+0x2ba4] ;  /* 0x002ba40001137983 */ /* 0x001ea80000100800 */
[----:B---3--:R0:W-:Y:S04]  /*2e0f0*/  STL [R1+0x15c], R18 ;  /* 0x00015c1201007387 */ /* 0x0081e80000100800 */
[----:B0-----:R-:W3:Y:S04]  /*2e100*/  LDL R18, [R1+0x2ba8] ;  /* 0x002ba80001127983 */ /* 0x001ee80000100800 */
[----:B------:R-:W-:Y:S04]  /*2e110*/  STL [R1+0x178], R25 ;  /* 0x0001781901007387 */ /* 0x000fe80000100800 */
[----:B------:R-:W3:Y:S04]  /*2e120*/  LDL R16, [R1+0x2bac] ;  /* 0x002bac0001107983 */ /* 0x000ee80000100800 */
[----:B------:R-:W3:Y:S04]  /*2e130*/  LDL R15, [R1+0x2bb4] ;  /* 0x002bb400010f7983 */ /* 0x000ee80000100800 */
[----:B----4-:R0:W-:Y:S04]  /*2e140*/  STL [R1+0x158], R13 ;  /* 0x0001580d01007387 */ /* 0x0101e80000100800 */
[----:B------:R-:W4:Y:S04]  /*2e150*/  LDL R12, [R1+0x2bbc] ;  /* 0x002bbc00010c7983 */ /* 0x000f280000100800 */
[----:B0-----:R-:W4:Y:S04]  /*2e160*/  LDL R13, [R1+0x2bb0] ;  /* 0x002bb000010d7983 */ /* 0x001f280000100800 */
[----:B------:R-:W-:Y:S04]  /*2e170*/  STL [R1+0x170], R24 ;  /* 0x0001701801007387 */ /* 0x000fe80000100800 */
[----:B------:R-:W4:Y:S04]  /*2e180*/  LDL R10, [R1+0x2bb8] ;  /* 0x002bb800010a7983 */ /* 0x000f280000100800 */
[----:B--2---:R0:W-:Y:S01]  /*2e190*/  STL [R1+0x154], R9 ;  /* 0x0001540901007387 */ /* 0x0041e20000100800 */
[----:B------:R-:W-:-:S02]  /*2e1a0*/  @P1 IMAD.MOV.U32 R7, RZ, RZ, R5 ;  /* 0x000000ffff071224 */ /* 0x000fc400078e0005 */
[----:B------:R-:W-:Y:S01]  /*2e1b0*/  @P1 IMAD.MOV.U32 R6, RZ, RZ, R3 ;  /* 0x000000ffff061224 */ /* 0x000fe200078e0003 */
[----:B------:R-:W2:Y:S04]  /*2e1c0*/  LDL R5, [R1+0x2bc0] ;  /* 0x002bc00001057983 */ /* 0x000ea80000100800 */
[----:B------:R-:W2:Y:S04]  /*2e1d0*/  LDL R3, [R1+0x2bcc] ;  /* 0x002bcc0001037983 */ /* 0x000ea80000100800 */
[----:B0-----:R-:W2:Y:S01]  /*2e1e0*/  LDL R9, [R1+0x2bc4] ;  /* 0x002bc40001097983 */ /* 0x001ea20000100800 */
[----:B------:R-:W-:-:S02]  /*2e1f0*/  PRMT R23, RZ, 0x7610, R23 ;  /* 0x00007610ff177816 */ /* 0x000fc40000000017 */
[----:B------:R-:W-:-:S04]  /*2e200*/  PRMT R20, RZ, 0x7610, R20 ;  /* 0x00007610ff147816 */ /* 0x000fc80000000014 */
[----:B------:R0:W2:Y:S01]  /*2e210*/  @P1 LDG.E.U16 R23, desc[UR50][R6.64] ;  /* 0x0000003206171981 */ /* 0x0000a2000c1e1500 */
[----:B------:R-:W-:Y:S01]  /*2e220*/  PRMT R17, RZ, 0x7610, R17 ;  /* 0x00007610ff117816 */ /* 0x000fe20000000011 */
[----:B0-----:R-:W-:Y:S02]  /*2e230*/  @P1 IMAD.MOV.U32 R6, RZ, RZ, R21 ;  /* 0x000000ffff061224 */ /* 0x001fe400078e0015 */
[----:B------:R-:W-:-:S05]  /*2e240*/  @P1 IMAD.MOV.U32 R7, RZ, RZ, R22 ;  /* 0x000000ffff071224 */ /* 0x000fca00078e0016 */
[----:B------:R0:W2:Y:S01]  /*2e250*/  @P1 LDG.E.U16 R20, desc[UR50][R6.64] ;  /* 0x0000003206141981 */ /* 0x0000a2000c1e1500 */
[----:B------:R-:W-:Y:S01]  /*2e260*/  PRMT R14, RZ, 0x7610, R14 ;  /* 0x00007610ff0e7816 */ /* 0x000fe2000000000e */
[----:B0-----:R-:W-:Y:S01]  /*2e270*/  @P1 IMAD.MOV.U32 R7, RZ, RZ, R19 ;  /* 0x000000ffff071224 */ /* 0x001fe200078e0013 */
[----:B------:R-:W-:Y:S02]  /*2e280*/  PRMT R11, RZ, 0x7610, R11 ;  /* 0x00007610ff0b7816 */ /* 0x000fe4000000000b */
[----:B------:R-:W-:Y:S02]  /*2e290*/  PRMT R8, RZ, 0x7610, R8 ;  /* 0x00007610ff087816 */ /* 0x000fe40000000008 */
[----:B------:R-:W-:Y:S01]  /*2e2a0*/  PRMT R0, RZ, 0x7610, R0 ;  /* 0x00007610ff007816 */ /* 0x000fe20000000000 */
[----:B---3--:R-:W-:-:S05]  /*2e2b0*/  @P1 IMAD.MOV.U32 R6, RZ, RZ, R18 ;  /* 0x000000ffff061224 */ /* 0x008fca00078e0012 */
[----:B------:R0:W3:Y:S02]  /*2e2c0*/  @P1 LDG.E.U16 R17, desc[UR50][R6.64] ;  /* 0x0000003206111981 */ /* 0x0000e4000c1e1500 */
[----:B0-----:R-:W-:Y:S02]  /*2e2d0*/  @P1 IMAD.MOV.U32 R6, RZ, RZ, R15 ;  /* 0x000000ffff061224 */ /* 0x001fe400078e000f */
[----:B------:R-:W-:-:S05]  /*2e2e0*/  @P1 IMAD.MOV.U32 R7, RZ, RZ, R16 ;  /* 0x000000ffff071224 */ /* 0x000fca00078e0010 */
[----:B------:R4:W3:Y:S02]  /*2e2f0*/  @P1 LDG.E.U16 R14, desc[UR50][R6.64] ;  /* 0x00000032060e1981 */ /* 0x0008e4000c1e1500 */
[----:B----4-:R-:W-:Y:S02]  /*2e300*/  @P1 IMAD.MOV.U32 R6, RZ, RZ, R12 ;  /* 0x000000ffff061224 */ /* 0x010fe400078e000c */
[----:B------:R-:W-:-:S05]  /*2e310*/  @P1 IMAD.MOV.U32 R7, RZ, RZ, R13 ;  /* 0x000000ffff071224 */ /* 0x000fca00078e000d */
[----:B------:R2:W4:Y:S02]  /*2e320*/  @P1 LDG.E.U16 R11, desc[UR50][R6.64] ;  /* 0x00000032060b1981 */ /* 0x000524000c1e1500 */
[----:B--2---:R-:W-:Y:S02]  /*2e330*/  @P1 IMAD.MOV.U32 R6, RZ, RZ, R9 ;  /* 0x000000ffff061224 */ /* 0x004fe400078e0009 */
[----:B------:R-:W-:-:S05]  /*2e340*/  @P1 IMAD.MOV.U32 R7, RZ, RZ, R10 ;  /* 0x000000ffff071224 */ /* 0x000fca00078e000a */
[----:B------:R0:W2:Y:S02]  /*2e350*/  @P1 LDG.E.U16 R8, desc[UR50][R6.64] ;  /* 0x0000003206081981 */ /* 0x0000a4000c1e1500 */
[----:B0-----:R-:W-:Y:S02]  /*2e360*/  @P1 IMAD.MOV.U32 R6, RZ, RZ, R3 ;  /* 0x000000ffff061224 */ /* 0x001fe400078e0003 */
[----:B------:R-:W-:-:S05]  /*2e370*/  @P1 IMAD.MOV.U32 R7, RZ, RZ, R5 ;  /* 0x000000ffff071224 */ /* 0x000fca00078e0005 */
[----:B------:R-:W3:Y:S01]  /*2e380*/  @P1 LDG.E.U16 R0, desc[UR50][R6.64] ;  /* 0x0000003206001981 */ /* 0x000ee2000c1e1500 */
[----:B------:R-:W0:Y:S01]  /*2e390*/  S2R R2, SR_TID.X ;  /* 0x0000000000027919 */ /* 0x000e220000002100 */
[----:B------:R-:W1:Y:S01]  /*2e3a0*/  S2R R26, SR_TID.X ;  /* 0x00000000001a7919 */ /* 0x000e620000002100 */
[----:B------:R-:W-:Y:S06]  /*2e3b0*/  BAR.SYNC.DEFER_BLOCKING 0x0 ;  /* 0x0000000000007b1d */ /* 0x000fec0000010000 */
[----:B---3--:R3:W-:Y:S04]  /*2e3c0*/  STL [R1+0x138], R0 ;  /* 0x0001380001007387 */ /* 0x0087e80000100800 */
[----:B---3--:R-:W3:Y:S04]  /*2e3d0*/  LDL.LU R0, [R1+0xa98] ;  /* 0x000a980001007983 */ /* 0x008ee80000300800 */
[----:B---3--:R3:W-:Y:S04]  /*2e3e0*/  STL [R1+0x7a78], R0 ;  /* 0x007a780001007387 */ /* 0x0087e80000100800 */
[----:B---3--:R-:W3:Y:S04]  /*2e3f0*/  LDL.LU R0, [R1+0xaac] ;  /* 0x000aac0001007983 */ /* 0x008ee80000300800 */
[----:B---3--:R3:W-:Y:S04]  /*2e400*/  STL [R1+0x7a7c], R0 ;  /* 0x007a7c0001007387 */ /* 0x0087e80000100800 */
[----:B---3--:R-:W3:Y:S01]  /*2e410*/  LDL.LU R0, [R1+0xab0] ;  /* 0x000ab00001007983 */ /* 0x008ee20000300800 */
[----:B0-----:R-:W-:-:S02]  /*2e420*/  LOP3.LUT R2, R2, 0x3f, RZ, 0xc0, !PT ;  /* 0x0000003f02027812 */ /* 0x001fc400078ec0ff */
[----:B-1----:R-:W-:Y:S01]  /*2e430*/  LOP3.LUT R26, R26, 0x3f, RZ, 0xc0, !PT ;  /* 0x0000003f1a1a7812 */ /* 0x002fe200078ec0ff */
[----:B---3--:R0:W-:Y:S04]  /*2e440*/  STL [R1+0x7a80], R0 ;  /* 0x007a800001007387 */ /* 0x0081e80000100800 */
[----:B0-----:R-:W3:Y:S04]  /*2e450*/  LDL.LU R0, [R1+0xab4] ;  /* 0x000ab40001007983 */ /* 0x001ee80000300800 */
[----:B------:R-:W3:Y:S04]  /*2e460*/  LDL.LU R5, [R1+0x988] ;  /* 0x0009880001057983 */ /* 0x000ee80000300800 */
[----:B--2---:R0:W-:Y:S04]  /*2e470*/  STL [R1+0x13c], R8 ;  /* 0x00013c0801007387 */ /* 0x0041e80000100800 */
[----:B0-----:R-:W2:Y:S04]  /*2e480*/  LDL.LU R8, [R1+0x984] ;  /* 0x0009840001087983 */ /* 0x001ea80000300800 */
[----:B------:R-:W-:Y:S04]  /*2e490*/  STL [R1+0x150], R23 ;  /* 0x0001501701007387 */ /* 0x000fe80000100800 */
[----:B------:R-:W2:Y:S04]  /*2e4a0*/  LDL.LU R9, [R1+0x980] ;  /* 0x0009800001097983 */ /* 0x000ea80000300800 */
[----:B------:R-:W2:Y:S04]  /*2e4b0*/  LDL.LU R10, [R1+0x97c] ;  /* 0x00097c00010a7983 */ /* 0x000ea80000300800 */
[----:B----4-:R0:W-:Y:S04]  /*2e4c0*/  STL [R1+0x140], R11 ;  /* 0x0001400b01007387 */ /* 0x0101e80000100800 */
[----:B------:R-:W-:Y:S04]  /*2e4d0*/  STL [R1+0x14c], R20 ;  /* 0x00014c1401007387 */ /* 0x000fe80000100800 */
[----:B0-----:R-:W4:Y:S04]  /*2e4e0*/  LDL.LU R11, [R1+0x978] ;  /* 0x00097800010b7983 */ /* 0x001f280000300800 */
[----:B------:R-:W4:Y:S04]  /*2e4f0*/  LDL.LU R12, [R1+0x974] ;  /* 0x00097400010c7983 */ /* 0x000f280000300800 */
[----:B------:R-:W4:Y:S04]  /*2e500*/  LDL.LU R13, [R1+0x970] ;  /* 0x00097000010d7983 */ /* 0x000f280000300800 */
[----:B------:R-:W-:Y:S04]  /*2e510*/  STL [R1+0x148], R17 ;  /* 0x0001481101007387 */ /* 0x000fe80000100800 */
[----:B------:R0:W-:Y:S04]  /*2e520*/  STL [R1+0x144], R14 ;  /* 0x0001440e01007387 */ /* 0x0001e80000100800 */
[----:B0-----:R-:W4:Y:S04]  /*2e530*/  LDL.LU R14, [R1+0x96c] ;  /* 0x00096c00010e7983 */ /* 0x001f280000300800 */
        /* <DEDUP_REMOVED lines=14> */
[----:B------:R-:W2:Y:S04]  /*2e620*/  LDL.LU R28, [R1+0x53c] ;  /* 0x00053c00011c7983 */ /* 0x000ea80000300800 */
[----:B------:R0:W-:Y:S01]  /*2e630*/  STL [R1+0x799c], R6 ;  /* 0x00799c0601007387 */ /* 0x0001e20000100800 */
[----:B------:R-:W-:Y:S01]  /*2e640*/  IMAD.SHL.U32 R2, R2, 0x2, RZ ;  /* 0x0000000202027824 */ /* 0x000fe200078e00ff */
[----:B------:R-:W-:-:S02]  /*2e650*/  ISETP.GE.AND P0, PT, R26, R4, PT ;  /* 0x000000041a00720c */ /* 0x000fc40003f06270 */
[----:B0-----:R-:W4:Y:S04]  /*2e660*/  LDL.LU R6, [R1+0xa9c] ;  /* 0x000a9c0001067983 */ /* 0x001f280000300800 */
[----:B------:R0:W-:Y:S04]  /*2e670*/  STL [R1+0x7998], R7 ;  /* 0x0079980701007387 */ /* 0x0001e80000100800 */
[----:B0-----:R-:W4:Y:S04]  /*2e680*/  LDL.LU R7, [R1+0xaa0] ;  /* 0x000aa00001077983 */ /* 0x001f280000300800 */
[----:B------:R-:W4:Y:S04]  /*2e690*/  LDL.LU R4, [R1+0xaa4] ;  /* 0x000aa40001047983 */ /* 0x000f280000300800 */
[----:B------:R0:W-:Y:S04]  /*2e6a0*/  STL [R1+0x79e0], R26 ;  /* 0x0079e01a01007387 */ /* 0x0001e80000100800 */
[----:B0-----:R-:W4:Y:S04]  /*2e6b0*/  LDL.LU R26, [R1+0xaa8] ;  /* 0x000aa800011a7983 */ /* 0x001f280000300800 */
[----:B---3--:R0:W-:Y:S04]  /*2e6c0*/  STS.U16 [R2+UR4], R0 ;  /* 0x0000000002007988 */ /* 0x0081e80008000404 */
[----:B0-----:R-:W3:Y:S04]  /*2e6d0*/  LDL.LU R0, [R1+0x7a80] ;  /* 0x007a800001007983 */ /* 0x001ee80000300800 */
[----:B---3--:R0:W-:Y:S04]  /*2e6e0*/  STS.U16 [R2+UR4+0x80], R0 ;  /* 0x0000800002007988 */ /* 0x0081e80008000404 */
[----:B0-----:R-:W3:Y:S04]  /*2e6f0*/  LDL.LU R0, [R1+0x7a7c] ;  /* 0x007a7c0001007983 */ /* 0x001ee80000300800 */
[----:B--2---:R-:W-:Y:S04]  /*2e700*/  STS.U16 [R2+UR4+0x6300], R28 ;  /* 0x0063001c02007988 */ /* 0x004fe80008000404 */
[----:B---3--:R0:W-:Y:S04]  /*2e710*/  STS.U16 [R2+UR4+0x100], R0 ;  /* 0x0001000002007988 */ /* 0x0081e80008000404 */
[----:B0-----:R-:W2:Y:S04]  /*2e720*/  LDL.LU R0, [R1+0x7a78] ;  /* 0x007a780001007983 */ /* 0x001ea80000300800 */
[----:B------:R-:W3:Y:S04]  /*2e730*/  LDL.LU R28, [R1+0x3c4] ;  /* 0x0003c400011c7983 */ /* 0x000ee80000300800 */
[----:B----4-:R-:W-:Y:S04]  /*2e740*/  STS.U16 [R2+UR4+0x180], R26 ;  /* 0x0001801a02007988 */ /* 0x010fe80008000404 */
[----:B---3--:R0:W-:Y:S04]  /*2e750*/  STL [R1+0x7a74], R28 ;  /* 0x007a741c01007387 */ /* 0x0081e80000100800 */
[----:B0-----:R-:W3:Y:S04]  /*2e760*/  LDL.LU R28, [R1+0x538] ;  /* 0x00053800011c7983 */ /* 0x001ee80000300800 */
[----:B------:R-:W4:Y:S04]  /*2e770*/  LDL.LU R26, [R1+0x3bc] ;  /* 0x0003bc00011a7983 */ /* 0x000f280000300800 */
[----:B------:R-:W-:Y:S04]  /*2e780*/  STS.U16 [R2+UR4+0x200], R4 ;  /* 0x0002000402007988 */ /* 0x000fe80008000404 */
[----:B------:R-:W-:Y:S04]  /*2e790*/  STS.U16 [R2+UR4+0x280], R7 ;  /* 0x0002800702007988 */ /* 0x000fe80008000404 */
[----:B------:R-:W-:Y:S04]  /*2e7a0*/  STS.U16 [R2+UR4+0x300], R6 ;  /* 0x0003000602007988 */ /* 0x000fe80008000404 */
[----:B--2---:R-:W-:Y:S04]  /*2e7b0*/  STS.U16 [R2+UR4+0x380], R0 ;  /* 0x0003800002007988 */ /* 0x004fe80008000404 */
[----:B------:R-:W-:Y:S04]  /*2e7c0*/  STS.U16 [R2+UR4+0x2000], R5 ;  /* 0x0020000502007988 */ /* 0x000fe80008000404 */
        /* <DEDUP_REMOVED lines=21> */
[----:B----4-:R0:W-:Y:S04]  /*2e920*/  STL [R1+0x7a70], R26 ;  /* 0x007a701a01007387 */ /* 0x0101e80000100800 */
[----:B0-----:R-:W2:Y:S04]  /*2e930*/  LDL.LU R26, [R1+0x3c0] ;  /* 0x0003c000011a7983 */ /* 0x001ea80000300800 */
        /* <DEDUP_REMOVED lines=26> */
[----:B---3--:R0:W-:Y:S04]  /*2eae0*/  STS.U16 [R2+UR4+0x6380], R28 ;  /* 0x0063801c02007988 */ /* 0x0081e80008000404 */
[----:B0-----:R-:W3:Y:S04]  /*2eaf0*/  LDL.LU R28, [R1+0x7a74] ;  /* 0x007a7400011c7983 */ /* 0x001ee80000300800 */
[----:B--2---:R-:W-:Y:S04]  /*2eb00*/  STS.U16 [R2+UR4+0x8080], R26 ;  /* 0x0080801a02007988 */ /* 0x004fe80008000404 */
[----:B---3--:R0:W-:Y:S04]  /*2eb10*/  STS.U16 [R2+UR4+0x8000], R28 ;  /* 0x0080001c02007988 */ /* 0x0081e80008000404 */
[----:B0-----:R-:W2:Y:S04]  /*2eb20*/  LDL.LU R28, [R1+0x60] ;  /* 0x00006000011c7983 */ /* 0x001ea80000300800 */
[----:B------:R-:W3:Y:S04]  /*2eb30*/  LDL.LU R26, [R1+0x7a70] ;  /* 0x007a7000011a7983 */ /* 0x000ee80000300800 */
[----:B---3--:R0:W-:Y:S02]  /*2eb40*/  STS.U16 [R2+UR4+0x8100], R26 ;  /* 0x0081001a02007988 */ /* 0x0081e40008000404 */
[----:B0-----:R-:W-:-:S05]  /*2eb50*/  LOP3.LUT R26, R2, 0x10, RZ, 0x3c, !PT ;  /* 0x00000010021a7812 */ /* 0x001fca00078e3cff */
[----:B------:R0:W-:Y:S04]  /*2eb60*/  STL [R1+0x7a68], R26 ;  /* 0x007a681a01007387 */ /* 0x0001e80000100800 */
[----:B0-----:R-:W3:Y:S04]  /*2eb70*/  LDL.LU R26, [R1+0x58] ;  /* 0x00005800011a7983 */ /* 0x001ee80000300800 */
[----:B----4-:R-:W-:Y:S04]  /*2eb80*/  STS.U16 [R2+UR4+0x8180], R4 ;  /* 0x0081800402007988 */ /* 0x010fe80008000404 */
[----:B---3--:R0:W-:Y:S04]  /*2eb90*/  STL [R1+0x7a6c], R26 ;  /* 0x007a6c1a01007387 */ /* 0x0081e80000100800 */
[----:B0-----:R-:W3:Y:S04]  /*2eba0*/  LDL.LU R26, [R1+0x5c] ;  /* 0x00005c00011a7983 */ /* 0x001ee80000300800 */
[----:B------:R-:W4:Y:S04]  /*2ebb0*/  LDL.LU R4, [R1+0xa8c] ;  /* 0x000a8c0001047983 */ /* 0x000f280000300800 */
        /* <DEDUP_REMOVED lines=25> */
[----:B--2---:R-:W-:Y:S04]  /*2ed50*/  STS.U16 [R2+UR4+0xe280], R28 ;  /* 0x00e2801c02007988 */ /* 0x004fe80008000404 */
        /* <DEDUP_REMOVED lines=30> */
[----:B---3--:R0:W-:Y:S04]  /*2ef40*/  STS.U16 [R2+UR4+0xe380], R26 ;  /* 0x00e3801a02007988 */ /* 0x0081e80008000404 */
[----:B0-----:R-:W2:Y:S04]  /*2ef50*/  LDL.LU R26, [R1+0x7a68] ;  /* 0x007a6800011a7983 */ /* 0x001ea80000300800 */
[----:B------:R-:W3:Y:S04]  /*2ef60*/  LDL.LU R2, [R1+0xa90] ;  /* 0x000a900001027983 */ /* 0x000ee80000300800 */
[----:B--2---:R0:W-:Y:S04]  /*2ef70*/  STS.U16 [R26+UR4+0x400], R4 ;  /* 0x000400041a007988 */ /* 0x0041e80008000404 */
[----:B---3--:R1:W-:Y:S04]  /*2ef80*/  STS.U16 [R26+UR4+0x480], R2 ;  /* 0x000480021a007988 */ /* 0x0083e80008000404 */
[----:B0-----:R-:W2:Y:S04]  /*2ef90*/  LDL.LU R4, [R1+0x7a64] ;  /* 0x007a640001047983 */ /* 0x001ea80000300800 */
[----:B-1----:R-:W3:Y:S04]  /*2efa0*/  LDL.LU R2, [R1+0x3a4] ;  /* 0x0003a40001027983 */ /* 0x002ee80000300800 */
[----:B---3--:R0:W-:Y:S04]  /*2efb0*/  STL [R1+0x7a58], R2 ;  /* 0x007a580201007387 */ /* 0x0081e80000100800 */
[----:B0-----:R-:W3:Y:S04]  /*2efc0*/  LDL.LU R2, [R1+0x4e8] ;  /* 0x0004e80001027983 */ /* 0x001ee80000300800 */
[----:B---3--:R0:W-:Y:S04]  /*2efd0*/  STL [R1+0x7a5c], R2 ;  /* 0x007a5c0201007387 */ /* 0x0081e80000100800 */
[----:B0-----:R-:W3:Y:S04]  /*2efe0*/  LDL.LU R2, [R1+0x4ec] ;  /* 0x0004ec0001027983 */ /* 0x001ee80000300800 */
[----:B--2---:R-:W-:Y:S04]  /*2eff0*/  STS.U16 [R26+UR4+0x500], R4 ;  /* 0x000500041a007988 */ /* 0x004fe80008000404 */
[----:B----4-:R-:W-:Y:S04]  /*2f000*/  STS.U16 [R26+UR4+0x580], R7 ;  /* 0x000580071a007988 */ /* 0x010fe80008000404 */
        /* <DEDUP_REMOVED lines=25> */
[----:B------:R0:W-:Y:S04]  /*2f1a0*/  STS.U16 [R26+UR4+0x2780], R16 ;  /* 0x002780101a007988 */ /* 0x0001e80008000404 */
[----:B------:R-:W4:Y:S04]  /*2f1b0*/  LDL.LU R15, [R1+0x230] ;  /* 0x00023000010f7983 */ /* 0x000f280000300800 */
[----:B------:R1:W-:Y:S04]  /*2f1c0*/  STS.U16 [R26+UR4+0x4400], R17 ;  /* 0x004400111a007988 */ /* 0x0003e80008000404 */
[----:B------:R1:W-:Y:S04]  /*2f1d0*/  STS.U16 [R26+UR4+0x4480], R18 ;  /* 0x004480121a007988 */ /* 0x0003e80008000404 */
[----:B------:R1:W-:Y:S04]  /*2f1e0*/  STS.U16 [R26+UR4+0x4500], R19 ;  /* 0x004500131a007988 */ /* 0x0003e80008000404 */
[----:B------:R1:W-:Y:S04]  /*2f1f0*/  STS.U16 [R26+UR4+0x4580], R20 ;  /* 0x004580141a007988 */ /* 0x0003e80008000404 */
[----:B------:R1:W-:Y:S04]  /*2f200*/  STS.U16 [R26+UR4+0x4600], R21 ;  /* 0x004600151a007988 */ /* 0x0003e80008000404 */
[----:B0-----:R-:W4:Y:S04]  /*2f210*/  LDL.LU R16, [R1+0x22c] ;  /* 0x00022c0001107983 */ /* 0x001f280000300800 */
[----:B-1----:R-:W4:Y:S04]  /*2f220*/  LDL.LU R17, [R1+0x228] ;  /* 0x0002280001117983 */ /* 0x002f280000300800 */
        /* <DEDUP_REMOVED lines=18> */
[----:B0-----:R-:W4:Y:S04]  /*2f350*/  LDL.LU R27, [R1+0x4c] ;  /* 0x00004c00011b7983 */ /* 0x001f280000300800 */
[----:B-1----:R-:W4:Y:S04]  /*2f360*/  LDL.LU R28, [R1+0x48] ;  /* 0x00004800011c7983 */ /* 0x002f280000300800 */
[----:B--2---:R0:W-:Y:S04]  /*2f370*/  STS.U16 [R26+UR4+0x6680], R2 ;  /* 0x006680021a007988 */ /* 0x0041e80008000404 */
[----:B0-----:R-:W2:Y:S04]  /*2f380*/  LDL.LU R2, [R1+0x7a60] ;  /* 0x007a600001027983 */ /* 0x001ea80000300800 */
[----:B--2---:R0:W-:Y:S04]  /*2f390*/  STS.U16 [R26+UR4+0x6700], R2 ;  /* 0x006700021a007988 */ /* 0x0041e80008000404 */
[----:B0-----:R-:W2:Y:S04]  /*2f3a0*/  LDL.LU R2, [R1+0x7a5c] ;  /* 0x007a5c0001027983 */ /* 0x001ea80000300800 */
[----:B--2---:R0:W-:Y:S04]  /*2f3b0*/  STS.U16 [R26+UR4+0x6780], R2 ;  /* 0x006780021a007988 */ /* 0x0041e80008000404 */
[----:B0-----:R-:W2:Y:S04]  /*2f3c0*/  LDL.LU R2, [R1+0x7a58] ;  /* 0x007a580001027983 */ /* 0x001ea80000300800 */
[----:B--2---:R-:W-:Y:S04]  /*2f3d0*/  STS.U16 [R26+UR4+0x8400], R2 ;  /* 0x008400021a007988 */ /* 0x004fe80008000404 */
[----:B---3--:R-:W-:Y:S04]  /*2f3e0*/  STS.U16 [R26+UR4+0x8480], R4 ;  /* 0x008480041a007988 */ /* 0x008fe80008000404 */
        /* <DEDUP_REMOVED lines=25> */
[----:B------:R0:W-:Y:S04]  /*2f580*/  STS.U16 [R26+UR4+0xe580], R28 ;  /* 0x00e5801c1a007988 */ /* 0x0001e80008000404 */
[----:B0-----:R-:W2:Y:S04]  /*2f590*/  LDL.LU R28, [R1+0x44] ;  /* 0x00004400011c7983 */ /* 0x001ea80000300800 */
[----:B------:R-:W3:Y:S04]  /*2f5a0*/  LDL.LU R4, [R1+0x38] ;  /* 0x0000380001047983 */ /* 0x000ee80000300800 */
[----:B---3--:R0:W-:Y:S04]  /*2f5b0*/  STL [R1+0x7a50], R4 ;  /* 0x007a500401007387 */ /* 0x0081e80000100800 */
[----:B0-----:R-:W3:Y:S01]  /*2f5c0*/  LDL.LU R4, [R1+0x3c] ;  /* 0x00003c0001047983 */ /* 0x001ee20000300800 */
[----:B------:R-:W0:Y:S03]  /*2f5d0*/  S2R R2, SR_TID.X ;  /* 0x0000000000027919 */ /* 0x000e260000002100 */
[----:B--2---:R1:W-:Y:S01]  /*2f5e0*/  STS.U16 [R26+UR4+0xe600], R28 ;  /* 0x00e6001c1a007988 */ /* 0x0043e20008000404 */
[----:B0-----:R-:W-:-:S05]  /*2f5f0*/  LOP3.LUT R2, R2, 0x3f, RZ, 0xc0, !PT ;  /* 0x0000003f02027812 */ /* 0x001fca00078ec0ff */
[----:B------:R-:W-:-:S05]  /*2f600*/  IMAD.SHL.U32 R2, R2, 0x2, RZ ;  /* 0x0000000202027824 */ /* 0x000fca00078e00ff */
[----:B-1----:R-:W-:Y:S02]  /*2f610*/  LOP3.LUT R26, R2, 0x20, RZ, 0x3c, !PT ;  /* 0x00000020021a7812 */ /* 0x002fe400078e3cff */
[----:B------:R-:W0:Y:S01]  /*2f620*/  S2R R2, SR_TID.X ;  /* 0x0000000000027919 */ /* 0x000e220000002100 */
[----:B---3--:R1:W-:Y:S04]  /*2f630*/  STL [R1+0x7a54], R4 ;  /* 0x007a540401007387 */ /* 0x0083e80000100800 */
[----:B-1----:R-:W2:Y:S04]  /*2f640*/  LDL.LU R4, [R1+0x40] ;  /* 0x0000400001047983 */ /* 0x002ea80000300800 */
        /* <DEDUP_REMOVED lines=11> */
[----:B0-----:R-:W-:-:S03]  /*2f700*/  LOP3.LUT R2, R2, 0x3f, RZ, 0xc0, !PT ;  /* 0x0000003f02027812 */ /* 0x001fc600078ec0ff */
[----:B------:R-:W4:Y:S04]  /*2f710*/  LDL.LU R15, [R1+0x93c] ;  /* 0x00093c00010f7983 */ /* 0x000f280000300800 */
[----:B------:R-:W4:Y:S04]  /*2f720*/  LDL.LU R16, [R1+0x938] ;  /* 0x0009380001107983 */ /* 0x000f280000300800 */
[----:B------:R-:W4:Y:S04]  /*2f730*/  LDL.LU R17, [R1+0x934] ;  /* 0x0009340001117983 */ /* 0x000f280000300800 */
[----:B------:R-:W4:Y:S04]  /*2f740*/  LDL.LU R18, [R1+0x930] ;  /* 0x0009300001127983 */ /* 0x000f280000300800 */
[----:B------:R-:W4:Y:S01]  /*2f750*/  LDL.LU R19, [R1+0x92c] ;  /* 0x00092c0001137983 */ /* 0x000f220000300800 */
[----:B------:R-:W-:-:S03]  /*2f760*/  IMAD.SHL.U32 R2, R2, 0x2, RZ ;  /* 0x0000000202027824 */ /* 0x000fc600078e00ff */
[----:B------:R-:W4:Y:S04]  /*2f770*/  LDL.LU R20, [R1+0x7d8] ;  /* 0x0007d80001147983 */ /* 0x000f280000300800 */
[----:B------:R-:W4:Y:S04]  /*2f780*/  LDL.LU R21, [R1+0x7d4] ;  /* 0x0007d40001157983 */ /* 0x000f280000300800 */
[----:B------:R-:W4:Y:S04]  /*2f790*/  LDL.LU R22, [R1+0x7d0] ;  /* 0x0007d00001167983 */ /* 0x000f280000300800 */
[----:B------:R-:W4:Y:S04]  /*2f7a0*/  LDL.LU R23, [R1+0x7cc] ;  /* 0x0007cc0001177983 */ /* 0x000f280000300800 */
[----:B------:R-:W4:Y:S01]  /*2f7b0*/  LDL.LU R29, [R1+0x7c8] ;  /* 0x0007c800011d7983 */ /* 0x000f220000300800 */
[----:B------:R-:W-:-:S03]  /*2f7c0*/  LOP3.LUT R2, R2, 0x10, RZ, 0x3c, !PT ;  /* 0x0000001002027812 */ /* 0x000fc600078e3cff */
[----:B------:R-:W4:Y:S04]  /*2f7d0*/  LDL.LU R3, [R1+0x7c4] ;  /* 0x0007c40001037983 */ /* 0x000f280000300800 */
[----:B------:R-:W4:Y:S04]  /*2f7e0*/  LDL.LU R24, [R1+0x7c0] ;  /* 0x0007c00001187983 */ /* 0x000f280000300800 */
[----:B------:R-:W4:Y:S04]  /*2f7f0*/  LDL.LU R25, [R1+0x7bc] ;  /* 0x0007bc0001197983 */ /* 0x000f280000300800 */
[----:B------:R-:W4:Y:S04]  /*2f800*/  LDL.LU R27, [R1+0x4e4] ;  /* 0x0004e400011b7983 */ /* 0x000f280000300800 */
[----:B------:R-:W4:Y:S04]  /*2f810*/  LDL.LU R28, [R1+0x4e0] ;  /* 0x0004e000011c7983 */ /* 0x000f280000300800 */
        /* <DEDUP_REMOVED lines=27> */
[----:B------:R-:W-:Y:S04]  /*2f9d0*/  STS.U16 [R26+UR4+0x4b00], R24 ;  /* 0x004b00181a007988 */ /* 0x000fe80008000404 */
[----:B------:R1:W-:Y:S04]  /*2f9e0*/  STS.U16 [R26+UR4+0x4b80], R25 ;  /* 0x004b80191a007988 */ /* 0x0003e80008000404 */
[----:B------:R2:W-:Y:S04]  /*2f9f0*/  STS.U16 [R26+UR4+0x6800], R27 ;  /* 0x0068001b1a007988 */ /* 0x0005e80008000404 */
[----:B0-----:R-:W3:Y:S04]  /*2fa00*/  LDL.LU R3, [R1+0x4dc] ;  /* 0x0004dc0001037983 */ /* 0x001ee80000300800 */
[----:B-1----:R-:W4:Y:S04]  /*2fa10*/  LDL.LU R25, [R1+0x4d8] ;  /* 0x0004d80001197983 */ /* 0x002f280000300800 */
[----:B--2---:R-:W2:Y:S04]  /*2fa20*/  LDL.LU R27, [R1+0x4d0] ;  /* 0x0004d000011b7983 */ /* 0x004ea80000300800 */
[----:B------:R-:W-:Y:S04]  /*2fa30*/  STS.U16 [R26+UR4+0x6880], R28 ;  /* 0x0068801c1a007988 */ /* 0x000fe80008000404 */
[----:B--2---:R0:W-:Y:S04]  /*2fa40*/  STL [R1+0x7a4c], R27 ;  /* 0x007a4c1b01007387 */ /* 0x0041e80000100800 */
[----:B0-----:R-:W2:Y:S04]  /*2fa50*/  LDL.LU R27, [R1+0x4d4] ;  /* 0x0004d400011b7983 */ /* 0x001ea80000300800 */
[----:B------:R-:W2:Y:S04]  /*2fa60*/  LDL.LU R28, [R1+0x4cc] ;  /* 0x0004cc00011c7983 */ /* 0x000ea80000300800 */
        /* <DEDUP_REMOVED lines=24> */
[----:B---3--:R0:W-:Y:S04]  /*2fbf0*/  STS.U16 [R26+UR4+0x6900], R3 ;  /* 0x006900031a007988 */ /* 0x0081e80008000404 */
[----:B----4-:R1:W-:Y:S04]  /*2fc00*/  STS.U16 [R26+UR4+0x6980], R25 ;  /* 0x006980191a007988 */ /* 0x0103e80008000404 */
[----:B0-----:R-:W3:Y:S04]  /*2fc10*/  LDL.LU R3, [R1+0xd8] ;  /* 0x0000d80001037983 */ /* 0x001ee80000300800 */
[----:B-1----:R-:W4:Y:S04]  /*2fc20*/  LDL.LU R25, [R1+0x34] ;  /* 0x0000340001197983 */ /* 0x002f280000300800 */
[----:B--2---:R0:W-:Y:S04]  /*2fc30*/  STS.U16 [R26+UR4+0x6a00], R27 ;  /* 0x006a001b1a007988 */ /* 0x0041e80008000404 */
[----:B0-----:R-:W2:Y:S04]  /*2fc40*/  LDL.LU R27, [R1+0x7a4c] ;  /* 0x007a4c00011b7983 */ /* 0x001ea80000300800 */
[----:B--2---:R0:W-:Y:S04]  /*2fc50*/  STS.U16 [R26+UR4+0x6a80], R27 ;  /* 0x006a801b1a007988 */ /* 0x0041e80008000404 */
[----:B------:R1:W-:Y:S04]  /*2fc60*/  STS.U16 [R26+UR4+0x6b00], R28 ;  /* 0x006b001c1a007988 */ /* 0x0003e80008000404 */
[----:B------:R-:W-:Y:S04]  /*2fc70*/  STS.U16 [R26+UR4+0x6b80], R2 ;  /* 0x006b80021a007988 */ /* 0x000fe80008000404 */
[----:B------:R2:W-:Y:S04]  /*2fc80*/  STS.U16 [R26+UR4+0x8800], R4 ;  /* 0x008800041a007988 */ /* 0x0005e80008000404 */
[----:B0-----:R-:W4:Y:S04]  /*2fc90*/  LDL.LU R27, [R1+0x7a48] ;  /* 0x007a4800011b7983 */ /* 0x001f280000300800 */
[----:B-1----:R-:W4:Y:S04]  /*2fca0*/  LDL.LU R28, [R1+0x7a44] ;  /* 0x007a4400011c7983 */ /* 0x002f280000300800 */
[----:B--2---:R-:W2:Y:S04]  /*2fcb0*/  LDL.LU R4, [R1+0x28] ;  /* 0x0000280001047983 */ /* 0x004ea80000300800 */
[----:B------:R-:W-:Y:S04]  /*2fcc0*/  STS.U16 [R26+UR4+0x8880], R7 ;  /* 0x008880071a007988 */ /* 0x000fe80008000404 */
[----:B------:R-:W-:Y:S04]  /*2fcd0*/  STS.U16 [R26+UR4+0x8900], R6 ;  /* 0x008900061a007988 */ /* 0x000fe80008000404 */
[----:B------:R-:W-:Y:S04]  /*2fce0*/  STS.U16 [R26+UR4+0x8980], R0 ;  /* 0x008980001a007988 */ /* 0x000fe80008000404 */
[----:B------:R-:W-:Y:S04]  /*2fcf0*/  STS.U16 [R26+UR4+0x8a00], R5 ;  /* 0x008a00051a007988 */ /* 0x000fe80008000404 */
[----:B------:R-:W-:Y:S04]  /*2fd00*/  STS.U16 [R26+UR4+0x8a80], R8 ;  /* 0x008a80081a007988 */ /* 0x000fe80008000404 */
[----:B------:R-:W-:Y:S01]  /*2fd10*/  STS.U16 [R26+UR4+0x8b00], R9 ;  /* 0x008b00091a007988 */ /* 0x000fe20008000404 */
[----:B------:R-:W0:Y:S03]  /*2fd20*/  S2R R2, SR_TID.X ;  /* 0x0000000000027919 */ /* 0x000e260000002100 */
        /* <DEDUP_REMOVED lines=16> */
[----:B---3--:R-:W-:Y:S04]  /*2fe30*/  STS.U16 [R26+UR4+0xcb80], R3 ;  /* 0x00cb80031a007988 */ /* 0x008fe80008000404 */
[----:B----4-:R3:W-:Y:S04]  /*2fe40*/  STS.U16 [R26+UR4+0xe800], R25 ;  /* 0x00e800191a007988 */ /* 0x0107e80008000404 */
[----:B-1----:R-:W4:Y:S04]  /*2fe50*/  LDL.LU R24, [R1+0x24] ;  /* 0x0000240001187983 */ /* 0x002f280000300800 */
[----:B---3--:R-:W3:Y:S04]  /*2fe60*/  LDL.LU R25, [R1+0x20] ;  /* 0x0000200001197983 */ /* 0x008ee80000300800 */
        /* <DEDUP_REMOVED lines=13> */
[----:B0-----:R-:W-:-:S03]  /*2ff40*/  LOP3.LUT R2, R2, 0x3f, RZ, 0xc0, !PT ;  /* 0x0000003f02027812 */ /* 0x001fc600078ec0ff */
[----:B------:R-:W3:Y:S04]  /*2ff50*/  LDL.LU R17, [R1+0x918] ;  /* 0x0009180001117983 */ /* 0x000ee80000300800 */
[----:B------:R-:W3:Y:S04]  /*2ff60*/  LDL.LU R18, [R1+0x914] ;  /* 0x0009140001127983 */ /* 0x000ee80000300800 */
[----:B------:R-:W3:Y:S04]  /*2ff70*/  LDL.LU R19, [R1+0x910] ;  /* 0x0009100001137983 */ /* 0x000ee80000300800 */
[----:B------:R-:W3:Y:S04]  /*2ff80*/  LDL.LU R20, [R1+0x8bc] ;  /* 0x0008bc0001147983 */ /* 0x000ee80000300800 */
[----:B------:R-:W3:Y:S01]  /*2ff90*/  LDL.LU R21, [R1+0x7b8] ;  /* 0x0007b80001157983 */ /* 0x000ee20000300800 */
[----:B------:R-:W-:-:S03]  /*2ffa0*/  IMAD.SHL.U32 R2, R2, 0x2, RZ ;  /* 0x0000000202027824 */ /* 0x000fc600078e00ff */
[----:B------:R-:W3:Y:S04]  /*2ffb0*/  LDL.LU R22, [R1+0x7b4] ;  /* 0x0007b40001167983 */ /* 0x000ee80000300800 */
[----:B------:R-:W3:Y:S04]  /*2ffc0*/  LDL.LU R23, [R1+0x7b0] ;  /* 0x0007b00001177983 */ /* 0x000ee80000300800 */
[----:B------:R-:W3:Y:S04]  /*2ffd0*/  LDL.LU R29, [R1+0x7ac] ;  /* 0x0007ac00011d7983 */ /* 0x000ee80000300800 */
[----:B------:R-:W3:Y:S04]  /*2ffe0*/  LDL.LU R3, [R1+0x7a8] ;  /* 0x0007a80001037983 */ /* 0x000ee80000300800 */
[----:B------:R-:W-:Y:S04]  /*2fff0*/  STS.U16 [R26+UR4+0xe880], R28 ;  /* 0x00e8801c1a007988 */ /* 0x000fe80008000404 */
[----:B------:R0:W-:Y:S04]  /*30000*/  STS.U16 [R26+UR4+0xe900], R27 ;  /* 0x00e9001b1a007988 */ /* 0x0001e80008000404 */
[----:B--2---:R1:W-:Y:S04]  /*30010*/  STS.U16 [R26+UR4+0xe980], R4 ;  /* 0x00e980041a007988 */ /* 0x0043e80008000404 */
[----:B0-----:R-:W2:Y:S04]  /*30020*/  LDL.LU R27, [R1+0x7a4] ;  /* 0x0007a400011b7983 */ /* 0x001ea80000300800 */
[----:B------:R-:W2:Y:S01]  /*30030*/  LDL.LU R28, [R1+0x7a0] ;  /* 0x0007a000011c7983 */ /* 0x000ea20000300800 */
[----:B-1----:R-:W-:-:S03]  /*30040*/  LOP3.LUT R4, R2, 0x30, RZ, 0x3c, !PT ;  /* 0x0000003002047812 */ /* 0x002fc600078e3cff */
[----:B------:R-:W2:Y:S04]  /*30050*/  LDL.LU R2, [R1+0x1c] ;  /* 0x00001c0001027983 */ /* 0x000ea80000300800 */
[----:B----4-:R0:W-:Y:S04]  /*30060*/  STS.U16 [R26+UR4+0xea00], R24 ;  /* 0x00ea00181a007988 */ /* 0x0101e80008000404 */
[----:B---3--:R1:W-:Y:S04]  /*30070*/  STS.U16 [R26+UR4+0xea80], R25 ;  /* 0x00ea80191a007988 */ /* 0x0083e80008000404 */
[----:B0-----:R-:W3:Y:S04]  /*30080*/  LDL.LU R24, [R1+0x79c] ;  /* 0x00079c0001187983 */ /* 0x001ee80000300800 */
[----:B-1----:R-:W4:Y:S04]  /*30090*/  LDL.LU R25, [R1+0x4c4] ;  /* 0x0004c40001197983 */ /* 0x002f280000300800 */
        /* <DEDUP_REMOVED lines=25> */
[----:B------:R-:W-:Y:S04]  /*30230*/  STS.U16 [R4+UR4+0x4f00], R28 ;  /* 0x004f001c04007988 */ /* 0x000fe80008000404 */
[----:B---3--:R-:W-:Y:S04]  /*30240*/  STS.U16 [R4+UR4+0x4f80], R24 ;  /* 0x004f801804007988 */ /* 0x008fe80008000404 */
[----:B----4-:R-:W-:Y:S04]  /*30250*/  STS.U16 [R4+UR4+0x6c00], R25 ;  /* 0x006c001904007988 */ /* 0x010fe80008000404 */
[----:B--2---:R0:W-:Y:S04]  /*30260*/  STL [R1+0x7a40], R27 ;  /* 0x007a401b01007387 */ /* 0x0041e80000100800 */
        /* <DEDUP_REMOVED lines=31> */
[----:B---3--:R1:W-:Y:S04]  /*30460*/  STS.U16 [R4+UR4+0x6d80], R28 ;  /* 0x006d801c04007988 */ /* 0x0083e80008000404 */
[----:B----4-:R2:W-:Y:S04]  /*30470*/  STS.U16 [R4+UR4+0x6e00], R23 ;  /* 0x006e001704007988 */ /* 0x0105e80008000404 */
[----:B------:R3:W-:Y:S04]  /*30480*/  STS.U16 [R4+UR4+0x6e80], R29 ;  /* 0x006e801d04007988 */ /* 0x0007e80008000404 */
[----:B------:R4:W-:Y:S04]  /*30490*/  STS.U16 [R4+UR4+0x6f00], R3 ;  /* 0x006f000304007988 */ /* 0x0009e80008000404 */
[----:B------:R4:W-:Y:S04]  /*304a0*/  STS.U16 [R4+UR4+0x6f80], R24 ;  /* 0x006f801804007988 */ /* 0x0009e80008000404 */
[----:B0-----:R-:W4:Y:S04]  /*304b0*/  LDL.LU R27, [R1+0xbc] ;  /* 0x0000bc00011b7983 */ /* 0x001f280000300800 */
[----:B-1----:R-:W4:Y:S04]  /*304c0*/  LDL.LU R28, [R1+0xb8] ;  /* 0x0000b800011c7983 */ /* 0x002f280000300800 */
[----:B--2---:R-:W2:Y:S04]  /*304d0*/  LDL.LU R23, [R1+0x7a3c] ;  /* 0x007a3c0001177983 */ /* 0x004ea80000300800 */
[----:B---3--:R-:W3:Y:S04]  /*304e0*/  LDL.LU R29, [R1+0x7a38] ;  /* 0x007a3800011d7983 */ /* 0x008ee80000300800 */
[----:B----4-:R-:W4:Y:S04]  /*304f0*/  LDL.LU R3, [R1+0x7a34] ;  /* 0x007a340001037983 */ /* 0x010f280000300800 */
[----:B------:R-:W2:Y:S04]  /*30500*/  LDL.LU R24, [R1+0x7a30] ;  /* 0x007a300001187983 */ /* 0x000ea80000300800 */
[----:B------:R0:W-:Y:S04]  /*30510*/  STS.U16 [R4+UR4+0x8c00], R25 ;  /* 0x008c001904007988 */ /* 0x0001e80008000404 */
[----:B------:R1:W-:Y:S04]  /*30520*/  STS.U16 [R4+UR4+0x8c80], R2 ;  /* 0x008c800204007988 */ /* 0x0003e80008000404 */
[----:B0-----:R-:W3:Y:S04]  /*30530*/  LDL.LU R25, [R1+0x7a2c] ;  /* 0x007a2c0001197983 */ /* 0x001ee80000300800 */
[----:B-1----:R-:W4:Y:S04]  /*30540*/  LDL.LU R2, [R1+0x8] ;  /* 0x0000080001027983 */ /* 0x002f280000300800 */
[----:B------:R0:W-:Y:S04]  /*30550*/  STS.U16 [R4+UR4+0x8d00], R26 ;  /* 0x008d001a04007988 */ /* 0x0001e80008000404 */
[----:B------:R1:W-:Y:S04]  /*30560*/  STS.U16 [R4+UR4+0x8d80], R7 ;  /* 0x008d800704007988 */ /* 0x0003e80008000404 */
[----:B------:R1:W-:Y:S04]  /*30570*/  STS.U16 [R4+UR4+0x8e00], R6 ;  /* 0x008e000604007988 */ /* 0x0003e80008000404 */
[----:B------:R1:W-:Y:S04]  /*30580*/  STS.U16 [R4+UR4+0x8e80], R0 ;  /* 0x008e800004007988 */ /* 0x0003e80008000404 */
[----:B0-----:R-:W4:Y:S04]  /*30590*/  LDL.LU R26, [R1+0x4] ;  /* 0x00000400011a7983 */ /* 0x001f280000300800 */
[----:B-1----:R-:W4:Y:S04]  /*305a0*/  LDL.LU R7, [R1] ;  /* 0x0000000001077983 */ /* 0x002f280000300800 */
        /* <DEDUP_REMOVED lines=17> */
[----:B0-----:R-:W4:Y:S04]  /*306c0*/  LDL.LU R13, [R1+0x8b8] ;  /* 0x0008b800010d7983 */ /* 0x001f280000300800 */
[----:B-1----:R-:W4:Y:S04]  /*306d0*/  LDL.LU R14, [R1+0x8b4] ;  /* 0x0008b400010e7983 */ /* 0x002f280000300800 */
[----:B------:R-:W4:Y:S04]  /*306e0*/  LDL.LU R15, [R1+0x8b0] ;  /* 0x0008b000010f7983 */ /* 0x000f280000300800 */
[----:B------:R0:W-:Y:S04]  /*306f0*/  STS.U16 [R4+UR4+0xaf80], R16 ;  /* 0x00af801004007988 */ /* 0x0001e80008000404 */
[----:B------:R1:W-:Y:S04]  /*30700*/  STS.U16 [R4+UR4+0xcc00], R17 ;  /* 0x00cc001104007988 */ /* 0x0003e80008000404 */
        /* <DEDUP_REMOVED lines=10> */
[----:B------:R-:W4:Y:S04]  /*307b0*/  LDL.LU R21, [R1+0x798] ;  /* 0x0007980001157983 */ /* 0x000f280000300800 */
[----:B------:R-:W4:Y:S04]  /*307c0*/  LDL.LU R22, [R1+0x794] ;  /* 0x0007940001167983 */ /* 0x000f280000300800 */
[----:B------:R-:W-:Y:S04]  /*307d0*/  STS.U16 [R4+UR4+0xcf00], R27 ;  /* 0x00cf001b04007988 */ /* 0x000fe80008000404 */
[----:B------:R-:W-:Y:S04]  /*307e0*/  STS.U16 [R4+UR4+0xcf80], R28 ;  /* 0x00cf801c04007988 */ /* 0x000fe80008000404 */
[----:B---3--:R-:W-:Y:S04]  /*307f0*/  STS.U16 [R4+UR4+0xec00], R25 ;  /* 0x00ec001904007988 */ /* 0x008fe80008000404 */
[----:B--2---:R0:W-:Y:S04]  /*30800*/  STS.U16 [R4+UR4+0xec80], R24 ;  /* 0x00ec801804007988 */ /* 0x0041e80008000404 */
[----:B----4-:R-:W-:Y:S04]  /*30810*/  STS.U16 [R4+UR4+0xed00], R3 ;  /* 0x00ed000304007988 */ /* 0x010fe80008000404 */
[----:B------:R1:W-:Y:S04]  /*30820*/  STS.U16 [R4+UR4+0xed80], R2 ;  /* 0x00ed800204007988 */ /* 0x0003e80008000404 */
[----:B0-----:R-:W2:Y:S01]  /*30830*/  LDL.LU R24, [R1+0x790] ;  /* 0x0007900001187983 */ /* 0x001ea20000300800 */
[----:B-1----:R-:W0:Y:S03]  /*30840*/  S2R R2, SR_TID.X ;  /* 0x0000000000027919 */ /* 0x002e260000002100 */
[----:B------:R1:W-:Y:S04]  /*30850*/  STS.U16 [R4+UR4+0xee00], R26 ;  /* 0x00ee001a04007988 */ /* 0x0003e80008000404 */
[----:B------:R-:W-:Y:S04]  /*30860*/  STS.U16 [R4+UR4+0xee80], R7 ;  /* 0x00ee800704007988 */ /* 0x000fe80008000404 */
[----:B------:R-:W-:Y:S04]  /*30870*/  STS.U16 [R4+UR4+0xef00], R29 ;  /* 0x00ef001d04007988 */ /* 0x000fe80008000404 */
[----:B------:R-:W-:Y:S04]  /*30880*/  STS.U16 [R4+UR4+0xef80], R23 ;  /* 0x00ef801704007988 */ /* 0x000fe80008000404 */
[----:B------:R-:W3:Y:S04]  /*30890*/  LDL.LU R25, [R1+0x78c] ;  /* 0x00078c0001197983 */ /* 0x000ee80000300800 */
[----:B------:R-:W4:Y:S04]  /*308a0*/  LDL.LU R27, [R1+0x788] ;  /* 0x00078800011b7983 */ /* 0x000f280000300800 */
[----:B------:R-:W4:Y:S04]  /*308b0*/  LDL.LU R3, [R1+0x784] ;  /* 0x0007840001037983 */ /* 0x000f280000300800 */
[----:B------:R-:W4:Y:S01]  /*308c0*/  LDL.LU R28, [R1+0x780] ;  /* 0x00078000011c7983 */ /* 0x000f220000300800 */
[----:B0-----:R-:W-:-:S05]  /*308d0*/  LOP3.LUT R2, R2, 0x3f, RZ, 0xc0, !PT ;  /* 0x0000003f02027812 */ /* 0x001fca00078ec0ff */
[----:B------:R-:W-:-:S05]  /*308e0*/  IMAD.SHL.U32 R2, R2, 0x2, RZ ;  /* 0x0000000202027824 */ /* 0x000fca00078e00ff */
[----:B-1----:R-:W-:-:S05]  /*308f0*/  LOP3.LUT R26, R2, 0x40, RZ, 0x3c, !PT ;  /* 0x00000040021a7812 */ /* 0x002fca00078e3cff */
        /* <DEDUP_REMOVED lines=9> */
[----:B------:R-:W-:Y:S04]  /*30990*/  STL [R1+0x79a0], R29 ;  /* 0x0079a01d01007387 */ /* 0x000fe80000100800 */
[----:B------:R-:W-:Y:S04]  /*309a0*/  STS.U16 [R26+UR4+0x3080], R14 ;  /* 0x0030800e1a007988 */ /* 0x000fe80008000404 */
[----:B------:R-:W-:Y:S04]  /*309b0*/  STL [R1+0x79a4], R23 ;  /* 0x0079a41701007387 */ /* 0x000fe80000100800 */
[----:B------:R0:W-:Y:S04]  /*309c0*/  STS.U16 [R26+UR4+0x3100], R15 ;  /* 0x0031000f1a007988 */ /* 0x0001e80008000404 */
[----:B0-----:R-:W2:Y:S04]  /*309d0*/  LDL.LU R15, [R1+0x45c] ;  /* 0x00045c00010f7983 */ /* 0x001ea80000300800 */
[----:B--2---:R0:W-:Y:S04]  /*309e0*/  STL [R1+0x7a20], R15 ;  /* 0x007a200f01007387 */ /* 0x0041e80000100800 */
[----:B0-----:R-:W2:Y:S04]  /*309f0*/  LDL.LU R15, [R1+0x470] ;  /* 0x00047000010f7983 */ /* 0x001ea80000300800 */
[----:B--2---:R0:W-:Y:S04]  /*30a00*/  STL [R1+0x7a24], R15 ;  /* 0x007a240f01007387 */ /* 0x0041e80000100800 */
[----:B0-----:R-:W2:Y:S04]  /*30a10*/  LDL.LU R15, [R1+0x474] ;  /* 0x00047400010f7983 */ /* 0x001ea80000300800 */
        /* <DEDUP_REMOVED lines=8> */
[----:B---3--:R-:W-:Y:S04]  /*30aa0*/  STS.U16 [R26+UR4+0x5180], R25 ;  /* 0x005180191a007988 */ /* 0x008fe80008000404 */
[----:B----4-:R-:W-:Y:S04]  /*30ab0*/  STS.U16 [R26+UR4+0x5200], R27 ;  /* 0x0052001b1a007988 */ /* 0x010fe80008000404 */
[----:B------:R-:W-:Y:S04]  /*30ac0*/  STS.U16 [R26+UR4+0x5280], R3 ;  /* 0x005280031a007988 */ /* 0x000fe80008000404 */
[----:B------:R-:W-:Y:S04]  /*30ad0*/  STS.U16 [R26+UR4+0x5300], R28 ;  /* 0x0053001c1a007988 */ /* 0x000fe80008000404 */
        /* <DEDUP_REMOVED lines=49> */
[----:B------:R1:W-:Y:S04]  /*30df0*/  STS.U16 [R26+UR4+0x9100], R3 ;  /* 0x009100031a007988 */ /* 0x0003e80008000404 */
[----:B------:R1:W-:Y:S04]  /*30e00*/  STS.U16 [R26+UR4+0x9180], R28 ;  /* 0x0091801c1a007988 */ /* 0x0003e80008000404 */
[----:B0-----:R-:W3:Y:S04]  /*30e10*/  LDL.LU R21, [R1+0x7a04] ;  /* 0x007a040001157983 */ /* 0x001ee80000300800 */
[----:B-1----:R-:W4:Y:S04]  /*30e20*/  LDL.LU R22, [R1+0x7a00] ;  /* 0x007a000001167983 */ /* 0x002f280000300800 */
[----:B------:R-:W2:Y:S04]  /*30e30*/  LDL.LU R3, [R1+0x79fc] ;  /* 0x0079fc0001037983 */ /* 0x000ea80000300800 */
[----:B------:R-:W3:Y:S04]  /*30e40*/  LDL.LU R28, [R1+0x79f8] ;  /* 0x0079f800011c7983 */ /* 0x000ee80000300800 */
[----:B------:R-:W-:Y:S04]  /*30e50*/  STS.U16 [R26+UR4+0x9200], R2 ;  /* 0x009200021a007988 */ /* 0x000fe80008000404 */
[----:B------:R-:W-:Y:S04]  /*30e60*/  STS.U16 [R26+UR4+0x9280], R23 ;  /* 0x009280171a007988 */ /* 0x000fe80008000404 */
[----:B------:R-:W-:Y:S04]  /*30e70*/  STS.U16 [R26+UR4+0x9300], R29 ;  /* 0x0093001d1a007988 */ /* 0x000fe80008000404 */
[----:B------:R0:W-:Y:S04]  /*30e80*/  STS.U16 [R26+UR4+0x9380], R4 ;  /* 0x009380041a007988 */ /* 0x0001e80008000404 */
[----:B------:R1:W-:Y:S04]  /*30e90*/  STS.U16 [R26+UR4+0xb000], R7 ;  /* 0x00b000071a007988 */ /* 0x0003e80008000404 */
[----:B------:R1:W-:Y:S04]  /*30ea0*/  STS.U16 [R26+UR4+0xb080], R6 ;  /* 0x00b080061a007988 */ /* 0x0003e80008000404 */
[----:B------:R1:W-:Y:S04]  /*30eb0*/  STS.U16 [R26+UR4+0xb100], R0 ;  /* 0x00b100001a007988 */ /* 0x0003e80008000404 */
        /* <DEDUP_REMOVED lines=8> */
[----:B0-----:R-:W4:Y:S04]  /*30f40*/  LDL.LU R4, [R1+0xa04] ;  /* 0x000a040001047983 */ /* 0x001f280000300800 */
[----:B------:R-:W-:Y:S04]  /*30f50*/  STS.U16 [R26+UR4+0xd180], R24 ;  /* 0x00d180181a007988 */ /* 0x000fe80008000404 */
[----:B-1----:R-:W4:Y:S04]  /*30f60*/  LDL.LU R7, [R1+0xa00] ;  /* 0x000a000001077983 */ /* 0x002f280000300800 */
[----:B------:R-:W-:Y:S04]  /*30f70*/  STS.U16 [R26+UR4+0xd200], R25 ;  /* 0x00d200191a007988 */ /* 0x000fe80008000404 */
[----:B------:R-:W4:Y:S04]  /*30f80*/  LDL.LU R6, [R1+0x9fc] ;  /* 0x0009fc0001067983 */ /* 0x000f280000300800 */
[----:B------:R0:W-:Y:S04]  /*30f90*/  STS.U16 [R26+UR4+0xd280], R27 ;  /* 0x00d2801b1a007988 */ /* 0x0001e80008000404 */
[----:B------:R-:W4:Y:S04]  /*30fa0*/  LDL.LU R0, [R1+0x9f8] ;  /* 0x0009f80001007983 */ /* 0x000f280000300800 */
[----:B0-----:R-:W4:Y:S01]  /*30fb0*/  LDL.LU R27, [R1+0x9f0] ;  /* 0x0009f000011b7983 */ /* 0x001f220000300800 */
[----:B------:R-:W0:Y:S03]  /*30fc0*/  S2R R2, SR_TID.X ;  /* 0x0000000000027919 */ /* 0x000e260000002100 */
[----:B---3--:R1:W-:Y:S04]  /*30fd0*/  STS.U16 [R26+UR4+0xd300], R28 ;  /* 0x00d3001c1a007988 */ /* 0x0083e80008000404 */
[----:B-1----:R-:W3:Y:S01]  /*30fe0*/  LDL.LU R28, [R1+0x9e8] ;  /* 0x0009e800011c7983 */ /* 0x002ee20000300800 */
        /* <DEDUP_REMOVED lines=8> */
[----:B--2---:R0:W-:Y:S04]  /*31070*/  STS.U16 [R26+UR4+0xd380], R3 ;  /* 0x00d380031a007988 */ /* 0x0041e80008000404 */
[----:B------:R-:W2:Y:S04]  /*31080*/  LDL.LU R13, [R1+0x880] ;  /* 0x00088000010d7983 */ /* 0x000ea80000300800 */
[----:B------:R-:W2:Y:S04]  /*31090*/  LDL.LU R14, [R1+0x878] ;  /* 0x00087800010e7983 */ /* 0x000ea80000300800 */
[----:B----4-:R-:W-:Y:S04]  /*310a0*/  STS.U16 [R26+UR4+0xf000], R22 ;  /* 0x00f000161a007988 */ /* 0x010fe80008000404 */
[----:B------:R-:W4:Y:S04]  /*310b0*/  LDL.LU R24, [R1+0x870] ;  /* 0x0008700001187983 */ /* 0x000f280000300800 */
[----:B------:R-:W-:Y:S04]  /*310c0*/  STS.U16 [R26+UR4+0xf080], R21 ;  /* 0x00f080151a007988 */ /* 0x000fe80008000404 */
[----:B------:R-:W4:Y:S04]  /*310d0*/  LDL.LU R25, [R1+0x868] ;  /* 0x0008680001197983 */ /* 0x000f280000300800 */
[----:B------:R-:W-:Y:S04]  /*310e0*/  STS.U16 [R26+UR4+0xf100], R20 ;  /* 0x00f100141a007988 */ /* 0x000fe80008000404 */
[----:B------:R-:W-:Y:S04]  /*310f0*/  STL [R1+0x79a8], R22 ;  /* 0x0079a81601007387 */ /* 0x000fe80000100800 */
[----:B------:R-:W-:Y:S01]  /*31100*/  STS.U16 [R26+UR4+0xf180], R19 ;  /* 0x00f180131a007988 */ /* 0x000fe20008000404 */
[----:B0-----:R-:W-:-:S03]  /*31110*/  LOP3.LUT R3, R2, 0x50, RZ, 0x3c, !PT ;  /* 0x0000005002037812 */ /* 0x001fc600078e3cff */
[----:B------:R-:W-:Y:S04]  /*31120*/  STL [R1+0x79ac], R21 ;  /* 0x0079ac1501007387 */ /* 0x000fe80000100800 */
[----:B------:R-:W-:Y:S04]  /*31130*/  STS.U16 [R26+UR4+0xf200], R18 ;  /* 0x00f200121a007988 */ /* 0x000fe80008000404 */
        /* <DEDUP_REMOVED lines=17> */
[----:B---3--:R0:W-:Y:S04]  /*31250*/  STS.U16 [R3+UR4+0x1680], R28 ;  /* 0x0016801c03007988 */ /* 0x0081e80008000404 */
[----:B0-----:R-:W3:Y:S04]  /*31260*/  LDL.LU R28, [R1+0x670] ;  /* 0x00067000011c7983 */ /* 0x001ee80000300800 */
[----:B------:R0:W-:Y:S04]  /*31270*/  STS.U16 [R3+UR4+0x1700], R5 ;  /* 0x0017000503007988 */ /* 0x0001e80008000404 */
[----:B------:R-:W3:Y:S04]  /*31280*/  LDL.LU R17, [R1+0x668] ;  /* 0x0006680001117983 */ /* 0x000ee80000300800 */
[----:B------:R1:W-:Y:S04]  /*31290*/  STS.U16 [R3+UR4+0x1780], R8 ;  /* 0x0017800803007988 */ /* 0x0003e80008000404 */
[----:B------:R-:W3:Y:S04]  /*312a0*/  LDL.LU R2, [R1+0x660] ;  /* 0x0006600001027983 */ /* 0x000ee80000300800 */
[----:B------:R4:W-:Y:S04]  /*312b0*/  STS.U16 [R3+UR4+0x3400], R9 ;  /* 0x0034000903007988 */ /* 0x0009e80008000404 */
[----:B------:R-:W3:Y:S04]  /*312c0*/  LDL.LU R18, [R1+0x658] ;  /* 0x0006580001127983 */ /* 0x000ee80000300800 */
[----:B------:R-:W-:Y:S04]  /*312d0*/  STS.U16 [R3+UR4+0x3480], R10 ;  /* 0x0034800a03007988 */ /* 0x000fe80008000404 */
[----:B------:R-:W3:Y:S04]  /*312e0*/  LDL.LU R19, [R1+0x424] ;  /* 0x0004240001137983 */ /* 0x000ee80000300800 */
[----:B------:R-:W-:Y:S04]  /*312f0*/  STS.U16 [R3+UR4+0x3500], R11 ;  /* 0x0035000b03007988 */ /* 0x000fe80008000404 */
[----:B------:R-:W3:Y:S04]  /*31300*/  LDL.LU R20, [R1+0x420] ;  /* 0x0004200001147983 */ /* 0x000ee80000300800 */
[----:B------:R-:W-:Y:S04]  /*31310*/  STS.U16 [R3+UR4+0x3580], R12 ;  /* 0x0035800c03007988 */ /* 0x000fe80008000404 */
[----:B------:R-:W3:Y:S04]  /*31320*/  LDL.LU R26, [R1+0x41c] ;  /* 0x00041c00011a7983 */ /* 0x000ee80000300800 */
[----:B--2---:R-:W-:Y:S04]  /*31330*/  STS.U16 [R3+UR4+0x3600], R13 ;  /* 0x0036000d03007988 */ /* 0x004fe80008000404 */
[----:B0-----:R-:W2:Y:S04]  /*31340*/  LDL.LU R5, [R1+0x418] ;  /* 0x0004180001057983 */ /* 0x001ea80000300800 */
[----:B------:R-:W-:Y:S04]  /*31350*/  STS.U16 [R3+UR4+0x3680], R14 ;  /* 0x0036800e03007988 */ /* 0x000fe80008000404 */
[----:B-1----:R-:W2:Y:S04]  /*31360*/  LDL.LU R8, [R1+0x410] ;  /* 0x0004100001087983 */ /* 0x002ea80000300800 */
[----:B----4-:R0:W-:Y:S04]  /*31370*/  STS.U16 [R3+UR4+0x3700], R24 ;  /* 0x0037001803007988 */ /* 0x0101e80008000404 */
[----:B------:R-:W4:Y:S04]  /*31380*/  LDL.LU R9, [R1+0x408] ;  /* 0x0004080001097983 */ /* 0x000f280000300800 */
[----:B------:R1:W-:Y:S04]  /*31390*/  STS.U16 [R3+UR4+0x3780], R25 ;  /* 0x0037801903007988 */ /* 0x0003e80008000404 */
[----:B0-----:R-:W4:Y:S04]  /*313a0*/  LDL.LU R24, [R1+0x400] ;  /* 0x0004000001187983 */ /* 0x001f280000300800 */
[----:B-1----:R-:W4:Y:S04]  /*313b0*/  LDL.LU R25, [R1+0x3f8] ;  /* 0x0003f80001197983 */ /* 0x002f280000300800 */
[----:B------:R-:W4:Y:S04]  /*313c0*/  LDL.LU R10, [R1+0x2d4] ;  /* 0x0002d400010a7983 */ /* 0x000f280000300800 */
[----:B------:R-:W4:Y:S04]  /*313d0*/  LDL.LU R11, [R1+0x2d0] ;  /* 0x0002d000010b7983 */ /* 0x000f280000300800 */
[----:B------:R-:W-:Y:S04]  /*313e0*/  STS.U16 [R3+UR4+0x5400], R7 ;  /* 0x0054000703007988 */ /* 0x000fe80008000404 */
[----:B------:R-:W4:Y:S04]  /*313f0*/  LDL.LU R12, [R1+0x2cc] ;  /* 0x0002cc00010c7983 */ /* 0x000f280000300800 */
[----:B------:R-:W-:Y:S04]  /*31400*/  STS.U16 [R3+UR4+0x5480], R6 ;  /* 0x0054800603007988 */ /* 0x000fe80008000404 */
[----:B------:R-:W4:Y:S04]  /*31410*/  LDL.LU R13, [R1+0x2c8] ;  /* 0x0002c800010d7983 */ /* 0x000f280000300800 */
[----:B------:R-:W-:Y:S04]  /*31420*/  STS.U16 [R3+UR4+0x5500], R0 ;  /* 0x0055000003007988 */ /* 0x000fe80008000404 */
[----:B------:R-:W4:Y:S04]  /*31430*/  LDL.LU R14, [R1+0x2c0] ;  /* 0x0002c000010e7983 */ /* 0x000f280000300800 */
[----:B------:R0:W-:Y:S04]  /*31440*/  STS.U16 [R3+UR4+0x5580], R27 ;  /* 0x0055801b03007988 */ /* 0x0001e80008000404 */
[----:B0-----:R-:W4:Y:S04]  /*31450*/  LDL.LU R27, [R1+0x2b8] ;  /* 0x0002b800011b7983 */ /* 0x001f280000300800 */
[----:B---3--:R0:W-:Y:S04]  /*31460*/  STS.U16 [R3+UR4+0x5600], R28 ;  /* 0x0056001c03007988 */ /* 0x0081e80008000404 */
[----:B0-----:R-:W3:Y:S04]  /*31470*/  LDL.LU R28, [R1+0x2b0] ;  /* 0x0002b000011c7983 */ /* 0x001ee80000300800 */
        /* <DEDUP_REMOVED lines=8> */
[----:B------:R0:W-:Y:S04]  /*31500*/  STS.U16 [R3+UR4+0x5680], R17 ;  /* 0x0056801103007988 */ /* 0x0001e80008000404 */
[----:B------:R1:W-:Y:S04]  /*31510*/  STS.U16 [R3+UR4+0x5700], R2 ;  /* 0x0057000203007988 */ /* 0x0003e80008000404 */
[----:B------:R2:W-:Y:S04]  /*31520*/  STS.U16 [R3+UR4+0x5780], R18 ;  /* 0x0057801203007988 */ /* 0x0005e80008000404 */
[----:B------:R2:W-:Y:S04]  /*31530*/  STS.U16 [R3+UR4+0x7400], R19 ;  /* 0x0074001303007988 */ /* 0x0005e80008000404 */
[----:B------:R2:W-:Y:S04]  /*31540*/  STS.U16 [R3+UR4+0x7480], R20 ;  /* 0x0074801403007988 */ /* 0x0005e80008000404 */
[----:B------:R2:W-:Y:S04]  /*31550*/  STS.U16 [R3+UR4+0x7500], R26 ;  /* 0x0075001a03007988 */ /* 0x0005e80008000404 */
[----:B0-----:R-:W3:Y:S04]  /*31560*/  LDL.LU R17, [R1+0x79f4] ;  /* 0x0079f40001117983 */ /* 0x001ee80000300800 */
[----:B-1----:R-:W3:Y:S04]  /*31570*/  LDL.LU R2, [R1+0x79f0] ;  /* 0x0079f00001027983 */ /* 0x002ee80000300800 */
[----:B--2---:R-:W2:Y:S04]  /*31580*/  LDL.LU R18, [R1+0x79ec] ;  /* 0x0079ec0001127983 */ /* 0x004ea80000300800 */
[----:B------:R-:W2:Y:S04]  /*31590*/  LDL.LU R19, [R1+0x79e8] ;  /* 0x0079e80001137983 */ /* 0x000ea80000300800 */
[----:B------:R-:W2:Y:S04]  /*315a0*/  LDL.LU R20, [R1+0x79e4] ;  /* 0x0079e40001147983 */ /* 0x000ea80000300800 */
[----:B------:R-:W2:Y:S04]  /*315b0*/  LDL.LU R26, [R1+0x79e0] ;  /* 0x0079e000011a7983 */ /* 0x000ea80000300800 */
[----:B------:R0:W-:Y:S04]  /*315c0*/  STS.U16 [R3+UR4+0x7580], R5 ;  /* 0x0075800503007988 */ /* 0x0001e80008000404 */
[----:B------:R1:W-:Y:S04]  /*315d0*/  STS.U16 [R3+UR4+0x7600], R8 ;  /* 0x0076000803007988 */ /* 0x0003e80008000404 */
[----:B----4-:R4:W-:Y:S04]  /*315e0*/  STS.U16 [R3+UR4+0x7680], R9 ;  /* 0x0076800903007988 */ /* 0x0109e80008000404 */
[----:B------:R4:W-:Y:S04]  /*315f0*/  STS.U16 [R3+UR4+0x7700], R24 ;  /* 0x0077001803007988 */ /* 0x0009e80008000404 */
[----:B------:R4:W-:Y:S04]  /*31600*/  STS.U16 [R3+UR4+0x7780], R25 ;  /* 0x0077801903007988 */ /* 0x0009e80008000404 */
[----:B------:R4:W-:Y:S04]  /*31610*/  STS.U16 [R3+UR4+0x9400], R10 ;  /* 0x0094000a03007988 */ /* 0x0009e80008000404 */
[----:B0-----:R-:W2:Y:S04]  /*31620*/  LDL.LU R5, [R1+0x79dc] ;  /* 0x0079dc0001057983 */ /* 0x001ea80000300800 */
[----:B-1----:R-:W2:Y:S04]  /*31630*/  LDL.LU R8, [R1+0x79d8] ;  /* 0x0079d80001087983 */ /* 0x002ea80000300800 */
[----:B----4-:R-:W4:Y:S04]  /*31640*/  LDL.LU R9, [R1+0x79d4] ;  /* 0x0079d40001097983 */ /* 0x010f280000300800 */
[----:B------:R-:W2:Y:S04]  /*31650*/  LDL.LU R24, [R1+0x79d0] ;  /* 0x0079d00001187983 */ /* 0x000ea80000300800 */
[----:B------:R-:W4:Y:S04]  /*31660*/  LDL.LU R25, [R1+0x79cc] ;  /* 0x0079cc0001197983 */ /* 0x000f280000300800 */
[----:B------:R0:W-:Y:S04]  /*31670*/  STS.U16 [R3+UR4+0x9480], R11 ;  /* 0x0094800b03007988 */ /* 0x0001e80008000404 */
[----:B------:R-:W2:Y:S04]  /*31680*/  LDL.LU R10, [R1+0x88] ;  /* 0x00008800010a7983 */ /* 0x000ea80000300800 */
[----:B------:R1:W-:Y:S04]  /*31690*/  STS.U16 [R3+UR4+0x9500], R12 ;  /* 0x0095000c03007988 */ /* 0x0003e80008000404 */
[----:B------:R1:W-:Y:S04]  /*316a0*/  STS.U16 [R3+UR4+0x9580], R13 ;  /* 0x0095800d03007988 */ /* 0x0003e80008000404 */
[----:B------:R1:W-:Y:S04]  /*316b0*/  STS.U16 [R3+UR4+0x9600], R14 ;  /* 0x0096000e03007988 */ /* 0x0003e80008000404 */
[----:B------:R1:W-:Y:S04]  /*316c0*/  STS.U16 [R3+UR4+0x9680], R27 ;  /* 0x0096801b03007988 */ /* 0x0003e80008000404 */
[----:B0-----:R-:W2:Y:S04]  /*316d0*/  LDL.LU R11, [R1+0x84] ;  /* 0x00008400010b7983 */ /* 0x001ea80000300800 */
[----:B-1----:R-:W2:Y:S04]  /*316e0*/  LDL.LU R12, [R1+0x80] ;  /* 0x00008000010c7983 */ /* 0x002ea80000300800 */
[----:B------:R-:W2:Y:S04]  /*316f0*/  LDL.LU R13, [R1+0x7c] ;  /* 0x00007c00010d7983 */ /* 0x000ea80000300800 */
[----:B------:R-:W2:Y:S04]  /*31700*/  LDL.LU R14, [R1+0x78] ;  /* 0x00007800010e7983 */ /* 0x000ea80000300800 */
[----:B------:R-:W4:Y:S04]  /*31710*/  LDL.LU R27, [R1+0x79c8] ;  /* 0x0079c800011b7983 */ /* 0x000f280000300800 */
[----:B---3--:R0:W-:Y:S04]  /*31720*/  STS.U16 [R3+UR4+0x9700], R28 ;  /* 0x0097001c03007988 */ /* 0x0081e80008000404 */
[----:B0-----:R-:W3:Y:S04]  /*31730*/  LDL.LU R28, [R1+0x79c4] ;  /* 0x0079c400011c7983 */ /* 0x001ee80000300800 */
[----:B------:R0:W-:Y:S04]  /*31740*/  STS.U16 [R3+UR4+0x9780], R21 ;  /* 0x0097801503007988 */ /* 0x0001e80008000404 */
[----:B------:R1:W-:Y:S04]  /*31750*/  STS.U16 [R3+UR4+0xb400], R22 ;  /* 0x00b4001603007988 */ /* 0x0003e80008000404 */
[----:B------:R-:W-:Y:S04]  /*31760*/  STS.U16 [R3+UR4+0xb480], R23 ;  /* 0x00b4801703007988 */ /* 0x000fe80008000404 */
[----:B------:R-:W-:Y:S04]  /*31770*/  STS.U16 [R3+UR4+0xb500], R29 ;  /* 0x00b5001d03007988 */ /* 0x000fe80008000404 */
[----:B------:R1:W-:Y:S04]  /*31780*/  STS.U16 [R3+UR4+0xb580], R4 ;  /* 0x00b5800403007988 */ /* 0x0003e80008000404 */
[----:B------:R-:W-:Y:S04]  /*31790*/  STS.U16 [R3+UR4+0xb600], R7 ;  /* 0x00b6000703007988 */ /* 0x000fe80008000404 */
[----:B------:R1:W-:Y:S04]  /*317a0*/  STS.U16 [R3+UR4+0xb680], R6 ;  /* 0x00b6800603007988 */ /* 0x0003e80008000404 */
[----:B0-----:R-:W2:Y:S04]  /*317b0*/  LDL.LU R21, [R1+0x9d0] ;  /* 0x0009d00001157983 */ /* 0x001ea80000300800 */
[----:B-1----:R-:W2:Y:S04]  /*317c0*/  LDL.LU R22, [R1+0x9c8] ;  /* 0x0009c80001167983 */ /* 0x002ea80000300800 */
[----:B------:R-:W2:Y:S04]  /*317d0*/  LDL.LU R4, [R1+0x9b8] ;  /* 0x0009b80001047983 */ /* 0x000ea80000300800 */
[----:B------:R-:W2:Y:S04]  /*317e0*/  LDL.LU R23, [R1+0x9b0] ;  /* 0x0009b00001177983 */ /* 0x000ea80000300800 */
[----:B------:R-:W2:Y:S04]  /*317f0*/  LDL.LU R29, [R1+0x9a8] ;  /* 0x0009a800011d7983 */ /* 0x000ea80000300800 */
[----:B------:R0:W-:Y:S04]  /*31800*/  STS.U16 [R3+UR4+0xb700], R0 ;  /* 0x00b7000003007988 */ /* 0x0001e80008000404 */
[----:B------:R-:W2:Y:S04]  /*31810*/  LDL.LU R6, [R1+0x9a0] ;  /* 0x0009a00001067983 */ /* 0x000ea80000300800 */
[----:B------:R-:W2:Y:S04]  /*31820*/  LDL.LU R7, [R1+0x998] ;  /* 0x0009980001077983 */ /* 0x000ea80000300800 */
[----:B0-----:R-:W2:Y:S04]  /*31830*/  LDL.LU R0, [R1+0x860] ;  /* 0x0008600001007983 */ /* 0x001ea80000300800 */
[----:B---3--:R0:W-:Y:S04]  /*31840*/  STS.U16 [R3+UR4+0xb780], R28 ;  /* 0x00b7801c03007988 */ /* 0x0081e80008000404 */
[----:B----4-:R1:W-:Y:S04]  /*31850*/  STS.U16 [R3+UR4+0xd400], R27 ;  /* 0x00d4001b03007988 */ /* 0x0103e80008000404 */
[----:B------:R-:W-:Y:S04]  /*31860*/  STS.U16 [R3+UR4+0xd480], R25 ;  /* 0x00d4801903007988 */ /* 0x000fe80008000404 */
[----:B--2---:R2:W-:Y:S04]  /*31870*/  STS.U16 [R3+UR4+0xd500], R24 ;  /* 0x00d5001803007988 */ /* 0x0045e80008000404 */
[----:B------:R3:W-:Y:S04]  /*31880*/  STS.U16 [R3+UR4+0xd580], R10 ;  /* 0x00d5800a03007988 */ /* 0x0007e80008000404 */
[----:B------:R4:W-:Y:S04]  /*31890*/  STS.U16 [R3+UR4+0xd600], R11 ;  /* 0x00d6000b03007988 */ /* 0x0009e80008000404 */
[----:B0-----:R-:W4:Y:S04]  /*318a0*/  LDL.LU R28, [R1+0x858] ;  /* 0x00085800011c7983 */ /* 0x001f280000300800 */
[----:B-1----:R-:W4:Y:S04]  /*318b0*/  LDL.LU R27, [R1+0x850] ;  /* 0x00085000011b7983 */ /* 0x002f280000300800 */
[----:B--2---:R-:W2:Y:S04]  /*318c0*/  LDL.LU R24, [R1+0x848] ;  /* 0x0008480001187983 */ /* 0x004ea80000300800 */
[----:B------:R-:W2:Y:S04]  /*318d0*/  LDL.LU R25, [R1+0x840] ;  /* 0x0008400001197983 */ /* 0x000ea80000300800 */
[----:B---3--:R-:W3:Y:S04]  /*318e0*/  LDL.LU R10, [R1+0x79c0] ;  /* 0x0079c000010a7983 */ /* 0x008ee80000300800 */
[----:B----4-:R-:W4:Y:S04]  /*318f0*/  LDL.LU R11, [R1+0x79bc] ;  /* 0x0079bc00010b7983 */ /* 0x010f280000300800 */
[----:B------:R0:W-:Y:S04]  /*31900*/  STS.U16 [R3+UR4+0xd680], R12 ;  /* 0x00d6800c03007988 */ /* 0x0001e80008000404 */
[----:B------:R1:W-:Y:S04]  /*31910*/  STS.U16 [R3+UR4+0xd700], R13 ;  /* 0x00d7000d03007988 */ /* 0x0003e80008000404 */
[----:B------:R1:W-:Y:S04]  /*31920*/  STS.U16 [R3+UR4+0xd780], R14 ;  /* 0x00d7800e03007988 */ /* 0x0003e80008000404 */
[----:B0-----:R-:W2:Y:S04]  /*31930*/  LDL.LU R12, [R1+0x79b8] ;  /* 0x0079b800010c7983 */ /* 0x001ea80000300800 */
[----:B-1----:R-:W3:Y:S04]  /*31940*/  LDL.LU R13, [R1+0x79b4] ;  /* 0x0079b400010d7983 */ /* 0x002ee80000300800 */
[----:B------:R-:W4:Y:S01]  /*31950*/  LDL.LU R14, [R1+0x79b0] ;  /* 0x0079b000010e7983 */ /* 0x000f220000300800 */
[----:B------:R-:W-:-:S03]  /*31960*/  IMAD.SHL.U32 R26, R26, 0x2, RZ ;  /* 0x000000021a1a7824 */ /* 0x000fc600078e00ff */
[----:B----4-:R-:W-:Y:S04]  /*31970*/  STS.U16 [R3+UR4+0xf400], R14 ;  /* 0x00f4000e03007988 */ /* 0x010fe80008000404 */
[----:B---3--:R-:W-:Y:S04]  /*31980*/  STS.U16 [R3+UR4+0xf480], R13 ;  /* 0x00f4800d03007988 */ /* 0x008fe80008000404 */
[----:B--2---:R-:W-:Y:S04]  /*31990*/  STS.U16 [R3+UR4+0xf500], R12 ;  /* 0x00f5000c03007988 */ /* 0x004fe80008000404 */
[----:B------:R-:W-:Y:S04]  /*319a0*/  STS.U16 [R3+UR4+0xf580], R11 ;  /* 0x00f5800b03007988 */ /* 0x000fe80008000404 */
[----:B------:R-:W-:Y:S04]  /*319b0*/  STS.U16 [R3+UR4+0xf600], R10 ;  /* 0x00f6000a03007988 */ /* 0x000fe80008000404 */
[----:B------:R-:W-:Y:S04]  /*319c0*/  STS.U16 [R3+UR4+0xf680], R9 ;  /* 0x00f6800903007988 */ /* 0x000fe80008000404 */
[----:B------:R-:W-:Y:S04]  /*319d0*/  STS.U16 [R3+UR4+0xf700], R8 ;  /* 0x00f7000803007988 */ /* 0x000fe80008000404 */
[----:B------:R0:W-:Y:S04]  /*319e0*/  STS.U16 [R3+UR4+0xf780], R5 ;  /* 0x00f7800503007988 */ /* 0x0001e80008000404 */
[----:B0-----:R-:W2:Y:S01]  /*319f0*/  LDL.LU R5, [R1+0x9c0] ;  /* 0x0009c00001057983 */ /* 0x001ea20000300800 */
[----:B------:R-:W-:-:S03]  /*31a00*/  LOP3.LUT R26, R26, 0x60, RZ, 0x3c, !PT ;  /* 0x000000601a1a7812 */ /* 0x000fc600078e3cff */
[----:B------:R-:W-:Y:S04]  /*31a10*/  STL [R1+0x7808], R3 ;  /* 0x0078080301007387 */ /* 0x000fe80000100800 */
[----:B------:R0:W-:Y:S04]  /*31a20*/  STS.U16 [R26+UR4+0x1800], R21 ;  /* 0x001800151a007988 */ /* 0x0001e80008000404 */
[----:B------:R1:W-:Y:S04]  /*31a30*/  STS.U16 [R26+UR4+0x1880], R22 ;  /* 0x001880161a007988 */ /* 0x0003e80008000404 */
[----:B0-----:R-:W3:Y:S04]  /*31a40*/  LDL.LU R21, [R1+0x79ac] ;  /* 0x0079ac0001157983 */ /* 0x001ee80000300800 */
[----:B-1----:R-:W4:Y:S04]  /*31a50*/  LDL.LU R22, [R1+0x79a8] ;  /* 0x0079a80001167983 */ /* 0x002f280000300800 */
[----:B--2---:R0:W-:Y:S04]  /*31a60*/  STS.U16 [R26+UR4+0x1900], R5 ;  /* 0x001900051a007988 */ /* 0x0041e80008000404 */
[----:B------:R1:W-:Y:S04]  /*31a70*/  STS.U16 [R26+UR4+0x1980], R4 ;  /* 0x001980041a007988 */ /* 0x0003e80008000404 */
[----:B------:R2:W-:Y:S04]  /*31a80*/  STS.U16 [R26+UR4+0x1a00], R23 ;  /* 0x001a00171a007988 */ /* 0x0005e80008000404 */
[----:B------:R3:W-:Y:S04]  /*31a90*/  STS.U16 [R26+UR4+0x1a80], R29 ;  /* 0x001a801d1a007988 */ /* 0x0007e80008000404 */
[----:B------:R4:W-:Y:S04]  /*31aa0*/  STS.U16 [R26+UR4+0x1b00], R6 ;  /* 0x001b00061a007988 */ /* 0x0009e80008000404 */
[----:B------:R4:W-:Y:S04]  /*31ab0*/  STS.U16 [R26+UR4+0x1b80], R7 ;  /* 0x001b80071a007988 */ /* 0x0009e80008000404 */
[----:B------:R4:W-:Y:S04]  /*31ac0*/  STS.U16 [R26+UR4+0x3800], R0 ;  /* 0x003800001a007988 */ /* 0x0009e80008000404 */
[----:B0-----:R-:W4:Y:S04]  /*31ad0*/  LDL R5, [R1+0x2fb0] ;  /* 0x002fb00001057983 */ /* 0x001f280000100800 */
[----:B-1----:R-:W4:Y:S04]  /*31ae0*/  LDL R4, [R1+0x2fc8] ;  /* 0x002fc80001047983 */ /* 0x002f280000100800 */
[----:B--2---:R-:W2:Y:S04]  /*31af0*/  LDL.LU R23, [R1+0x79a4] ;  /* 0x0079a40001177983 */ /* 0x004ea80000300800 */
[----:B---3--:R-:W3:Y:S04]  /*31b00*/  LDL.LU R29, [R1+0x79a0] ;  /* 0x0079a000011d7983 */ /* 0x008ee80000300800 */
[----:B----4-:R-:W4:Y:S04]  /*31b10*/  LDL.LU R6, [R1+0x799c] ;  /* 0x00799c0001067983 */ /* 0x010f280000300800 */
[----:B------:R-:W4:Y:S04]  /*31b20*/  LDL.LU R7, [R1+0x7998] ;  /* 0x0079980001077983 */ /* 0x000f280000300800 */
[----:B------:R-:W4:Y:S04]  /*31b30*/  LDL.LU R0, [R1+0x7994] ;  /* 0x0079940001007983 */ /* 0x000f280000300800 */
[----:B------:R0:W-:Y:S04]  /*31b40*/  STS.U16 [R26+UR4+0x3880], R28 ;  /* 0x0038801c1a007988 */ /* 0x0001e80008000404 */
[----:B------:R1:W-:Y:S04]  /*31b50*/  STS.U16 [R26+UR4+0x3900], R27 ;  /* 0x0039001b1a007988 */ /* 0x0003e80008000404 */
[----:B------:R1:W-:Y:S04]  /*31b60*/  STS.U16 [R26+UR4+0x3980], R24 ;  /* 0x003980181a007988 */ /* 0x0003e80008000404 */
[----:B------:R1:W-:Y:S04]  /*31b70*/  STS.U16 [R26+UR4+0x3a00], R25 ;  /* 0x003a00191a007988 */ /* 0x0003e80008000404 */
[----:B0-----:R-:W2:Y:S04]  /*31b80*/  LDL.LU R28, [R1+0x7990] ;  /* 0x00799000011c7983 */ /* 0x001ea80000300800 */
[----:B-1----:R-:W3:Y:S04]  /*31b90*/  LDL.LU R27, [R1+0x798c] ;  /* 0x00798c00011b7983 */ /* 0x002ee80000300800 */
[----:B------:R-:W4:Y:S04]  /*31ba0*/  LDL.LU R24, [R1+0x7988] ;  /* 0x0079880001187983 */ /* 0x000f280000300800 */
[----:B------:R-:W2:Y:S04]  /*31bb0*/  LDL.LU R25, [R1+0x7984] ;  /* 0x0079840001197983 */ /* 0x000ea80000300800 */
[----:B--2---:R0:W-:Y:S04]  /*31bc0*/  STS.U16 [R26+UR4+0x3a80], R25 ;  /* 0x003a80191a007988 */ /* 0x0041e80008000404 */
[----:B----4-:R1:W-:Y:S04]  /*31bd0*/  STS.U16 [R26+UR4+0x3b00], R24 ;  /* 0x003b00181a007988 */ /* 0x0103e80008000404 */
[----:B---3--:R2:W-:Y:S04]  /*31be0*/  STS.U16 [R26+UR4+0x3b80], R27 ;  /* 0x003b801b1a007988 */ /* 0x0085e80008000404 */
[----:B0-----:R-:W3:Y:S04]  /*31bf0*/  LDL.LU R25, [R1+0x7980] ;  /* 0x0079800001197983 */ /* 0x001ee80000300800 */
[----:B-1----:R-:W4:Y:S04]  /*31c00*/  LDL.LU R24, [R1+0x797c] ;  /* 0x00797c0001187983 */ /* 0x002f280000300800 */
[----:B--2---:R-:W2:Y:S02]  /*31c10*/  LDL.LU R27, [R1+0x7978] ;  /* 0x00797800011b7983 */ /* 0x004ea40000300800 */
[----:B--2---:R-:W-:-:S06]  /*31c20*/  PRMT R27, RZ, 0x7610, R27 ;  /* 0x00007610ff1b7816 */ /* 0x004fcc000000001b */
[----:B------:R-:W2:Y:S04]  /*31c30*/  @!P0 LDG.E.U16 R27, desc[UR50][R4.64] ;  /* 0x00000032041b8981 */ /* 0x000ea8000c1e1500 */
[----:B------:R0:W-:Y:S04]  /*31c40*/  STS.U16 [R26+UR4+0x5800], R28 ;  /* 0x0058001c1a007988 */ /* 0x0001e80008000404 */
[----:B0-----:R-:W3:Y:S04]  /*31c50*/  LDL.LU R26, [R1+0x7974] ;  /* 0x00797400011a7983 */ /* 0x001ee80000300800 */
[----:B------:R-:W4:Y:S04]  /*31c60*/  LDL.LU R28, [R1+0x7970] ;  /* 0x00797000011c7983 */ /* 0x000f280000300800 */
[----:B--2---:R0:W-:Y:S04]  /*31c70*/  STL [R1+0x114], R27 ;  /* 0x0001141b01007387 */ /* 0x0041e80000100800 */
[----:B0-----:R-:W2:Y:S04]  /*31c80*/  LDL.LU R27, [R1+0x796c] ;  /* 0x00796c00011b7983 */ /* 0x001ea80000300800 */
[----:B------:R-:W4:Y:S04]  /*31c90*/  LDL R4, [R1+0x2d00] ;  /* 0x002d000001047983 */ /* 0x000f280000100800 */
[----:B------:R-:W4:Y:S01]  /*31ca0*/  LDL R5, [R1+0x2d04] ;  /* 0x002d040001057983 */ /* 0x000f220000100800 */
[----:B---3--:R-:W-:-:S02]  /*31cb0*/  PRMT R26, RZ, 0x7610, R26 ;  /* 0x00007610ff1a7816 */ /* 0x008fc4000000001a */
[----:B----4-:R-:W-:-:S04]  /*31cc0*/  @!P0 LOP3.LUT R5, R5, R4, RZ, 0x3c, !PT ;  /* 0x0000000405058212 */ /* 0x010fc800078e3cff */
[----:B------:R-:W-:-:S04]  /*31cd0*/  @!P0 LOP3.LUT R4, R5, R4, RZ, 0x3c, !PT ;  /* 0x0000000405048212 */ /* 0x000fc800078e3cff */
[----:B------:R-:W-:-:S05]  /*31ce0*/  @!P0 LOP3.LUT R5, R5, R4, RZ, 0x3c, !PT ;  /* 0x0000000405058212 */ /* 0x000fca00078e3cff */
[----:B------:R-:W3:Y:S04]  /*31cf0*/  @!P0 LDG.E.U16 R26, desc[UR50][R4.64] ;  /* 0x00000032041a8981 */ /* 0x000ee8000c1e1500 */
[----:B---3--:R0:W-:Y:S04]  /*31d00*/  STL [R1+0x110], R26 ;  /* 0x0001101a01007387 */ /* 0x0081e80000100800 */
[----:B0-----:R-:W3:Y:S04]  /*31d10*/  LDL.LU R26, [R1+0x7968] ;  /* 0x00796800011a7983 */ /* 0x001ee80000300800 */
[----:B------:R-:W4:Y:S04]  /*31d20*/  LDL R4, [R1+0x2cc0] ;  /* 0x002cc00001047983 */ /* 0x000f280000100800 */
[----:B------:R-:W4:Y:S01]  /*31d30*/  LDL R5, [R1+0x2cc4] ;  /* 0x002cc40001057983 */ /* 0x000f220000100800 */
[----:B------:R-:W-:-:S02]  /*31d40*/  PRMT R28, RZ, 0x7610, R28 ;  /* 0x00007610ff1c7816 */ /* 0x000fc4000000001c */
[----:B----4-:R-:W-:-:S04]  /*31d50*/  @!P0 LOP3.LUT R5, R5, R4, RZ, 0x3c, !PT ;  /* 0x0000000405058212 */ /* 0x010fc800078e3cff */
[----:B------:R-:W-:-:S04]  /*31d60*/  @!P0 LOP3.LUT R4, R5, R4, RZ, 0x3c, !PT ;  /* 0x0000000405048212 */ /* 0x000fc800078e3cff */
[----:B------:R-:W-:-:S05]  /*31d70*/  @!P0 LOP3.LUT R5, R5, R4, RZ, 0x3c, !PT ;  /* 0x0000000405058212 */ /* 0x000fca00078e3cff */
[----:B------:R-:W4:Y:S04]  /*31d80*/  @!P0 LDG.E.U16 R28, desc[UR50][R4.64] ;  /* 0x00000032041c8981 */ /* 0x000f28000c1e1500 */
[----:B----4-:R0:W-:Y:S04]  /*31d90*/  STL [R1+0x10c], R28 ;  /* 0x00010c1c01007387 */ /* 0x0101e80000100800 */
[----:B0-----:R-:W4:Y:S04]  /*31da0*/  LDL.LU R28, [R1+0x7964] ;  /* 0x00796400011c7983 */ /* 0x001f280000300800 */
[----:B------:R-:W2:Y:S04]  /*31db0*/  LDL R4, [R1+0x2c80] ;  /* 0x002c800001047983 */ /* 0x000ea80000100800 */
[----:B------:R-:W2:Y:S01]  /*31dc0*/  LDL R5, [R1+0x2c84] ;  /* 0x002c840001057983 */ /* 0x000ea20000100800 */
[----:B---3--:R-:W-:-:S02]  /*31dd0*/  PRMT R26, RZ, 0x7610, R26 ;  /* 0x00007610ff1a7816 */ /* 0x008fc4000000001a */
[----:B--2---:R-:W-:-:S04]  /*31de0*/  @!P0 LOP3.LUT R5, R5, R4, RZ, 0x3c, !PT ;  /* 0x0000000405058212 */ /* 0x004fc800078e3cff */
[----:B------:R-:W-:-:S04]  /*31df0*/  @!P0 LOP3.LUT R4, R5, R4, RZ, 0x3c, !PT ;  /* 0x0000000405048212 */ /* 0x000fc800078e3cff */
[----:B------:R-:W-:-:S05]  /*31e00*/  @!P0 LOP3.LUT R5, R5, R4, RZ, 0x3c, !PT ;  /* 0x0000000405058212 */ /* 0x000fca00078e3cff */
[----:B------:R-:W2:Y:S04]  /*31e10*/  @!P0 LDG.E.U16 R26, desc[UR50][R4.64] ;  /* 0x00000032041a8981 */ /* 0x000ea8000c1e1500 */
[----:B--2---:R0:W-:Y:S04]  /*31e20*/  STL [R1+0x108], R26 ;  /* 0x0001081a01007387 */ /* 0x0041e80000100800 */
[----:B0-----:R-:W2:Y:S04]  /*31e30*/  LDL.LU R26, [R1+0x7960] ;  /* 0x00796000011a7983 */ /* 0x001ea80000300800 */
[----:B------:R-:W3:Y:S04]  /*31e40*/  LDL R4, [R1+0x2c40] ;  /* 0x002c400001047983 */ /* 0x000ee80000100800 */
[----:B------:R-:W3:Y:S01]  /*31e50*/  LDL R5, [R1+0x2c44] ;  /* 0x002c440001057983 */ /* 0x000ee20000100800 */
[----:B----4-:R-:W-:-:S02]  /*31e60*/  PRMT R28, RZ, 0x7610, R28 ;  /* 0x00007610ff1c7816 */ /* 0x010fc4000000001c */
[----:B---3--:R-:W-:-:S04]  /*31e70*/  @!P0 LOP3.LUT R5, R5, R4, RZ, 0x3c, !PT ;  /* 0x0000000405058212 */ /* 0x008fc800078e3cff */
[----:B------:R-:W-:-:S04]  /*31e80*/  @!P0 LOP3.LUT R4, R5, R4, RZ, 0x3c, !PT ;  /* 0x0000000405048212 */ /* 0x000fc800078e3cff */
[----:B------:R-:W-:-:S05]  /*31e90*/  @!P0 LOP3.LUT R5, R5, R4, RZ, 0x3c, !PT ;  /* 0x0000000405058212 */ /* 0x000fca00078e3cff */
[----:B------:R-:W3:Y:S04]  /*31ea0*/  @!P0 LDG.E.U16 R28, desc[UR50][R4.64] ;  /* 0x00000032041c8981 */ /* 0x000ee8000c1e1500 */
[----:B---3--:R0:W-:Y:S04]  /*31eb0*/  STL [R1+0x104], R28 ;  /* 0x0001041c01007387 */ /* 0x0081e80000100800 */
[----:B0-----:R-:W3:Y:S04]  /*31ec0*/  LDL.LU R28, [R1+0x795c] ;  /* 0x00795c00011c7983 */ /* 0x001ee80000300800 */
[----:B------:R-:W4:Y:S04]  /*31ed0*/  LDL R4, [R1+0x2c04] ;  /* 0x002c040001047983 */ /* 0x000f280000100800 */
[----:B------:R-:W4:Y:S01]  /*31ee0*/  LDL R5, [R1+0x2d24] ;  /* 0x002d240001057983 */ /* 0x000f220000100800 */
[----:B--2---:R-:W-:-:S02]  /*31ef0*/  PRMT R26, RZ, 0x7610, R26 ;  /* 0x00007610ff1a7816 */ /* 0x004fc4000000001a */
[----:B----4-:R-:W-:-:S04]  /*31f00*/  @!P0 LOP3.LUT R5, R5, R4, RZ, 0x3c, !PT ;  /* 0x0000000405058212 */ /* 0x010fc800078e3cff */
[----:B------:R-:W-:-:S04]  /*31f10*/  @!P0 LOP3.LUT R4, R5, R4, RZ, 0x3c, !PT ;  /* 0x0000000405048212 */ /* 0x000fc800078e3cff */
[----:B------:R-:W-:-:S05]  /*31f20*/  @!P0 LOP3.LUT R5, R5, R4, RZ, 0x3c, !PT ;  /* 0x0000000405058212 */ /* 0x000fca00078e3cff */
[----:B------:R-:W2:Y:S04]  /*31f30*/  @!P0 LDG.E.U16 R26, desc[UR50][R4.64] ;  /* 0x00000032041a8981 */ /* 0x000ea8000c1e1500 */
        /* <DEDUP_REMOVED lines=522> */
[----:B----4-:R-:W-:Y:S04]  /*33fe0*/  STL [R1+0x18], R2 ;  /* 0x0000180201007387 */ /* 0x010fe80000100800 */
[----:B------:R-:W4:Y:S04]  /*33ff0*/  LDL R4, [R1+0x2bdc] ;  /* 0x002bdc0001047983 */ /* 0x000f280000100800 */
[----:B------:R-:W4:Y:S01]  /*34000*/  LDL R5, [R1+0x2d14] ;  /* 0x002d140001057983 */ /* 0x000f220000100800 */
[----:B------:R-:W-:-:S02]  /*34010*/  PRMT R3, RZ, 0x7610, R3 ;  /* 0x00007610ff037816 */ /* 0x000fc40000000003 */
[----:B----4-:R-:W-:-:S04]  /*34020*/  @!P0 LOP3.LUT R5, R5, R4, RZ, 0x3c, !PT ;  /* 0x0000000405058212 */ /* 0x010fc800078e3cff */
[----:B------:R-:W-:-:S04]  /*34030*/  @!P0 LOP3.LUT R4, R5, R4, RZ, 0x3c, !PT ;  /* 0x0000000405048212 */ /* 0x000fc800078e3cff */
[----:B------:R-:W-:-:S05]  /*34040*/  @!P0 LOP3.LUT R5, R5, R4, RZ, 0x3c, !PT ;  /* 0x0000000405058212 */ /* 0x000fca00078e3cff */
[----:B------:R-:W4:Y:S04]  /*34050*/  @!P0 LDG.E.U16 R3, desc[UR50][R4.64] ;  /* 0x0000003204038981 */ /* 0x000f28000c1e1500 */
[----:B------:R-:W2:Y:S04]  /*34060*/  LDL R4, [R1+0x2ce0] ;  /* 0x002ce00001047983 */ /* 0x000ea80000100800 */
[----:B------:R-:W2:Y:S01]  /*34070*/  LDL R5, [R1+0x2ce4] ;  /* 0x002ce40001057983 */ /* 0x000ea20000100800 */
[----:B------:R-:W-:-:S03]  /*34080*/  PRMT R24, RZ, 0x7610, R24 ;  /* 0x00007610ff187816 */ /* 0x000fc60000000018 */
[----:B----4-:R0:W-:Y:S04]  /*34090*/  STL [R1+0x780c], R3 ;  /* 0x00780c0301007387 */ /* 0x0101e80000100800 */
[----:B0-----:R-:W4:Y:S01]  /*340a0*/  LDL R3, [R1+0x2ca4] ;  /* 0x002ca40001037983 */ /* 0x001f220000100800 */
[----:B--2---:R-:W-:-:S04]  /*340b0*/  @!P0 LOP3.LUT R5, R5, R4, RZ, 0x3c, !PT ;  /* 0x0000000405058212 */ /* 0x004fc800078e3cff */
[----:B------:R-:W-:-:S04]  /*340c0*/  @!P0 LOP3.LUT R4, R5, R4, RZ, 0x3c, !PT ;  /* 0x0000000405048212 */ /* 0x000fc800078e3cff */
[----:B------:R-:W-:-:S05]  /*340d0*/  @!P0 LOP3.LUT R5, R5, R4, RZ, 0x3c, !PT ;  /* 0x0000000405058212 */ /* 0x000fca00078e3cff */
[----:B------:R4:W2:Y:S04]  /*340e0*/  @!P0 LDG.E.U16 R24, desc[UR50][R4.64] ;  /* 0x0000003204188981 */ /* 0x0008a8000c1e1500 */
[----:B------:R-:W3:Y:S01]  /*340f0*/  LDL R5, [R1+0x2ca0] ;  /* 0x002ca00001057983 */ /* 0x000ee20000100800 */
[----:B------:R-:W-:Y:S01]  /*34100*/  PRMT R25, RZ, 0x7610, R25 ;  /* 0x00007610ff197816 */ /* 0x000fe20000000019 */
[----:B----4-:R-:W-:Y:S02]  /*34110*/  @!P0 IMAD.MOV.U32 R4, RZ, RZ, R3 ;  /* 0x000000ffff048224 */ /* 0x010fe400078e0003 */
[----:B--2---:R0:W-:Y:S01]  /*34120*/  STL [R1+0x7810], R24 ;  /* 0x0078101801007387 */ /* 0x0041e20000100800 */
[----:B------:R-:W-:-:S03]  /*34130*/  PRMT R27, RZ, 0x7610, R27 ;  /* 0x00007610ff1b7816 */ /* 0x000fc6000000001b */
[----:B------:R-:W2:Y:S04]  /*34140*/  LDL R3, [R1+0x2d84] ;  /* 0x002d840001037983 */ /* 0x000ea80000100800 */
[----:B---3--:R1:W3:Y:S04]  /*34150*/  @!P0 LDG.E.U16 R25, desc[UR50][R4.64] ;  /* 0x0000003204198981 */ /* 0x0082e8000c1e1500 */
[----:B0-----:R-:W4:Y:S04]  /*34160*/  LDL R24, [R1+0x2d48] ;  /* 0x002d480001187983 */ /* 0x001f280000100800 */
[----:B------:R-:W1:Y:S04]  /*34170*/  LDL R4, [R1+0x2c60] ;  /* 0x002c600001047983 */ /* 0x000e680000100800 */
[----:B------:R-:W1:Y:S02]  /*34180*/  LDL R5, [R1+0x2c64] ;  /* 0x002c640001057983 */ /* 0x000e640000100800 */
[----:B-1----:R-:W-:-:S04]  /*34190*/  @!P0 LOP3.LUT R5, R5, R4, RZ, 0x3c, !PT ;  /* 0x0000000405058212 */ /* 0x002fc800078e3cff */
[----:B------:R-:W-:-:S04]  /*341a0*/  @!P0 LOP3.LUT R4, R5, R4, RZ, 0x3c, !PT ;  /* 0x0000000405048212 */ /* 0x000fc800078e3cff */
[----:B------:R-:W-:Y:S01]  /*341b0*/  @!P0 LOP3.LUT R5, R5, R4, RZ, 0x3c, !PT ;  /* 0x0000000405058212 */ /* 0x000fe200078e3cff */
[----:B---3--:R0:W-:Y:S04]  /*341c0*/  STL [R1+0x7814], R25 ;  /* 0x0078141901007387 */ /* 0x0081e80000100800 */
[----:B------:R1:W3:Y:S01]  /*341d0*/  @!P0 LDG.E.U16 R27, desc[UR50][R4.64] ;  /* 0x00000032041b8981 */ /* 0x0002e2000c1e1500 */
[----:B------:R-:W-:-:S03]  /*341e0*/  PRMT R26, RZ, 0x7610, R26 ;  /* 0x00007610ff1a7816 */ /* 0x000fc6000000001a */
[----:B0-----:R-:W2:Y:S04]  /*341f0*/  LDL R25, [R1+0x2d44] ;  /* 0x002d440001197983 */ /* 0x001ea80000100800 */
[----:B------:R-:W1:Y:S04]  /*34200*/  LDL R4, [R1+0x2c20] ;  /* 0x002c200001047983 */ /* 0x000e680000100800 */
[----:B------:R-:W1:Y:S02]  /*34210*/  LDL R5, [R1+0x2c24] ;  /* 0x002c240001057983 */ /* 0x000e640000100800 */
[----:B-1----:R-:W-:-:S04]  /*34220*/  @!P0 LOP3.LUT R5, R5, R4, RZ, 0x3c, !PT ;  /* 0x0000000405058212 */ /* 0x002fc800078e3cff */
[----:B------:R-:W-:-:S04]  /*34230*/  @!P0 LOP3.LUT R4, R5, R4, RZ, 0x3c, !PT ;  /* 0x0000000405048212 */ /* 0x000fc800078e3cff */
[----:B------:R-:W-:Y:S01]  /*34240*/  @!P0 LOP3.LUT R5, R5, R4, RZ, 0x3c, !PT ;  /* 0x0000000405058212 */ /* 0x000fe200078e3cff */
[----:B---3--:R0:W-:Y:S04]  /*34250*/  STL [R1+0x7818], R27 ;  /* 0x0078181b01007387 */ /* 0x0081e80000100800 */
[----:B------:R2:W3:Y:S01]  /*34260*/  @!P0 LDG.E.U16 R26, desc[UR50][R4.64] ;  /* 0x00000032041a8981 */ /* 0x0004e2000c1e1500 */
[----:B------:R-:W-:Y:S02]  /*34270*/  PRMT R28, RZ, 0x7610, R28 ;  /* 0x00007610ff1c7816 */ /* 0x000fe4000000001c */
[----:B------:R-:W-:Y:S01]  /*34280*/  PRMT R29, RZ, 0x7610, R29 ;  /* 0x00007610ff1d7816 */ /* 0x000fe2000000001d */
[----:B0-----:R-:W4:Y:S04]  /*34290*/  LDL R27, [R1+0x2e04] ;  /* 0x002e0400011b7983 */ /* 0x001f280000100800 */
[----:B------:R-:W3:Y:S01]  /*342a0*/  LDL R5, [R1+0x2bf4] ;  /* 0x002bf40001057983 */ /* 0x000ee20000100800 */
[----:B--2---:R-:W-:-:S05]  /*342b0*/  @!P0 IMAD.MOV.U32 R4, RZ, RZ, R25 ;  /* 0x000000ffff048224 */ /* 0x004fca00078e0019 */
[----:B---3--:R0:W2:Y:S04]  /*342c0*/  @!P0 LDG.E.U16 R28, desc[UR50][R4.64] ;  /* 0x00000032041c8981 */ /* 0x0080a8000c1e1500 */
[----:B------:R1:W-:Y:S04]  /*342d0*/  STL [R1+0x781c], R26 ;  /* 0x00781c1a01007387 */ /* 0x0003e80000100800 */
[----:B------:R-:W3:Y:S01]  /*342e0*/  LDL R25, [R1+0x2e44] ;  /* 0x002e440001197983 */ /* 0x000ee20000100800 */
[----:B0-----:R-:W-:Y:S02]  /*342f0*/  @!P0 IMAD.MOV.U32 R4, RZ, RZ, R3 ;  /* 0x000000ffff048224 */ /* 0x001fe400078e0003 */
[----:B----4-:R-:W-:Y:S01]  /*34300*/  @!P0 IMAD.MOV.U32 R5, RZ, RZ, R24 ;  /* 0x000000ffff058224 */ /* 0x010fe200078e0018 */
[----:B-1----:R-:W4:Y:S04]  /*34310*/  LDL R26, [R1+0x2e08] ;  /* 0x002e0800011a7983 */ /* 0x002f280000100800 */
[----:B------:R0:W3:Y:S04]  /*34320*/  @!P0 LDG.E.U16 R29, desc[UR50][R4.64] ;  /* 0x00000032041d8981 */ /* 0x0000e8000c1e1500 */
[----:B--2---:R1:W-:Y:S04]  /*34330*/  STL [R1+0x7820], R28 ;  /* 0x0078201c01007387 */ /* 0x0043e80000100800 */
[----:B------:R-:W0:Y:S04]  /*34340*/  LDL R4, [R1+0x2d88] ;  /* 0x002d880001047983 */ /* 0x000e280000100800 */
[----:B------:R-:W0:Y:S01]  /*34350*/  LDL R5, [R1+0x2dc4] ;  /* 0x002dc40001057983 */ /* 0x000e220000100800 */
[----:B------:R-:W-:-:S03]  /*34360*/  PRMT R23, RZ, 0x7610, R23 ;  /* 0x00007610ff177816 */ /* 0x000fc60000000017 */
[----:B------:R-:W2:Y:S04]  /*34370*/  LDL R24, [R1+0x2e48] ;  /* 0x002e480001187983 */ /* 0x000ea80000100800 */
[----:B------:R-:W2:Y:S04]  /*34380*/  LDL R3, [R1+0x2e84] ;  /* 0x002e840001037983 */ /* 0x000ea80000100800 */
[----:B-1----:R-:W4:Y:S01]  /*34390*/  LDL R28, [R1+0x2dc8] ;  /* 0x002dc800011c7983 */ /* 0x002f220000100800 */
[----:B0-----:R-:W-:-:S04]  /*343a0*/  @!P0 LOP3.LUT R5, R5, R4, RZ, 0x3c, !PT ;  /* 0x0000000405058212 */ /* 0x001fc800078e3cff */
[----:B------:R-:W-:-:S04]  /*343b0*/  @!P0 LOP3.LUT R4, R5, R4, RZ, 0x3c, !PT ;  /* 0x0000000405048212 */ /* 0x000fc800078e3cff */
[----:B------:R-:W-:-:S05]  /*343c0*/  @!P0 LOP3.LUT R5, R5, R4, RZ, 0x3c, !PT ;  /* 0x0000000405058212 */ /* 0x000fca00078e3cff */
[----:B------:R0:W2:Y:S01]  /*343d0*/  @!P0 LDG.E.U16 R23, desc[UR50][R4.64] ;  /* 0x0000003204178981 */ /* 0x0000a2000c1e1500 */
[----:B------:R-:W-:-:S03]  /*343e0*/  PRMT R22, RZ, 0x7610, R22 ;  /* 0x00007610ff167816 */ /* 0x000fc60000000016 */
[----:B---3--:R-:W-:Y:S01]  /*343f0*/  STL [R1+0x7824], R29 ;  /* 0x0078241d01007387 */ /* 0x008fe20000100800 */
[----:B------:R-:W-:Y:S01]  /*34400*/  PRMT R21, RZ, 0x7610, R21 ;  /* 0x00007610ff157816 */ /* 0x000fe20000000015 */
[----:B0-----:R-:W-:Y:S02]  /*34410*/  @!P0 IMAD.MOV.U32 R4, RZ, RZ, R27 ;  /* 0x000000ffff048224 */ /* 0x001fe400078e001b */
[----:B----4-:R-:W-:-:S05]  /*34420*/  @!P0 IMAD.MOV.U32 R5, RZ, RZ, R28 ;  /* 0x000000ffff058224 */ /* 0x010fca00078e001c */
[----:B------:R0:W3:Y:S02]  /*34430*/  @!P0 LDG.E.U16 R22, desc[UR50][R4.64] ;  /* 0x0000003204168981 */ /* 0x0000e4000c1e1500 */
[----:B0-----:R-:W-:Y:S02]  /*34440*/  @!P0 IMAD.MOV.U32 R4, RZ, RZ, R25 ;  /* 0x000000ffff048224 */ /* 0x001fe400078e0019 */
[----:B------:R-:W-:-:S05]  /*34450*/  @!P0 IMAD.MOV.U32 R5, RZ, RZ, R26 ;  /* 0x000000ffff058224 */ /* 0x000fca00078e001a */
[----:B------:R0:W4:Y:S04]  /*34460*/  @!P0 LDG.E.U16 R21, desc[UR50][R4.64] ;  /* 0x0000003204158981 */ /* 0x000128000c1e1500 */
[----:B--2---:R1:W-:Y:S04]  /*34470*/  STL [R1+0x7828], R23 ;  /* 0x0078281701007387 */ /* 0x0043e80000100800 */
[----:B------:R-:W2:Y:S04]  /*34480*/  LDL R28, [R1+0x2e88] ;  /* 0x002e8800011c7983 */ /* 0x000ea80000100800 */
[----:B------:R-:W2:Y:S01]  /*34490*/  LDL R27, [R1+0x2ec4] ;  /* 0x002ec400011b7983 */ /* 0x000ea20000100800 */
[----:B------:R-:W-:Y:S01]  /*344a0*/  PRMT R20, RZ, 0x7610, R20 ;  /* 0x00007610ff147816 */ /* 0x000fe20000000014 */
[----:B0-----:R-:W-:-:S02]  /*344b0*/  @!P0 IMAD.MOV.U32 R4, RZ, RZ, R3 ;  /* 0x000000ffff048224 */ /* 0x001fc400078e0003 */
[----:B------:R-:W-:-:S05]  /*344c0*/  @!P0 IMAD.MOV.U32 R5, RZ, RZ, R24 ;  /* 0x000000ffff058224 */ /* 0x000fca00078e0018 */
[----:B------:R2:W2:Y:S01]  /*344d0*/  @!P0 LDG.E.U16 R20, desc[UR50][R4.64] ;  /* 0x0000003204148981 */ /* 0x0004a2000c1e1500 */
[----:B------:R-:W-:-:S03]  /*344e0*/  PRMT R19, RZ, 0x7610, R19 ;  /* 0x00007610ff137816 */ /* 0x000fc60000000013 */
[----:B---3--:R0:W-:Y:S04]  /*344f0*/  STL [R1+0x782c], R22 ;  /* 0x00782c1601007387 */ /* 0x0081e80000100800 */
[----:B------:R-:W3:Y:S04]  /*34500*/  LDL R26, [R1+0x2ec8] ;  /* 0x002ec800011a7983 */ /* 0x000ee80000100800 */
[----:B-1----:R-:W3:Y:S04]  /*34510*/  LDL R23, [R1+0x2f04] ;  /* 0x002f040001177983 */ /* 0x002ee80000100800 */
[----:B----4-:R1:W-:Y:S04]  /*34520*/  STL [R1+0x7830], R21 ;  /* 0x0078301501007387 */ /* 0x0103e80000100800 */
[----:B------:R-:W4:Y:S04]  /*34530*/  LDL R25, [R1+0x2f08] ;  /* 0x002f080001197983 */ /* 0x000f280000100800 */
[----:B------:R-:W4:Y:S04]  /*34540*/  LDL R24, [R1+0x2f44] ;  /* 0x002f440001187983 */ /* 0x000f280000100800 */
[----:B0-----:R-:W4:Y:S04]  /*34550*/  LDL R22, [R1+0x2f48] ;  /* 0x002f480001167983 */ /* 0x001f280000100800 */
[----:B------:R-:W4:Y:S01]  /*34560*/  LDL R3, [R1+0x2f84] ;  /* 0x002f840001037983 */ /* 0x000f220000100800 */
[----:B--2---:R-:W-:-:S02]  /*34570*/  @!P0 IMAD.MOV.U32 R5, RZ, RZ, R28 ;  /* 0x000000ffff058224 */ /* 0x004fc400078e001c */
[----:B------:R-:W-:-:S05]  /*34580*/  @!P0 IMAD.MOV.U32 R4, RZ, RZ, R27 ;  /* 0x000000ffff048224 */ /* 0x000fca00078e001b */
[----:B------:R3:W2:Y:S04]  /*34590*/  @!P0 LDG.E.U16 R19, desc[UR50][R4.64] ;  /* 0x0000003204138981 */ /* 0x0006a8000c1e1500 */
[----:B------:R0:W-:Y:S04]  /*345a0*/  STL [R1+0x7834], R20 ;  /* 0x0078341401007387 */ /* 0x0001e80000100800 */
[----:B-1----:R-:W2:Y:S01]  /*345b0*/  LDL R21, [R1+0x2f88] ;  /* 0x002f880001157983 */ /* 0x002ea20000100800 */
[----:B------:R-:W-:-:S03]  /*345c0*/  PRMT R18, RZ, 0x7610, R18 ;  /* 0x00007610ff127816 */ /* 0x000fc60000000012 */
[----:B0-----:R-:W2:Y:S01]  /*345d0*/  LDL R20, [R1+0x2fc0] ;  /* 0x002fc00001147983 */ /* 0x001ea20000100800 */
[----:B---3--:R-:W-:Y:S02]  /*345e0*/  @!P0 IMAD.MOV.U32 R4, RZ, RZ, R23 ;  /* 0x000000ffff048224 */ /* 0x008fe400078e0017 */
[----:B------:R-:W-:Y:S01]  /*345f0*/  @!P0 IMAD.MOV.U32 R5, RZ, RZ, R26 ;  /* 0x000000ffff058224 */ /* 0x000fe200078e001a */
[----:B------:R-:W-:-:S04]  /*34600*/  PRMT R17, RZ, 0x7610, R17 ;  /* 0x00007610ff117816 */ /* 0x000fc80000000011 */
[----:B------:R4:W3:Y:S02]  /*34610*/  @!P0 LDG.E.U16 R18, desc[UR50][R4.64] ;  /* 0x0000003204128981 */ /* 0x0008e4000c1e1500 */
[----:B----4-:R-:W-:Y:S02]  /*34620*/  @!P0 IMAD.MOV.U32 R4, RZ, RZ, R24 ;  /* 0x000000ffff048224 */ /* 0x010fe400078e0018 */
[----:B------:R-:W-:-:S05]  /*34630*/  @!P0 IMAD.MOV.U32 R5, RZ, RZ, R25 ;  /* 0x000000ffff058224 */ /* 0x000fca00078e0019 */
[----:B------:R0:W4:Y:S04]  /*34640*/  @!P0 LDG.E.U16 R17, desc[UR50][R4.64] ;  /* 0x0000003204118981 */ /* 0x000128000c1e1500 */
[----:B--2---:R1:W-:Y:S04]  /*34650*/  STL [R1+0x7838], R19 ;  /* 0x0078381301007387 */ /* 0x0043e80000100800 */
[----:B------:R-:W2:Y:S04]  /*34660*/  LDL R23, [R1+0x2bd8] ;  /* 0x002bd80001177983 */ /* 0x000ea80000100800 */
[----:B-1----:R-:W2:Y:S01]  /*34670*/  LDL R19, [R1+0x2d10] ;  /* 0x002d100001137983 */ /* 0x002ea20000100800 */
[----:B------:R-:W-:Y:S01]  /*34680*/  PRMT R16, RZ, 0x7610, R16 ;  /* 0x00007610ff107816 */ /* 0x000fe20000000010 */
[----:B0-----:R-:W-:-:S02]  /*34690*/  @!P0 IMAD.MOV.U32 R4, RZ, RZ, R3 ;  /* 0x000000ffff048224 */ /* 0x001fc400078e0003 */
[----:B------:R-:W-:Y:S01]  /*346a0*/  @!P0 IMAD.MOV.U32 R5, RZ, RZ, R22 ;  /* 0x000000ffff058224 */ /* 0x000fe200078e0016 */
[----:B------:R-:W-:-:S04]  /*346b0*/  PRMT R15, RZ, 0x7610, R15 ;  /* 0x00007610ff0f7816 */ /* 0x000fc8000000000f */
[----:B------:R0:W2:Y:S02]  /*346c0*/  @!P0 LDG.E.U16 R16, desc[UR50][R4.64] ;  /* 0x0000003204108981 */ /* 0x0000a4000c1e1500 */
[----:B0-----:R-:W-:Y:S02]  /*346d0*/  @!P0 IMAD.MOV.U32 R4, RZ, RZ, R20 ;  /* 0x000000ffff048224 */ /* 0x001fe400078e0014 */
[----:B------:R-:W-:-:S05]  /*346e0*/  @!P0 IMAD.MOV.U32 R5, RZ, RZ, R21 ;  /* 0x000000ffff058224 */ /* 0x000fca00078e0015 */
[----:B------:R2:W2:Y:S01]  /*346f0*/  @!P0 LDG.E.U16 R15, desc[UR50][R4.64] ;  /* 0x00000032040f8981 */ /* 0x0004a2000c1e1500 */
[----:B------:R-:W-:-:S03]  /*34700*/  PRMT R14, RZ, 0x7610, R14 ;  /* 0x00007610ff0e7816 */ /* 0x000fc6000000000e */
[----:B---3--:R0:W-:Y:S04]  /*34710*/  STL [R1+0x783c], R18 ;  /* 0x00783c1201007387 */ /* 0x0081e80000100800 */
[----:B----4-:R1:W-:Y:S04]  /*34720*/  STL [R1+0x7840], R17 ;  /* 0x0078401101007387 */ /* 0x0103e80000100800 */
[----:B------:R-:W3:Y:S04]  /*34730*/  LDL R3, [R1+0x2cdc] ;  /* 0x002cdc0001037983 */ /* 0x000ee80000100800 */
[----:B------:R-:W4:Y:S01]  /*34740*/  LDL R22, [R1+0x2cd8] ;  /* 0x002cd80001167983 */ /* 0x000f220000100800 */
[----:B--2---:R-:W-:-:S02]  /*34750*/  @!P0 IMAD.MOV.U32 R5, RZ, RZ, R23 ;  /* 0x000000ffff058224 */ /* 0x004fc400078e0017 */
[----:B------:R-:W-:-:S05]  /*34760*/  @!P0 IMAD.MOV.U32 R4, RZ, RZ, R19 ;  /* 0x000000ffff048224 */ /* 0x000fca00078e0013 */
[----:B------:R3:W2:Y:S04]  /*34770*/  @!P0 LDG.E.U16 R14, desc[UR50][R4.64] ;  /* 0x00000032040e8981 */ /* 0x0006a8000c1e1500 */
[----:B------:R-:W-:Y:S04]  /*34780*/  STL [R1+0x7844], R16 ;  /* 0x0078441001007387 */ /* 0x000fe80000100800 */
[----:B------:R-:W4:Y:S04]  /*34790*/  LDL R21, [R1+0x2c98] ;  /* 0x002c980001157983 */ /* 0x000f280000100800 */
[----:B------:R-:W4:Y:S04]  /*347a0*/  LDL R20, [R1+0x2c9c] ;  /* 0x002c9c0001147983 */ /* 0x000f280000100800 */
[----:B------:R3:W-:Y:S04]  /*347b0*/  STL [R1+0x7848], R15 ;  /* 0x0078480f01007387 */ /* 0x0007e80000100800 */
[----:B------:R-:W4:Y:S04]  /*347c0*/  LDL R19, [R1+0x2c58] ;  /* 0x002c580001137983 */ /* 0x000f280000100800 */
[----:B0-----:R-:W4:Y:S04]  /*347d0*/  LDL R18, [R1+0x2c18] ;  /* 0x002c180001127983 */ /* 0x001f280000100800 */
[----:B-1----:R-:W4:Y:S04]  /*347e0*/  LDL R17, [R1+0x2c1c] ;  /* 0x002c1c0001117983 */ /* 0x002f280000100800 */
[----:B---3--:R-:W3:Y:S01]  /*347f0*/  LDL R15, [R1+0x2c5c] ;  /* 0x002c5c00010f7983 */ /* 0x008ee20000100800 */
[----:B------:R-:W-:-:S03]  /*34800*/  @!P0 IMAD.MOV.U32 R4, RZ, RZ, R3 ;  /* 0x000000ffff048224 */ /* 0x000fc600078e0003 */
[----:B--2---:R0:W-:Y:S04]  /*34810*/  STL [R1+0x784c], R14 ;  /* 0x00784c0e01007387 */ /* 0x0041e80000100800 */
[----:B------:R-:W2:Y:S04]  /*34820*/  LDL R16, [R1+0x2bf0] ;  /* 0x002bf00001107983 */ /* 0x000ea80000100800 */
[----:B------:R-:W2:Y:S01]  /*34830*/  LDL R3, [R1+0x2d4c] ;  /* 0x002d4c0001037983 */ /* 0x000ea20000100800 */
[----:B------:R-:W-:Y:S01]  /*34840*/  PRMT R13, RZ, 0x7610, R13 ;  /* 0x00007610ff0d7816 */ /* 0x000fe2000000000d */
[----:B----4-:R-:W-:Y:S01]  /*34850*/  @!P0 IMAD.MOV.U32 R5, RZ, RZ, R22 ;  /* 0x000000ffff058224 */ /* 0x010fe200078e0016 */
[----:B------:R-:W-:-:S04]  /*34860*/  PRMT R12, RZ, 0x7610, R12 ;  /* 0x00007610ff0c7816 */ /* 0x000fc8000000000c */
[----:B------:R1:W4:Y:S01]  /*34870*/  @!P0 LDG.E.U16 R13, desc[UR50][R4.64] ;  /* 0x00000032040d8981 */ /* 0x000322000c1e1500 */
[----:B------:R-:W-:Y:S01]  /*34880*/  PRMT R11, RZ, 0x7610, R11 ;  /* 0x00007610ff0b7816 */ /* 0x000fe2000000000b */
[----:B-1----:R-:W-:Y:S02]  /*34890*/  @!P0 IMAD.MOV.U32 R4, RZ, RZ, R20 ;  /* 0x000000ffff048224 */ /* 0x002fe400078e0014 */
[----:B------:R-:W-:-:S05]  /*348a0*/  @!P0 IMAD.MOV.U32 R5, RZ, RZ, R21 ;  /* 0x000000ffff058224 */ /* 0x000fca00078e0015 */
[----:B------:R3:W4:Y:S01]  /*348b0*/  @!P0 LDG.E.U16 R12, desc[UR50][R4.64] ;  /* 0x00000032040c8981 */ /* 0x000722000c1e1500 */
[----:B------:R-:W-:Y:S01]  /*348c0*/  PRMT R10, RZ, 0x7610, R10 ;  /* 0x00007610ff0a7816 */ /* 0x000fe2000000000a */
[----:B---3--:R-:W-:Y:S02]  /*348d0*/  @!P0 IMAD.MOV.U32 R4, RZ, RZ, R15 ;  /* 0x000000ffff048224 */ /* 0x008fe400078e000f */
[----:B------:R-:W-:-:S05]  /*348e0*/  @!P0 IMAD.MOV.U32 R5, RZ, RZ, R19 ;  /* 0x000000ffff058224 */ /* 0x000fca00078e0013 */
[----:B------:R1:W3:Y:S01]  /*348f0*/  @!P0 LDG.E.U16 R11, desc[UR50][R4.64] ;  /* 0x00000032040b8981 */ /* 0x0002e2000c1e1500 */
[----:B------:R-:W-:Y:S01]  /*34900*/  PRMT R9, RZ, 0x7610, R9 ;  /* 0x00007610ff097816 */ /* 0x000fe20000000009 */
[----:B-1----:R-:W-:Y:S02]  /*34910*/  @!P0 IMAD.MOV.U32 R4, RZ, RZ, R17 ;  /* 0x000000ffff048224 */ /* 0x002fe400078e0011 */
[----:B------:R-:W-:-:S05]  /*34920*/  @!P0 IMAD.MOV.U32 R5, RZ, RZ, R18 ;  /* 0x000000ffff058224 */ /* 0x000fca00078e0012 */
[----:B------:R2:W3:Y:S02]  /*34930*/  @!P0 LDG.E.U16 R10, desc[UR50][R4.64] ;  /* 0x00000032040a8981 */ /* 0x0004e4000c1e1500 */
[----:B--2---:R-:W-:Y:S02]  /*34940*/  @!P0 IMAD.MOV.U32 R5, RZ, RZ, R16 ;  /* 0x000000ffff058224 */ /* 0x004fe400078e0010 */
[----:B------:R-:W-:-:S05]  /*34950*/  @!P0 IMAD.MOV.U32 R4, RZ, RZ, R3 ;  /* 0x000000ffff048224 */ /* 0x000fca00078e0003 */
[----:B------:R-:W2:Y:S04]  /*34960*/  @!P0 LDG.E.U16 R9, desc[UR50][R4.64] ;  /* 0x0000003204098981 */ /* 0x000ea8000c1e1500 */
[----:B----4-:R-:W-:Y:S04]  /*34970*/  STL [R1+0x7850], R13 ;  /* 0x0078500d01007387 */ /* 0x010fe80000100800 */
[----:B0-----:R-:W4:Y:S04]  /*34980*/  LDL R14, [R1+0x2d8c] ;  /* 0x002d8c00010e7983 */ /* 0x001f280000100800 */
[----:B------:R-:W-:Y:S04]  /*34990*/  STL [R1+0x7854], R12 ;  /* 0x0078540c01007387 */ /* 0x000fe80000100800 */
[----:B------:R-:W4:Y:S04]  /*349a0*/  LDL R15, [R1+0x2d50] ;  /* 0x002d5000010f7983 */ /* 0x000f280000100800 */
[----:B---3--:R-:W-:Y:S04]  /*349b0*/  STL [R1+0x7858], R11 ;  /* 0x0078580b01007387 */ /* 0x008fe80000100800 */
[----:B------:R0:W-:Y:S04]  /*349c0*/  STL [R1+0x785c], R10 ;  /* 0x00785c0a01007387 */ /* 0x0001e80000100800 */
[----:B------:R-:W3:Y:S04]  /*349d0*/  LDL R18, [R1+0x2d90] ;  /* 0x002d900001127983 */ /* 0x000ee80000100800 */
[----:B------:R-:W3:Y:S04]  /*349e0*/  LDL R17, [R1+0x2dcc] ;  /* 0x002dcc0001117983 */ /* 0x000ee80000100800 */
[----:B0-----:R-:W3:Y:S04]  /*349f0*/  LDL.LU R10, [R1+0x9f4] ;  /* 0x0009f400010a7983 */ /* 0x001ee80000300800 */
[----:B------:R-:W3:Y:S04]  /*34a00*/  LDL.LU R11, [R1+0x9ec] ;  /* 0x0009ec00010b7983 */ /* 0x000ee80000300800 */
[----:B------:R-:W3:Y:S04]  /*34a10*/  LDL.LU R12, [R1+0x9e4] ;  /* 0x0009e400010c7983 */ /* 0x000ee80000300800 */
[----:B------:R-:W3:Y:S04]  /*34a20*/  LDL.LU R3, [R1+0x9dc] ;  /* 0x0009dc0001037983 */ /* 0x000ee80000300800 */
[----:B------:R-:W3:Y:S04]  /*34a30*/  LDL.LU R13, [R1+0x9d4] ;  /* 0x0009d400010d7983 */ /* 0x000ee80000300800 */
[----:B------:R-:W3:Y:S04]  /*34a40*/  LDL.LU R25, [R1+0x9cc] ;  /* 0x0009cc0001197983 */ /* 0x000ee80000300800 */
[----:B--2---:R0:W-:Y:S04]  /*34a50*/  STL [R1+0x7860], R9 ;  /* 0x0078600901007387 */ /* 0x0041e80000100800 */
[----:B------:R-:W2:Y:S04]  /*34a60*/  LDL R27, [R1+0x2dd0] ;  /* 0x002dd000011b7983 */ /* 0x000ea80000100800 */
[----:B0-----:R-:W2:Y:S01]  /*34a70*/  LDL R9, [R1+0x2e0c] ;  /* 0x002e0c0001097983 */ /* 0x001ea20000100800 */
[----:B------:R-:W-:Y:S01]  /*34a80*/  PRMT R8, RZ, 0x7610, R8 ;  /* 0x00007610ff087816 */ /* 0x000fe20000000008 */
[----:B----4-:R-:W-:Y:S01]  /*34a90*/  @!P0 IMAD.MOV.U32 R4, RZ, RZ, R14 ;  /* 0x000000ffff048224 */ /* 0x010fe200078e000e */
[----:B------:R-:W-:-:S02]  /*34aa0*/  PRMT R7, RZ, 0x7610, R7 ;  /* 0x00007610ff077816 */ /* 0x000fc40000000007 */
[----:B------:R-:W-:Y:S01]  /*34ab0*/  PRMT R6, RZ, 0x7610, R6 ;  /* 0x00007610ff067816 */ /* 0x000fe20000000006 */
[----:B------:R-:W0:Y:S01]  /*34ac0*/  S2R R2, SR_TID.X ;  /* 0x0000000000027919 */ /* 0x000e220000002100 */
[----:B------:R-:W4:Y:S01]  /*34ad0*/  LDL.LU R14, [R1+0x9c4] ;  /* 0x0009c400010e7983 */ /* 0x000f220000300800 */
[----:B------:R-:W-:-:S03]  /*34ae0*/  @!P0 IMAD.MOV.U32 R5, RZ, RZ, R15 ;  /* 0x000000ffff058224 */ /* 0x000fc600078e000f */
[----:B------:R-:W4:Y:S04]  /*34af0*/  LDL.LU R15, [R1+0x88c] ;  /* 0x00088c00010f7983 */ /* 0x000f280000300800 */
[----:B------:R3:W4:Y:S04]  /*34b00*/  @!P0 LDG.E.U16 R8, desc[UR50][R4.64] ;  /* 0x0000003204088981 */ /* 0x000728000c1e1500 */
[----:B------:R-:W4:Y:S04]  /*34b10*/  LDL.LU R16, [R1+0x884] ;  /* 0x0008840001107983 */ /* 0x000f280000300800 */
[----:B------:R-:W4:Y:S04]  /*34b20*/  LDL.LU R22, [R1+0x87c] ;  /* 0x00087c0001167983 */ /* 0x000f280000300800 */
[----:B------:R-:W4:Y:S04]  /*34b30*/  LDL.LU R23, [R1+0x874] ;  /* 0x0008740001177983 */ /* 0x000f280000300800 */
[----:B------:R-:W4:Y:S01]  /*34b40*/  LDL.LU R28, [R1+0x86c] ;  /* 0x00086c00011c7983 */ /* 0x000f220000300800 */
[----:B---3--:R-:W-:-:S02]  /*34b50*/  @!P0 IMAD.MOV.U32 R5, RZ, RZ, R18 ;  /* 0x000000ffff058224 */ /* 0x008fc400078e0012 */
[----:B------:R-:W-:-:S05]  /*34b60*/  @!P0 IMAD.MOV.U32 R4, RZ, RZ, R17 ;  /* 0x000000ffff048224 */ /* 0x000fca00078e0011 */
[----:B------:R2:W3:Y:S02]  /*34b70*/  @!P0 LDG.E.U16 R7, desc[UR50][R4.64] ;  /* 0x0000003204078981 */ /* 0x0004e4000c1e1500 */
[----:B--2---:R-:W-:Y:S02]  /*34b80*/  @!P0 IMAD.MOV.U32 R5, RZ, RZ, R27 ;  /* 0x000000ffff058224 */ /* 0x004fe400078e001b */
[----:B------:R-:W-:-:S05]  /*34b90*/  @!P0 IMAD.MOV.U32 R4, RZ, RZ, R9 ;  /* 0x000000ffff048224 */ /* 0x000fca00078e0009 */
[----:B------:R-:W2:Y:S01]  /*34ba0*/  @!P0 LDG.E.U16 R6, desc[UR50][R4.64] ;  /* 0x0000003204068981 */ /* 0x000ea2000c1e1500 */
[----:B0-----:R-:W-:-:S03]  /*34bb0*/  LOP3.LUT R2, R2, 0x3f, RZ, 0xc0, !PT ;  /* 0x0000003f02027812 */ /* 0x001fc600078ec0ff */
[----:B----4-:R-:W-:Y:S04]  /*34bc0*/  STL [R1+0x7864], R8 ;  /* 0x0078640801007387 */ /* 0x010fe80000100800 */
[----:B------:R-:W4:Y:S04]  /*34bd0*/  LDL.LU R17, [R1+0x864] ;  /* 0x0008640001117983 */ /* 0x000f280000300800 */
[----:B------:R-:W4:Y:S04]  /*34be0*/  LDL.LU R18, [R1+0x85c] ;  /* 0x00085c0001127983 */ /* 0x000f280000300800 */
[----:B------:R-:W4:Y:S04]  /*34bf0*/  LDL.LU R19, [R1+0x854] ;  /* 0x0008540001137983 */ /* 0x000f280000300800 */
[----:B------:R-:W4:Y:S04]  /*34c00*/  LDL.LU R29, [R1+0x67c] ;  /* 0x00067c00011d7983 */ /* 0x000f280000300800 */
[----:B------:R-:W4:Y:S01]  /*34c10*/  LDL.LU R24, [R1+0x674] ;  /* 0x0006740001187983 */ /* 0x000f220000300800 */
[----:B------:R-:W-:-:S03]  /*34c20*/  IMAD.SHL.U32 R2, R2, 0x2, RZ ;  /* 0x0000000202027824 */ /* 0x000fc600078e00ff */
[----:B------:R-:W4:Y:S04]  /*34c30*/  LDL.LU R20, [R1+0x66c] ;  /* 0x00066c0001147983 */ /* 0x000f280000300800 */
[----:B------:R-:W4:Y:S01]  /*34c40*/  LDL.LU R26, [R1+0x664] ;  /* 0x00066400011a7983 */ /* 0x000f220000300800 */
[----:B------:R-:W-:-:S05]  /*34c50*/  LOP3.LUT R21, R2, 0x60, RZ, 0x3c, !PT ;  /* 0x0000006002157812 */ /* 0x000fca00078e3cff */
[----:B------:R-:W-:Y:S04]  /*34c60*/  STS.U16 [R21+UR4+0x5880], R10 ;  /* 0x0058800a15007988 */ /* 0x000fe80008000404 */
[----:B------:R-:W-:Y:S04]  /*34c70*/  STS.U16 [R21+UR4+0x5900], R11 ;  /* 0x0059000b15007988 */ /* 0x000fe80008000404 */
[----:B------:R-:W-:Y:S04]  /*34c80*/  STS.U16 [R21+UR4+0x5980], R12 ;  /* 0x0059800c15007988 */ /* 0x000fe80008000404 */
[----:B------:R0:W-:Y:S04]  /*34c90*/  STS.U16 [R21+UR4+0x5a00], R3 ;  /* 0x005a000315007988 */ /* 0x0001e80008000404 */
[----:B---3--:R-:W-:Y:S04]  /*34ca0*/  STL [R1+0x7868], R7 ;  /* 0x0078680701007387 */ /* 0x008fe80000100800 */
[----:B------:R-:W3:Y:S04]  /*34cb0*/  LDL.LU R27, [R1+0x65c] ;  /* 0x00065c00011b7983 */ /* 0x000ee80000300800 */
[----:B--2---:R-:W-:Y:S04]  /*34cc0*/  STL [R1+0x786c], R6 ;  /* 0x00786c0601007387 */ /* 0x004fe80000100800 */
[----:B0-----:R-:W2:Y:S04]  /*34cd0*/  LDL.LU R3, [R1+0x650] ;  /* 0x0006500001037983 */ /* 0x001ea80000300800 */
[----:B------:R-:W-:Y:S04]  /*34ce0*/  STS.U16 [R21+UR4+0x5a80], R13 ;  /* 0x005a800d15007988 */ /* 0x000fe80008000404 */
[----:B------:R0:W-:Y:S04]  /*34cf0*/  STS.U16 [R21+UR4+0x5b00], R25 ;  /* 0x005b001915007988 */ /* 0x0001e80008000404 */
[----:B------:R-:W-:Y:S04]  /*34d00*/  STS.U16 [R21+UR4+0x5b80], R14 ;  /* 0x005b800e15007988 */ /* 0x000fe80008000404 */
[----:B------:R-:W-:Y:S04]  /*34d10*/  STS.U16 [R21+UR4+0x7800], R15 ;  /* 0x0078000f15007988 */ /* 0x000fe80008000404 */
[----:B------:R-:W-:Y:S04]  /*34d20*/  STS.U16 [R21+UR4+0x7880], R16 ;  /* 0x0078801015007988 */ /* 0x000fe80008000404 */
[----:B------:R1:W-:Y:S04]  /*34d30*/  STS.U16 [R21+UR4+0x7900], R22 ;  /* 0x0079001615007988 */ /* 0x0003e80008000404 */
[----:B------:R1:W-:Y:S04]  /*34d40*/  STS.U16 [R21+UR4+0x7980], R23 ;  /* 0x0079801715007988 */ /* 0x0003e80008000404 */
[----:B0-----:R-:W2:Y:S04]  /*34d50*/  LDL.LU R25, [R1+0x64c] ;  /* 0x00064c0001197983 */ /* 0x001ea80000300800 */
[----:B------:R0:W-:Y:S04]  /*34d60*/  STS.U16 [R21+UR4+0x7a00], R28 ;  /* 0x007a001c15007988 */ /* 0x0001e80008000404 */
[----:B----4-:R-:W-:Y:S04]  /*34d70*/  STS.U16 [R21+UR4+0x7a80], R17 ;  /* 0x007a801115007988 */ /* 0x010fe80008000404 */
[----:B------:R-:W-:Y:S04]  /*34d80*/  STS.U16 [R21+UR4+0x7b00], R18 ;  /* 0x007b001215007988 */ /* 0x000fe80008000404 */
[----:B-1----:R-:W4:Y:S04]  /*34d90*/  LDL.LU R22, [R1+0x648] ;  /* 0x0006480001167983 */ /* 0x002f280000300800 */
[----:B------:R-:W4:Y:S04]  /*34da0*/  LDL.LU R23, [R1+0x414] ;  /* 0x0004140001177983 */ /* 0x000f280000300800 */
[----:B------:R-:W-:Y:S04]  /*34db0*/  STS.U16 [R21+UR4+0x7b80], R19 ;  /* 0x007b801315007988 */ /* 0x000fe80008000404 */
[----:B------:R1:W-:Y:S04]  /*34dc0*/  STS.U16 [R21+UR4+0x9800], R29 ;  /* 0x0098001d15007988 */ /* 0x0003e80008000404 */
[----:B------:R3:W-:Y:S04]  /*34dd0*/  STS.U16 [R21+UR4+0x9880], R24 ;  /* 0x0098801815007988 */ /* 0x0007e80008000404 */
[----:B0-----:R-:W4:Y:S04]  /*34de0*/  LDL.LU R28, [R1+0x40c] ;  /* 0x00040c00011c7983 */ /* 0x001f280000300800 */
[----:B------:R-:W4:Y:S04]  /*34df0*/  LDL.LU R7, [R1+0x404] ;  /* 0x0004040001077983 */ /* 0x000f280000300800 */
[----:B------:R-:W-:Y:S04]  /*34e00*/  STS.U16 [R21+UR4+0x9900], R20 ;  /* 0x0099001415007988 */ /* 0x000fe80008000404 */
[----:B-1----:R-:W4:Y:S04]  /*34e10*/  LDL.LU R29, [R1+0x3fc] ;  /* 0x0003fc00011d7983 */ /* 0x002f280000300800 */
[----:B---3--:R-:W3:Y:S04]  /*34e20*/  LDL.LU R24, [R1+0x3f4] ;  /* 0x0003f40001187983 */ /* 0x008ee80000300800 */
[----:B------:R-:W3:Y:S04]  /*34e30*/  LDL.LU R8, [R1+0x3f0] ;  /* 0x0003f00001087983 */ /* 0x000ee80000300800 */
[----:B------:R0:W-:Y:S04]  /*34e40*/  STS.U16 [R21+UR4+0x9980], R26 ;  /* 0x0099801a15007988 */ /* 0x0001e80008000404 */
[----:B------:R-:W3:Y:S04]  /*34e50*/  LDL.LU R9, [R1+0x3ec] ;  /* 0x0003ec0001097983 */ /* 0x000ee80000300800 */
[----:B0-----:R-:W3:Y:S04]  /*34e60*/  LDL.LU R26, [R1+0x3e8] ;  /* 0x0003e800011a7983 */ /* 0x001ee80000300800 */
[----:B------:R-:W3:Y:S04]  /*34e70*/  LDL.LU R10, [R1+0x2c4] ;  /* 0x0002c400010a7983 */ /* 0x000ee80000300800 */
[----:B------:R-:W3:Y:S04]  /*34e80*/  LDL.LU R11, [R1+0x2bc] ;  /* 0x0002bc00010b7983 */ /* 0x000ee80000300800 */
[----:B------:R0:W-:Y:S04]  /*34e90*/  STS.U16 [R21+UR4+0x9a00], R27 ;  /* 0x009a001b15007988 */ /* 0x0001e80008000404 */
[----:B------:R-:W3:Y:S04]  /*34ea0*/  LDL.LU R12, [R1+0x2b4] ;  /* 0x0002b400010c7983 */ /* 0x000ee80000300800 */
[----:B0-----:R-:W3:Y:S04]  /*34eb0*/  LDL.LU R27, [R1+0x2ac] ;  /* 0x0002ac00011b7983 */ /* 0x001ee80000300800 */
[----:B------:R-:W3:Y:S04]  /*34ec0*/  LDL.LU R13, [R1+0x2a4] ;  /* 0x0002a400010d7983 */ /* 0x000ee80000300800 */
[----:B--2---:R0:W-:Y:S04]  /*34ed0*/  STS.U16 [R21+UR4+0x9a80], R3 ;  /* 0x009a800315007988 */ /* 0x0041e80008000404 */
[----:B0-----:R-:W2:Y:S04]  /*34ee0*/  LDL.LU R3, [R1+0x2a0] ;  /* 0x0002a00001037983 */ /* 0x001ea80000300800 */
[----:B------:R-:W2:Y:S04]  /*34ef0*/  LDL.LU R14, [R1+0x29c] ;  /* 0x00029c00010e7983 */ /* 0x000ea80000300800 */
[----:B------:R-:W2:Y:S04]  /*34f00*/  LDL.LU R15, [R1+0x298] ;  /* 0x00029800010f7983 */ /* 0x000ea80000300800 */
[----:B------:R-:W2:Y:S04]  /*34f10*/  LDL.LU R16, [R1+0x188] ;  /* 0x0001880001107983 */ /* 0x000ea80000300800 */
[----:B------:R-:W2:Y:S04]  /*34f20*/  LDL.LU R17, [R1+0x180] ;  /* 0x0001800001117983 */ /* 0x000ea80000300800 */
[----:B------:R0:W-:Y:S04]  /*34f30*/  STS.U16 [R21+UR4+0x9b00], R25 ;  /* 0x009b001915007988 */ /* 0x0001e80008000404 */
[----:B------:R-:W2:Y:S04]  /*34f40*/  LDL.LU R18, [R1+0x178] ;  /* 0x0001780001127983 */ /* 0x000ea80000300800 */
[----:B----4-:R1:W-:Y:S04]  /*34f50*/  STS.U16 [R21+UR4+0x9b80], R22 ;  /* 0x009b801615007988 */ /* 0x0103e80008000404 */
[----:B------:R4:W-:Y:S04]  /*34f60*/  STS.U16 [R21+UR4+0xb800], R23 ;  /* 0x00b8001715007988 */ /* 0x0009e80008000404 */
[----:B0-----:R-:W2:Y:S04]  /*34f70*/  LDL.LU R25, [R1+0x170] ;  /* 0x0001700001197983 */ /* 0x001ea80000300800 */
[----:B------:R-:W2:Y:S04]  /*34f80*/  LDL.LU R19, [R1+0x160] ;  /* 0x0001600001137983 */ /* 0x000ea80000300800 */
[----:B------:R-:W2:Y:S04]  /*34f90*/  LDL.LU R20, [R1+0x15c] ;  /* 0x00015c0001147983 */ /* 0x000ea80000300800 */
[----:B-1----:R-:W2:Y:S04]  /*34fa0*/  LDL.LU R22, [R1+0x158] ;  /* 0x0001580001167983 */ /* 0x002ea80000300800 */
[----:B------:R0:W-:Y:S04]  /*34fb0*/  STS.U16 [R21+UR4+0xb880], R28 ;  /* 0x00b8801c15007988 */ /* 0x0001e80008000404 */
[----:B----4-:R-:W4:Y:S04]  /*34fc0*/  LDL.LU R23, [R1+0xaf4] ;  /* 0x000af40001177983 */ /* 0x010f280000300800 */
[----:B------:R-:W-:Y:S04]  /*34fd0*/  STS.U16 [R21+UR4+0xb900], R7 ;  /* 0x00b9000715007988 */ /* 0x000fe80008000404 */
[----:B------:R1:W-:Y:S04]  /*34fe0*/  STS.U16 [R21+UR4+0xb980], R29 ;  /* 0x00b9801d15007988 */ /* 0x0003e80008000404 */
[----:B---3--:R3:W-:Y:S04]  /*34ff0*/  STS.U16 [R21+UR4+0xba00], R24 ;  /* 0x00ba001815007988 */ /* 0x0087e80008000404 */
[----:B------:R-:W-:Y:S04]  /*35000*/  STS.U16 [R21+UR4+0xba80], R8 ;  /* 0x00ba800815007988 */ /* 0x000fe80008000404 */
[----:B0-----:R-:W4:Y:S04]  /*35010*/  LDL.LU R28, [R1+0xaf0] ;  /* 0x000af000011c7983 */ /* 0x001f280000300800 */
[----:B-1----:R-:W4:Y:S04]  /*35020*/  LDL.LU R29, [R1+0xaec] ;  /* 0x000aec00011d7983 */ /* 0x002f280000300800 */
[----:B------:R-:W-:Y:S04]  /*35030*/  STS.U16 [R21+UR4+0xbb00], R9 ;  /* 0x00bb000915007988 */ /* 0x000fe80008000404 */
[----:B---3--:R-:W3:Y:S04]  /*35040*/  LDL.LU R24, [R1+0xae8] ;  /* 0x000ae80001187983 */ /* 0x008ee80000300800 */
[----:B------:R0:W-:Y:S04]  /*35050*/  STS.U16 [R21+UR4+0xbb80], R26 ;  /* 0x00bb801a15007988 */ /* 0x0001e80008000404 */
[----:B------:R-:W-:Y:S04]  /*35060*/  STS.U16 [R21+UR4+0xd800], R10 ;  /* 0x00d8000a15007988 */ /* 0x000fe80008000404 */
[----:B------:R-:W-:Y:S04]  /*35070*/  STS.U16 [R21+UR4+0xd880], R11 ;  /* 0x00d8800b15007988 */ /* 0x000fe80008000404 */
[----:B------:R-:W-:Y:S04]  /*35080*/  STS.U16 [R21+UR4+0xd900], R12 ;  /* 0x00d9000c15007988 */ /* 0x000fe80008000404 */
[----:B0-----:R-:W3:Y:S04]  /*35090*/  LDL.LU R26, [R1+0xae4] ;  /* 0x000ae400011a7983 */ /* 0x001ee80000300800 */
[----:B------:R0:W-:Y:S04]  /*350a0*/  STS.U16 [R21+UR4+0xd980], R27 ;  /* 0x00d9801b15007988 */ /* 0x0001e80008000404 */
[----:B------:R-:W-:Y:S04]  /*350b0*/  STS.U16 [R21+UR4+0xda00], R13 ;  /* 0x00da000d15007988 */ /* 0x000fe80008000404 */
[----:B0-----:R-:W3:Y:S04]  /*350c0*/  LDL.LU R27, [R1+0xae0] ;  /* 0x000ae000011b7983 */ /* 0x001ee80000300800 */
[----:B--2---:R0:W-:Y:S04]  /*350d0*/  STS.U16 [R21+UR4+0xda80], R3 ;  /* 0x00da800315007988 */ /* 0x0041e80008000404 */
[----:B0-----:R-:W2:Y:S04]  /*350e0*/  LDL.LU R3, [R1+0xadc] ;  /* 0x000adc0001037983 */ /* 0x001ea80000300800 */
[----:B------:R-:W-:Y:S04]  /*350f0*/  STS.U16 [R21+UR4+0xdb00], R14 ;  /* 0x00db000e15007988 */ /* 0x000fe80008000404 */
[----:B------:R-:W-:Y:S04]  /*35100*/  STS.U16 [R21+UR4+0xdb80], R15 ;  /* 0x00db800f15007988 */ /* 0x000fe80008000404 */
[----:B------:R-:W-:Y:S04]  /*35110*/  STS.U16 [R21+UR4+0xf800], R16 ;  /* 0x00f8001015007988 */ /* 0x000fe80008000404 */
[----:B------:R-:W-:Y:S04]  /*35120*/  STS.U16 [R21+UR4+0xf880], R17 ;  /* 0x00f8801115007988 */ /* 0x000fe80008000404 */
[----:B------:R-:W-:Y:S04]  /*35130*/  STS.U16 [R21+UR4+0xf900], R18 ;  /* 0x00f9001215007988 */ /* 0x000fe80008000404 */
[----:B------:R0:W-:Y:S04]  /*35140*/  STS.U16 [R21+UR4+0xf980], R25 ;  /* 0x00f9801915007988 */ /* 0x0001e80008000404 */
[----:B------:R1:W-:Y:S04]  /*35150*/  STS.U16 [R21+UR4+0xfa00], R0 ;  /* 0x00fa000015007988 */ /* 0x0003e80008000404 */
[----:B------:R-:W-:Y:S04]  /*35160*/  STS.U16 [R21+UR4+0xfa80], R19 ;  /* 0x00fa801315007988 */ /* 0x000fe80008000404 */
[----:B------:R-:W-:Y:S04]  /*35170*/  STS.U16 [R21+UR4+0xfb00], R20 ;  /* 0x00fb001415007988 */ /* 0x000fe80008000404 */
[----:B------:R-:W-:Y:S04]  /*35180*/  STS.U16 [R21+UR4+0xfb80], R22 ;  /* 0x00fb801615007988 */ /* 0x000fe80008000404 */
[----:B0-----:R-:W2:Y:S01]  /*35190*/  LDL.LU R25, [R1+0xad8] ;  /* 0x000ad80001197983 */ /* 0x001ea20000300800 */
[----:B-1----:R-:W-:-:S03]  /*351a0*/  LOP3.LUT R0, R2, 0x70, RZ, 0x3c, !PT ;  /* 0x0000007002007812 */ /* 0x002fc600078e3cff */
[----:B------:R-:W2:Y:S04]  /*351b0*/  LDL.LU R5, [R1+0xad4] ;  /* 0x000ad40001057983 */ /* 0x000ea80000300800 */
[----:B----4-:R0:W-:Y:S04]  /*351c0*/  STS.U16 [R0+UR4+0x1c00], R23 ;  /* 0x001c001700007988 */ /* 0x0101e80008000404 */
[----:B------:R1:W-:Y:S04]  /*351d0*/  STS.U16 [R0+UR4+0x1c80], R28 ;  /* 0x001c801c00007988 */ /* 0x0003e80008000404 */
[----:B------:R-:W-:Y:S04]  /*351e0*/  STS.U16 [R0+UR4+0x1d00], R29 ;  /* 0x001d001d00007988 */ /* 0x000fe80008000404 */
[----:B---3--:R3:W-:Y:S04]  /*351f0*/  STS.U16 [R0+UR4+0x1d80], R24 ;  /* 0x001d801800007988 */ /* 0x0087e80008000404 */
[----:B0-----:R-:W4:Y:S04]  /*35200*/  LDL.LU R23, [R1+0xad0] ;  /* 0x000ad00001177983 */ /* 0x001f280000300800 */
[----:B-1----:R-:W4:Y:S04]  /*35210*/  LDL.LU R28, [R1+0xacc] ;  /* 0x000acc00011c7983 */ /* 0x002f280000300800 */
[----:B------:R-:W4:Y:S04]  /*35220*/  LDL.LU R7, [R1+0xac8] ;  /* 0x000ac80001077983 */ /* 0x000f280000300800 */
[----:B------:R-:W4:Y:S04]  /*35230*/  LDL.LU R8, [R1+0xac4] ;  /* 0x000ac40001087983 */ /* 0x000f280000300800 */
[----:B---3--:R-:W3:Y:S04]  /*35240*/  LDL.LU R24, [R1+0xac0] ;  /* 0x000ac00001187983 */ /* 0x008ee80000300800 */
[----:B------:R-:W3:Y:S04]  /*35250*/  LDL.LU R9, [R1+0xabc] ;  /* 0x000abc0001097983 */ /* 0x000ee80000300800 */
[----:B------:R-:W3:Y:S04]  /*35260*/  LDL.LU R10, [R1+0xab8] ;  /* 0x000ab800010a7983 */ /* 0x000ee80000300800 */
[----:B------:R0:W-:Y:S04]  /*35270*/  STS.U16 [R0+UR4+0x1e00], R26 ;  /* 0x001e001a00007988 */ /* 0x0001e80008000404 */
[----:B------:R-:W3:Y:S04]  /*35280*/  LDL.LU R11, [R1+0x9bc] ;  /* 0x0009bc00010b7983 */ /* 0x000ee80000300800 */
[----:B0-----:R-:W3:Y:S04]  /*35290*/  LDL.LU R26, [R1+0x9b4] ;  /* 0x0009b400011a7983 */ /* 0x001ee80000300800 */
[----:B------:R0:W-:Y:S04]  /*352a0*/  STS.U16 [R0+UR4+0x1e80], R27 ;  /* 0x001e801b00007988 */ /* 0x0001e80008000404 */
[----:B------:R-:W3:Y:S04]  /*352b0*/  LDL.LU R12, [R1+0x9ac] ;  /* 0x0009ac00010c7983 */ /* 0x000ee80000300800 */
[----:B0-----:R-:W3:Y:S04]  /*352c0*/  LDL.LU R27, [R1+0x9a4] ;  /* 0x0009a400011b7983 */ /* 0x001ee80000300800 */
[----:B------:R-:W3:Y:S04]  /*352d0*/  LDL.LU R13, [R1+0x99c] ;  /* 0x00099c00010d7983 */ /* 0x000ee80000300800 */
[----:B------:R-:W3:Y:S04]  /*352e0*/  LDL.LU R14, [R1+0x994] ;  /* 0x00099400010e7983 */ /* 0x000ee80000300800 */
[----:B------:R-:W3:Y:S04]  /*352f0*/  LDL.LU R15, [R1+0x990] ;  /* 0x00099000010f7983 */ /* 0x000ee80000300800 */
[----:B------:R-:W3:Y:S04]  /*35300*/  LDL.LU R16, [R1+0x98c] ;  /* 0x00098c0001107983 */ /* 0x000ee80000300800 */
[----:B------:R-:W3:Y:S04]  /*35310*/  LDL.LU R17, [R1+0x84c] ;  /* 0x00084c0001117983 */ /* 0x000ee80000300800 */
        /* <DEDUP_REMOVED lines=9> */
[----:B------:R-:W-:Y:S04]  /*353b0*/  STS.U16 [R0+UR4+0x3c00], R5 ;  /* 0x003c000500007988 */ /* 0x000fe80008000404 */
[----:B0-----:R-:W2:Y:S04]  /*353c0*/  LDL.LU R25, [R1+0x644] ;  /* 0x0006440001197983 */ /* 0x001ea80000300800 */
[----:B----4-:R0:W-:Y:S04]  /*353d0*/  STS.U16 [R0+UR4+0x3c80], R23 ;  /* 0x003c801700007988 */ /* 0x0101e80008000404 */
[----:B------:R1:W-:Y:S04]  /*353e0*/  STS.U16 [R0+UR4+0x3d00], R28 ;  /* 0x003d001c00007988 */ /* 0x0003e80008000404 */
[----:B------:R-:W-:Y:S04]  /*353f0*/  STS.U16 [R0+UR4+0x3d80], R7 ;  /* 0x003d800700007988 */ /* 0x000fe80008000404 */
[----:B------:R-:W-:Y:S04]  /*35400*/  STS.U16 [R0+UR4+0x3e00], R8 ;  /* 0x003e000800007988 */ /* 0x000fe80008000404 */
[----:B---3--:R3:W-:Y:S04]  /*35410*/  STS.U16 [R0+UR4+0x3e80], R24 ;  /* 0x003e801800007988 */ /* 0x0087e80008000404 */
[----:B------:R-:W-:Y:S04]  /*35420*/  STS.U16 [R0+UR4+0x3f00], R9 ;  /* 0x003f000900007988 */ /* 0x000fe80008000404 */
[----:B0-----:R-:W4:Y:S04]  /*35430*/  LDL.LU R23, [R1+0x640] ;  /* 0x0006400001177983 */ /* 0x001f280000300800 */
[----:B-1----:R-:W4:Y:S04]  /*35440*/  LDL.LU R28, [R1+0x63c] ;  /* 0x00063c00011c7983 */ /* 0x002f280000300800 */
[----:B------:R-:W-:Y:S04]  /*35450*/  STS.U16 [R0+UR4+0x3f80], R10 ;  /* 0x003f800a00007988 */ /* 0x000fe80008000404 */
[----:B------:R-:W-:Y:S04]  /*35460*/  STS.U16 [R0+UR4+0x5c00], R11 ;  /* 0x005c000b00007988 */ /* 0x000fe80008000404 */
[----:B---3--:R-:W3:Y:S04]  /*35470*/  LDL.LU R24, [R1+0x638] ;  /* 0x0006380001187983 */ /* 0x008ee80000300800 */
[----:B------:R0:W-:Y:S04]  /*35480*/  STS.U16 [R0+UR4+0x5c80], R26 ;  /* 0x005c801a00007988 */ /* 0x0001e80008000404 */
[----:B------:R-:W-:Y:S04]  /*35490*/  STS.U16 [R0+UR4+0x5d00], R12 ;  /* 0x005d000c00007988 */ /* 0x000fe80008000404 */
[----:B0-----:R-:W3:Y:S04]  /*354a0*/  LDL.LU R26, [R1+0x634] ;  /* 0x00063400011a7983 */ /* 0x001ee80000300800 */
[----:B------:R0:W-:Y:S04]  /*354b0*/  STS.U16 [R0+UR4+0x5d80], R27 ;  /* 0x005d801b00007988 */ /* 0x0001e80008000404 */
[----:B------:R-:W-:Y:S04]  /*354c0*/  STS.U16 [R0+UR4+0x5e00], R13 ;  /* 0x005e000d00007988 */ /* 0x000fe80008000404 */
[----:B------:R-:W-:Y:S04]  /*354d0*/  STS.U16 [R0+UR4+0x5e80], R14 ;  /* 0x005e800e00007988 */ /* 0x000fe80008000404 */
[----:B------:R-:W-:Y:S04]  /*354e0*/  STS.U16 [R0+UR4+0x5f00], R15 ;  /* 0x005f000f00007988 */ /* 0x000fe80008000404 */
[----:B------:R-:W-:Y:S04]  /*354f0*/  STS.U16 [R0+UR4+0x5f80], R16 ;  /* 0x005f801000007988 */ /* 0x000fe80008000404 */
[----:B------:R-:W-:Y:S04]  /*35500*/  STS.U16 [R0+UR4+0x7c00], R17 ;  /* 0x007c001100007988 */ /* 0x000fe80008000404 */
[----:B0-----:R-:W3:Y:S04]  /*35510*/  LDL.LU R27, [R1+0x630] ;  /* 0x00063000011b7983 */ /* 0x001ee80000300800 */
[----:B------:R-:W-:Y:S04]  /*35520*/  STS.U16 [R0+UR4+0x7c80], R18 ;  /* 0x007c801200007988 */ /* 0x000fe80008000404 */
[----:B--2---:R0:W-:Y:S04]  /*35530*/  STS.U16 [R0+UR4+0x7d00], R3 ;  /* 0x007d000300007988 */ /* 0x0041e80008000404 */
[----:B0-----:R-:W2:Y:S04]  /*35540*/  LDL.LU R3, [R1+0x58c] ;  /* 0x00058c0001037983 */ /* 0x001ea80000300800 */
[----:B------:R-:W-:Y:S04]  /*35550*/  STS.U16 [R0+UR4+0x7d80], R19 ;  /* 0x007d801300007988 */ /* 0x000fe80008000404 */
[----:B------:R-:W-:Y:S04]  /*35560*/  STS.U16 [R0+UR4+0x7e00], R20 ;  /* 0x007e001400007988 */ /* 0x000fe80008000404 */
[----:B------:R-:W-:Y:S04]  /*35570*/  STS.U16 [R0+UR4+0x7e80], R21 ;  /* 0x007e801500007988 */ /* 0x000fe80008000404 */
[----:B------:R-:W-:Y:S04]  /*35580*/  STS.U16 [R0+UR4+0x7f00], R22 ;  /* 0x007f001600007988 */ /* 0x000fe80008000404 */
[----:B------:R0:W-:Y:S04]  /*35590*/  STS.U16 [R0+UR4+0x7f80], R29 ;  /* 0x007f801d00007988 */ /* 0x0001e80008000404 */
[----:B------:R-:W2:Y:S04]  /*355a0*/  LDL.LU R5, [R1+0x588] ;  /* 0x0005880001057983 */ /* 0x000ea80000300800 */
[----:B------:R1:W-:Y:S04]  /*355b0*/  STS.U16 [R0+UR4+0x9c00], R25 ;  /* 0x009c001900007988 */ /* 0x0003e80008000404 */
[----:B0-----:R-:W2:Y:S04]  /*355c0*/  LDL.LU R29, [R1+0x3e4] ;  /* 0x0003e400011d7983 */ /* 0x001ea80000300800 */
[----:B-1----:R-:W2:Y:S04]  /*355d0*/  LDL.LU R25, [R1+0x3e0] ;  /* 0x0003e00001197983 */ /* 0x002ea80000300800 */
[----:B------:R-:W2:Y:S04]  /*355e0*/  LDL.LU R7, [R1+0x3dc] ;  /* 0x0003dc0001077983 */ /* 0x000ea80000300800 */
[----:B------:R-:W2:Y:S04]  /*355f0*/  LDL.LU R8, [R1+0x3d8] ;  /* 0x0003d80001087983 */ /* 0x000ea80000300800 */
[----:B----4-:R-:W-:Y:S04]  /*35600*/  STS.U16 [R0+UR4+0x9c80], R23 ;  /* 0x009c801700007988 */ /* 0x010fe80008000404 */
[----:B------:R0:W-:Y:S04]  /*35610*/  STS.U16 [R0+UR4+0x9d00], R28 ;  /* 0x009d001c00007988 */ /* 0x0001e80008000404 */
[----:B---3--:R1:W-:Y:S04]  /*35620*/  STS.U16 [R0+UR4+0x9d80], R24 ;  /* 0x009d801800007988 */ /* 0x0083e80008000404 */
[----:B0-----:R-:W3:Y:S04]  /*35630*/  LDL.LU R28, [R1+0x3d4] ;  /* 0x0003d400011c7983 */ /* 0x001ee80000300800 */
[----:B------:R-:W4:Y:S04]  /*35640*/  LDL.LU R9, [R1+0x3d0] ;  /* 0x0003d00001097983 */ /* 0x000f280000300800 */
[----:B------:R-:W4:Y:S04]  /*35650*/  LDL.LU R10, [R1+0x3cc] ;  /* 0x0003cc00010a7983 */ /* 0x000f280000300800 */
[----:B------:R-:W4:Y:S04]  /*35660*/  LDL.LU R11, [R1+0x3c8] ;  /* 0x0003c800010b7983 */ /* 0x000f280000300800 */
[----:B-1----:R-:W4:Y:S04]  /*35670*/  LDL.LU R24, [R1+0x294] ;  /* 0x0002940001187983 */ /* 0x002f280000300800 */
[----:B------:R0:W-:Y:S04]  /*35680*/  STS.U16 [R0+UR4+0x9e00], R26 ;  /* 0x009e001a00007988 */ /* 0x0001e80008000404 */
[----:B------:R-:W4:Y:S04]  /*35690*/  LDL.LU R12, [R1+0x290] ;  /* 0x00029000010c7983 */ /* 0x000f280000300800 */
[----:B0-----:R-:W4:Y:S04]  /*356a0*/  LDL.LU R26, [R1+0x28c] ;  /* 0x00028c00011a7983 */ /* 0x001f280000300800 */
[----:B------:R-:W4:Y:S04]  /*356b0*/  LDL.LU R13, [R1+0x288] ;  /* 0x00028800010d7983 */ /* 0x000f280000300800 */
[----:B------:R-:W4:Y:S04]  /*356c0*/  LDL.LU R14, [R1+0x284] ;  /* 0x00028400010e7983 */ /* 0x000f280000300800 */
[----:B------:R-:W4:Y:S04]  /*356d0*/  LDL.LU R15, [R1+0x280] ;  /* 0x00028000010f7983 */ /* 0x000f280000300800 */
[----:B------:R-:W4:Y:S04]  /*356e0*/  LDL.LU R16, [R1+0x27c] ;  /* 0x00027c0001107983 */ /* 0x000f280000300800 */
[----:B------:R-:W4:Y:S04]  /*356f0*/  LDL.LU R17, [R1+0x278] ;  /* 0x0002780001117983 */ /* 0x000f280000300800 */
        /* <DEDUP_REMOVED lines=8> */
[----:B--2---:R0:W-:Y:S04]  /*35780*/  STS.U16 [R0+UR4+0x9f00], R3 ;  /* 0x009f000300007988 */ /* 0x0041e80008000404 */
[----:B0-----:R-:W2:Y:S04]  /*35790*/  LDL.LU R3, [R1+0x138] ;  /* 0x0001380001037983 */ /* 0x001ea80000300800 */
[----:B------:R-:W-:Y:S04]  /*357a0*/  STS.U16 [R0+UR4+0x9f80], R5 ;  /* 0x009f800500007988 */ /* 0x000fe80008000404 */
[----:B------:R0:W-:Y:S04]  /*357b0*/  STS.U16 [R0+UR4+0xbc00], R29 ;  /* 0x00bc001d00007988 */ /* 0x0001e80008000404 */
[----:B------:R1:W-:Y:S04]  /*357c0*/  STS.U16 [R0+UR4+0xbc80], R25 ;  /* 0x00bc801900007988 */ /* 0x0003e80008000404 */
[----:B------:R-:W-:Y:S04]  /*357d0*/  STS.U16 [R0+UR4+0xbd00], R7 ;  /* 0x00bd000700007988 */ /* 0x000fe80008000404 */
[----:B------:R-:W-:Y:S04]  /*357e0*/  STS.U16 [R0+UR4+0xbd80], R8 ;  /* 0x00bd800800007988 */ /* 0x000fe80008000404 */
[----:B0-----:R-:W2:Y:S04]  /*357f0*/  LDL.LU R29, [R1+0x114] ;  /* 0x00011400011d7983 */ /* 0x001ea80000300800 */
[----:B-1----:R-:W2:Y:S04]  /*35800*/  LDL.LU R25, [R1+0x110] ;  /* 0x0001100001197983 */ /* 0x002ea80000300800 */
[----:B---3--:R0:W-:Y:S04]  /*35810*/  STS.U16 [R0+UR4+0xbe00], R28 ;  /* 0x00be001c00007988 */ /* 0x0081e80008000404 */
[----:B----4-:R-:W-:Y:S04]  /*35820*/  STS.U16 [R0+UR4+0xbe80], R9 ;  /* 0x00be800900007988 */ /* 0x010fe80008000404 */
[----:B------:R-:W-:Y:S04]  /*35830*/  STS.U16 [R0+UR4+0xbf00], R10 ;  /* 0x00bf000a00007988 */ /* 0x000fe80008000404 */
[----:B------:R-:W-:Y:S04]  /*35840*/  STS.U16 [R0+UR4+0xbf80], R11 ;  /* 0x00bf800b00007988 */ /* 0x000fe80008000404 */
[----:B------:R1:W-:Y:S04]  /*35850*/  STS.U16 [R0+UR4+0xdc00], R24 ;  /* 0x00dc001800007988 */ /* 0x0003e80008000404 */
[----:B------:R-:W-:Y:S04]  /*35860*/  STS.U16 [R0+UR4+0xdc80], R12 ;  /* 0x00dc800c00007988 */ /* 0x000fe80008000404 */
[----:B0-----:R-:W3:Y:S04]  /*35870*/  LDL.LU R28, [R1+0x10c] ;  /* 0x00010c00011c7983 */ /* 0x001ee80000300800 */
[----:B-1----:R-:W4:Y:S04]  /*35880*/  LDL.LU R24, [R1+0x108] ;  /* 0x0001080001187983 */ /* 0x002f280000300800 */
[----:B------:R0:W-:Y:S04]  /*35890*/  STS.U16 [R0+UR4+0xdd00], R26 ;  /* 0x00dd001a00007988 */ /* 0x0001e80008000404 */
[----:B------:R-:W-:Y:S04]  /*358a0*/  STS.U16 [R0+UR4+0xdd80], R13 ;  /* 0x00dd800d00007988 */ /* 0x000fe80008000404 */
[----:B------:R-:W-:Y:S04]  /*358b0*/  STS.U16 [R0+UR4+0xde00], R14 ;  /* 0x00de000e00007988 */ /* 0x000fe80008000404 */
[----:B------:R-:W-:Y:S04]  /*358c0*/  STS.U16 [R0+UR4+0xde80], R15 ;  /* 0x00de800f00007988 */ /* 0x000fe80008000404 */
[----:B------:R-:W-:Y:S04]  /*358d0*/  STS.U16 [R0+UR4+0xdf00], R16 ;  /* 0x00df001000007988 */ /* 0x000fe80008000404 */
[----:B------:R-:W-:Y:S04]  /*358e0*/  STS.U16 [R0+UR4+0xdf80], R17 ;  /* 0x00df801100007988 */ /* 0x000fe80008000404 */
[----:B------:R-:W-:Y:S04]  /*358f0*/  STS.U16 [R0+UR4+0xfc00], R18 ;  /* 0x00fc001200007988 */ /* 0x000fe80008000404 */
[----:B0-----:R-:W4:Y:S04]  /*35900*/  LDL.LU R26, [R1+0x104] ;  /* 0x00010400011a7983 */ /* 0x001f280000300800 */
[----:B------:R0:W-:Y:S04]  /*35910*/  STS.U16 [R0+UR4+0xfc80], R27 ;  /* 0x00fc801b00007988 */ /* 0x0001e80008000404 */
[----:B------:R-:W-:Y:S04]  /*35920*/  STS.U16 [R0+UR4+0xfd00], R19 ;  /* 0x00fd001300007988 */ /* 0x000fe80008000404 */
[----:B------:R-:W-:Y:S04]  /*35930*/  STS.U16 [R0+UR4+0xfd80], R20 ;  /* 0x00fd801400007988 */ /* 0x000fe80008000404 */
[----:B------:R-:W-:Y:S04]  /*35940*/  STS.U16 [R0+UR4+0xfe00], R21 ;  /* 0x00fe001500007988 */ /* 0x000fe80008000404 */
[----:B------:R-:W-:Y:S04]  /*35950*/  STS.U16 [R0+UR4+0xfe80], R22 ;  /* 0x00fe801600007988 */ /* 0x000fe80008000404 */
[----:B------:R-:W-:Y:S04]  /*35960*/  STS.U16 [R0+UR4+0xff00], R23 ;  /* 0x00ff001700007988 */ /* 0x000fe80008000404 */
[----:B0-----:R-:W4:Y:S04]  /*35970*/  LDL.LU R27, [R1+0x100] ;  /* 0x00010000011b7983 */ /* 0x001f280000300800 */
[----:B--2---:R0:W-:Y:S04]  /*35980*/  STS.U16 [R0+UR4+0xff80], R3 ;  /* 0x00ff800300007988 */ /* 0x0041e80008000404 */
[----:B0-----:R-:W2:Y:S04]  /*35990*/  LDL.LU R3, [R1+0xfc] ;  /* 0x0000fc0001037983 */ /* 0x001ea80000300800 */
[----:B------:R-:W-:Y:S04]  /*359a0*/  STL [R1+0x77b4], R0 ;  /* 0x0077b40001007387 */ /* 0x000fe80000100800 */
[----:B------:R-:W-:Y:S04]  /*359b0*/  STL [R1+0x7870], R0 ;  /* 0x0078700001007387 */ /* 0x000fe80000100800 */
[----:B------:R-:W2:Y:S04]  /*359c0*/  LDL.LU R4, [R1+0xf8] ;  /* 0x0000f80001047983 */ /* 0x000ea80000300800 */
[----:B------:R-:W2:Y:S04]  /*359d0*/  LDL.LU R5, [R1+0xf4] ;  /* 0x0000f40001057983 */ /* 0x000ea80000300800 */
[----:B------:R0:W-:Y:S04]  /*359e0*/  STS.U16 [R2+UR4+0x10400], R25 ;  /* 0x0104001902007988 */ /* 0x0001e80008000404 */
[----:B0-----:R-:W2:Y:S04]  /*359f0*/  LDL.LU R25, [R1+0xf0] ;  /* 0x0000f00001197983 */ /* 0x001ea80000300800 */
[----:B------:R-:W2:Y:S04]  /*35a00*/  LDL.LU R7, [R1+0xec] ;  /* 0x0000ec0001077983 */ /* 0x000ea80000300800 */
[----:B------:R-:W2:Y:S04]  /*35a10*/  LDL.LU R8, [R1+0xe8] ;  /* 0x0000e80001087983 */ /* 0x000ea80000300800 */
[----:B------:R-:W2:Y:S04]  /*35a20*/  LDL.LU R9, [R1+0xe4] ;  /* 0x0000e40001097983 */ /* 0x000ea80000300800 */
[----:B---3--:R0:W-:Y:S04]  /*35a30*/  STS.U16 [R2+UR4+0x10800], R28 ;  /* 0x0108001c02007988 */ /* 0x0081e80008000404 */
[----:B----4-:R1:W-:Y:S04]  /*35a40*/  STS.U16 [R2+UR4+0x10c00], R24 ;  /* 0x010c001802007988 */ /* 0x0103e80008000404 */
[----:B0-----:R-:W3:Y:S04]  /*35a50*/  LDL.LU R28, [R1+0xe0] ;  /* 0x0000e000011c7983 */ /* 0x001ee80000300800 */
[----:B------:R-:W4:Y:S04]  /*35a60*/  LDL.LU R10, [R1+0xdc] ;  /* 0x0000dc00010a7983 */ /* 0x000f280000300800 */
[----:B-1----:R-:W4:Y:S04]  /*35a70*/  LDL.LU R24, [R1+0xd8] ;  /* 0x0000d80001187983 */ /* 0x002f280000300800 */
        /* <DEDUP_REMOVED lines=15> */
[----:B--2---:R0:W-:Y:S04]  /*35b70*/  STS.U16 [R2+UR4+0x11800], R3 ;  /* 0x0118000302007988 */ /* 0x0041e80008000404 */
[----:B0-----:R-:W2:Y:S04]  /*35b80*/  LDL.LU R3, [R1+0x9c] ;  /* 0x00009c0001037983 */ /* 0x001ea80000300800 */
[----:B------:R0:W-:Y:S04]  /*35b90*/  STS.U16 [R2+UR4+0x11000], R26 ;  /* 0x0110001a02007988 */ /* 0x0001e80008000404 */
[----:B------:R1:W-:Y:S04]  /*35ba0*/  STS.U16 [R2+UR4+0x11400], R27 ;  /* 0x0114001b02007988 */ /* 0x0003e80008000404 */
[----:B------:R-:W-:Y:S04]  /*35bb0*/  STS.U16 [R2+UR4+0x11c00], R4 ;  /* 0x011c000402007988 */ /* 0x000fe80008000404 */
[----:B------:R-:W-:Y:S04]  /*35bc0*/  STS.U16 [R2+UR4+0x12000], R5 ;  /* 0x0120000502007988 */ /* 0x000fe80008000404 */
[----:B------:R1:W-:Y:S04]  /*35bd0*/  STS.U16 [R2+UR4+0x12400], R25 ;  /* 0x0124001902007988 */ /* 0x0003e80008000404 */
[----:B------:R-:W-:Y:S04]  /*35be0*/  STS.U16 [R2+UR4+0x12800], R7 ;  /* 0x0128000702007988 */ /* 0x000fe80008000404 */
[----:B------:R-:W-:Y:S04]  /*35bf0*/  STS.U16 [R2+UR4+0x12c00], R8 ;  /* 0x012c000802007988 */ /* 0x000fe80008000404 */
[----:B------:R-:W-:Y:S04]  /*35c00*/  STS.U16 [R2+UR4+0x13000], R9 ;  /* 0x0130000902007988 */ /* 0x000fe80008000404 */
[----:B0-----:R-:W2:Y:S04]  /*35c10*/  LDL.LU R26, [R1+0x98] ;  /* 0x00009800011a7983 */ /* 0x001ea80000300800 */
[----:B-1----:R-:W2:Y:S04]  /*35c20*/  LDL.LU R27, [R1+0x94] ;  /* 0x00009400011b7983 */ /* 0x002ea80000300800 */
[----:B------:R-:W2:Y:S04]  /*35c30*/  LDL.LU R25, [R1+0x90] ;  /* 0x0000900001197983 */ /* 0x000ea80000300800 */
[----:B---3--:R0:W-:Y:S04]  /*35c40*/  STS.U16 [R2+UR4+0x13400], R28 ;  /* 0x0134001c02007988 */ /* 0x0081e80008000404 */
[----:B----4-:R-:W-:Y:S04]  /*35c50*/  STS.U16 [R2+UR4+0x13800], R10 ;  /* 0x0138000a02007988 */ /* 0x010fe80008000404 */
[----:B------:R1:W-:Y:S01]  /*35c60*/  STS.U16 [R2+UR4+0x13c00], R24 ;  /* 0x013c001802007988 */ /* 0x0003e20008000404 */
[----:B0-----:R-:W-:-:S03]  /*35c70*/  LOP3.LUT R28, R2, 0x10, RZ, 0x3c, !PT ;  /* 0x00000010021c7812 */ /* 0x001fc600078e3cff */
[----:B-1----:R-:W3:Y:S04]  /*35c80*/  LDL.LU R24, [R1+0x8c] ;  /* 0x00008c0001187983 */ /* 0x002ee80000300800 */
        /* <DEDUP_REMOVED lines=14> */
[----:B--2---:R0:W-:Y:S04]  /*35d70*/  STS.U16 [R28+UR4+0x13880], R3 ;  /* 0x013880031c007988 */ /* 0x0041e80008000404 */
[----:B0-----:R-:W2:Y:S04]  /*35d80*/  LDL.LU R3, [R1+0x88] ;  /* 0x0000880001037983 */ /* 0x001ea80000300800 */
[----:B------:R-:W4:Y:S04]  /*35d90*/  LDL.LU R0, [R1+0x84] ;  /* 0x0000840001007983 */ /* 0x000f280000300800 */
[----:B------:R-:W4:Y:S04]  /*35da0*/  LDL.LU R6, [R1+0x80] ;  /* 0x0000800001067983 */ /* 0x000f280000300800 */
[----:B------:R-:W4:Y:S01]  /*35db0*/  LDL.LU R2, [R1+0x7c] ;  /* 0x00007c0001027983 */ /* 0x000f220000300800 */
[----:B------:R-:W0:Y:S03]  /*35dc0*/  S2R R23, SR_TID.X ;  /* 0x0000000000177919 */ /* 0x000e260000002100 */
        /* <DEDUP_REMOVED lines=16> */
[----:B------:R1:W-:Y:S01]  /*35ed0*/  STS.U16 [R28+UR4+0x13c80], R26 ;  /* 0x013c801a1c007988 */ /* 0x0003e20008000404 */
[----:B0-----:R-:W-:-:S05]  /*35ee0*/  LOP3.LUT R23, R23, 0x3f, RZ, 0xc0, !PT ;  /* 0x0000003f17177812 */ /* 0x001fca00078ec0ff */
[----:B------:R-:W-:Y:S02]  /*35ef0*/  IMAD.SHL.U32 R14, R23, 0x2, RZ ;  /* 0x00000002170e7824 */ /* 0x000fe400078e00ff */
[----:B------:R-:W4:Y:S04]  /*35f00*/  LDL.LU R23, [R1+0x38] ;  /* 0x0000380001177983 */ /* 0x000f280000300800 */
[----:B------:R-:W4:Y:S04]  /*35f10*/  LDL.LU R29, [R1+0x34] ;  /* 0x00003400011d7983 */ /* 0x000f280000300800 */
[----:B-1----:R-:W4:Y:S01]  /*35f20*/  LDL.LU R28, [R1+0x30] ;  /* 0x00003000011c7983 */ /* 0x002f220000300800 */
[----:B------:R-:W-:-:S03]  /*35f30*/  LOP3.LUT R14, R14, 0x20, RZ, 0x3c, !PT ;  /* 0x000000200e0e7812 */ /* 0x000fc600078e3cff */
[----:B------:R-:W4:Y:S04]  /*35f40*/  LDL.LU R26, [R1+0x2c] ;  /* 0x00002c00011a7983 */ /* 0x000f280000300800 */
[----:B------:R0:W-:Y:S04]  /*35f50*/  STS.U16 [R14+UR4+0x10100], R27 ;  /* 0x0101001b0e007988 */ /* 0x0001e80008000404 */
[----:B------:R1:W-:Y:S04]  /*35f60*/  STS.U16 [R14+UR4+0x10500], R25 ;  /* 0x010500190e007988 */ /* 0x0003e80008000404 */
[----:B---3--:R3:W-:Y:S04]  /*35f70*/  STS.U16 [R14+UR4+0x10900], R24 ;  /* 0x010900180e007988 */ /* 0x0087e80008000404 */
[----:B0-----:R-:W4:Y:S04]  /*35f80*/  LDL.LU R27, [R1+0x28] ;  /* 0x00002800011b7983 */ /* 0x001f280000300800 */
[----:B-1----:R-:W4:Y:S04]  /*35f90*/  LDL.LU R25, [R1+0x24] ;  /* 0x0000240001197983 */ /* 0x002f280000300800 */
[----:B------:R-:W4:Y:S04]  /*35fa0*/  LDL.LU R5, [R1+0x18] ;  /* 0x0000180001057983 */ /* 0x000f280000300800 */
[----:B---3--:R-:W3:Y:S04]  /*35fb0*/  LDL.LU R24, [R1+0x20] ;  /* 0x0000200001187983 */ /* 0x008ee80000300800 */
[----:B--2---:R0:W-:Y:S04]  /*35fc0*/  STS.U16 [R14+UR4+0x10d00], R3 ;  /* 0x010d00030e007988 */ /* 0x0041e80008000404 */
[----:B0-----:R-:W2:Y:S04]  /*35fd0*/  LDL.LU R3, [R1+0x1c] ;  /* 0x00001c0001037983 */ /* 0x001ea80000300800 */
[----:B----4-:R0:W-:Y:S04]  /*35fe0*/  STS.U16 [R14+UR4+0x11100], R0 ;  /* 0x011100000e007988 */ /* 0x0101e80008000404 */
[----:B------:R-:W-:Y:S04]  /*35ff0*/  STS.U16 [R14+UR4+0x11500], R6 ;  /* 0x011500060e007988 */ /* 0x000fe80008000404 */
[----:B------:R1:W-:Y:S04]  /*36000*/  STS.U16 [R14+UR4+0x11900], R2 ;  /* 0x011900020e007988 */ /* 0x0003e80008000404 */
[----:B0-----:R-:W4:Y:S01]  /*36010*/  LDL.LU R0, [R1+0x7870] ;  /* 0x0078700001007983 */ /* 0x001f220000300800 */
[----:B-1----:R-:W0:Y:S03]  /*36020*/  S2R R2, SR_TID.X ;  /* 0x0000000000027919 */ /* 0x002e260000002100 */
[----:B------:R1:W-:Y:S04]  /*36030*/  STS.U16 [R14+UR4+0x11d00], R7 ;  /* 0x011d00070e007988 */ /* 0x0003e80008000404 */
[----:B------:R1:W-:Y:S04]  /*36040*/  STS.U16 [R14+UR4+0x12100], R8 ;  /* 0x012100080e007988 */ /* 0x0003e80008000404 */
[----:B------:R1:W-:Y:S04]  /*36050*/  STS.U16 [R14+UR4+0x12500], R9 ;  /* 0x012500090e007988 */ /* 0x0003e80008000404 */
[----:B------:R0:W-:Y:S04]  /*36060*/  STS.U16 [R14+UR4+0x12900], R10 ;  /* 0x0129000a0e007988 */ /* 0x0001e80008000404 */
[----:B------:R0:W-:Y:S04]  /*36070*/  STS.U16 [R14+UR4+0x12d00], R11 ;  /* 0x012d000b0e007988 */ /* 0x0001e80008000404 */
[----:B------:R-:W-:Y:S04]  /*36080*/  STS.U16 [R14+UR4+0x13100], R4 ;  /* 0x013100040e007988 */ /* 0x000fe80008000404 */
[----:B------:R-:W4:Y:S04]  /*36090*/  LDL.LU R6, [R1+0x786c] ;  /* 0x00786c0001067983 */ /* 0x000f280000300800 */
[----:B-1----:R-:W4:Y:S04]  /*360a0*/  LDL.LU R7, [R1+0x7868] ;  /* 0x0078680001077983 */ /* 0x002f280000300800 */
[----:B------:R-:W4:Y:S04]  /*360b0*/  LDL.LU R8, [R1+0x7864] ;  /* 0x0078640001087983 */ /* 0x000f280000300800 */
[----:B------:R-:W4:Y:S04]  /*360c0*/  LDL.LU R9, [R1+0x7860] ;  /* 0x0078600001097983 */ /* 0x000f280000300800 */
[----:B0-----:R-:W4:Y:S04]  /*360d0*/  LDL.LU R10, [R1+0x785c] ;  /* 0x00785c00010a7983 */ /* 0x001f280000300800 */
[----:B------:R-:W4:Y:S04]  /*360e0*/  LDL.LU R11, [R1+0x7858] ;  /* 0x00785800010b7983 */ /* 0x000f280000300800 */
[----:B------:R0:W-:Y:S04]  /*360f0*/  STS.U16 [R14+UR4+0x13500], R12 ;  /* 0x0135000c0e007988 */ /* 0x0001e80008000404 */
[----:B------:R1:W-:Y:S04]  /*36100*/  STS.U16 [R14+UR4+0x13900], R13 ;  /* 0x0139000d0e007988 */ /* 0x0003e80008000404 */
[----:B------:R1:W-:Y:S04]  /*36110*/  STS.U16 [R14+UR4+0x13d00], R15 ;  /* 0x013d000f0e007988 */ /* 0x0003e80008000404 */
[----:B0-----:R-:W4:Y:S04]  /*36120*/  LDL.LU R12, [R1+0x7854] ;  /* 0x00785400010c7983 */ /* 0x001f280000300800 */
[----:B-1----:R-:W4:Y:S04]  /*36130*/  LDL.LU R13, [R1+0x7850] ;  /* 0x00785000010d7983 */ /* 0x002f280000300800 */
[----:B------:R-:W4:Y:S04]  /*36140*/  LDL.LU R14, [R1+0x784c] ;  /* 0x00784c00010e7983 */ /* 0x000f280000300800 */
[----:B------:R-:W4:Y:S01]  /*36150*/  LDL.LU R15, [R1+0x7848] ;  /* 0x00784800010f7983 */ /* 0x000f220000300800 */
[----:B------:R-:W-:-:S05]  /*36160*/  LOP3.LUT R2, R2, 0x3f, RZ, 0xc0, !PT ;  /* 0x0000003f02027812 */ /* 0x000fca00078ec0ff */
[----:B------:R-:W-:-:S05]  /*36170*/  IMAD.SHL.U32 R4, R2, 0x2, RZ ;  /* 0x0000000202047824 */ /* 0x000fca00078e00ff */
[----:B------:R-:W-:-:S05]  /*36180*/  LOP3.LUT R4, R4, 0x30, RZ, 0x3c, !PT ;  /* 0x0000003004047812 */ /* 0x000fca00078e3cff */
        /* <DEDUP_REMOVED lines=9> */
[----:B---3--:R-:W3:Y:S04]  /*36220*/  LDL.LU R19, [R1+0x7838] ;  /* 0x0078380001137983 */ /* 0x008ee80000300800 */
[----:B------:R-:W4:Y:S04]  /*36230*/  LDL.LU R20, [R1+0x7834] ;  /* 0x0078340001147983 */ /* 0x000f280000300800 */
[----:B------:R-:W3:Y:S04]  /*36240*/  LDL.LU R21, [R1+0x7830] ;  /* 0x0078300001157983 */ /* 0x000ee80000300800 */
[----:B------:R0:W-:Y:S04]  /*36250*/  STS.U16 [R4+UR4+0x11980], R22 ;  /* 0x0119801604007988 */ /* 0x0001e80008000404 */
[----:B------:R1:W-:Y:S04]  /*36260*/  STS.U16 [R4+UR4+0x11d80], R23 ;  /* 0x011d801704007988 */ /* 0x0003e80008000404 */
[----:B------:R1:W-:Y:S04]  /*36270*/  STS.U16 [R4+UR4+0x12180], R29 ;  /* 0x0121801d04007988 */ /* 0x0003e80008000404 */
[----:B------:R1:W-:Y:S04]  /*36280*/  STS.U16 [R4+UR4+0x12580], R28 ;  /* 0x0125801c04007988 */ /* 0x0003e80008000404 */
[----:B------:R1:W-:Y:S04]  /*36290*/  STS.U16 [R4+UR4+0x12980], R26 ;  /* 0x0129801a04007988 */ /* 0x0003e80008000404 */
[----:B------:R1:W-:Y:S04]  /*362a0*/  STS.U16 [R4+UR4+0x12d80], R27 ;  /* 0x012d801b04007988 */ /* 0x0003e80008000404 */
[----:B0-----:R-:W4:Y:S04]  /*362b0*/  LDL.LU R22, [R1+0x782c] ;  /* 0x00782c0001167983 */ /* 0x001f280000300800 */
[----:B-1----:R-:W3:Y:S04]  /*362c0*/  LDL.LU R23, [R1+0x7828] ;  /* 0x0078280001177983 */ /* 0x002ee80000300800 */
[----:B------:R-:W4:Y:S04]  /*362d0*/  LDL.LU R29, [R1+0x7824] ;  /* 0x00782400011d7983 */ /* 0x000f280000300800 */
[----:B------:R-:W3:Y:S04]  /*362e0*/  LDL.LU R28, [R1+0x7820] ;  /* 0x00782000011c7983 */ /* 0x000ee80000300800 */
[----:B------:R-:W4:Y:S04]  /*362f0*/  LDL.LU R26, [R1+0x781c] ;  /* 0x00781c00011a7983 */ /* 0x000f280000300800 */
[----:B------:R-:W3:Y:S04]  /*36300*/  LDL.LU R27, [R1+0x7818] ;  /* 0x00781800011b7983 */ /* 0x000ee80000300800 */
[----:B------:R0:W-:Y:S04]  /*36310*/  STS.U16 [R4+UR4+0x13180], R25 ;  /* 0x0131801904007988 */ /* 0x0001e80008000404 */
[----:B------:R1:W-:Y:S04]  /*36320*/  STS.U16 [R4+UR4+0x13580], R24 ;  /* 0x0135801804007988 */ /* 0x0003e80008000404 */
[----:B0-----:R-:W4:Y:S04]  /*36330*/  LDL.LU R25, [R1+0x7814] ;  /* 0x0078140001197983 */ /* 0x001f280000300800 */
[----:B-1----:R-:W3:Y:S04]  /*36340*/  LDL.LU R24, [R1+0x7810] ;  /* 0x0078100001187983 */ /* 0x002ee80000300800 */
[----:B--2---:R0:W-:Y:S04]  /*36350*/  STS.U16 [R4+UR4+0x13980], R3 ;  /* 0x0139800304007988 */ /* 0x0041e80008000404 */
[----:B0-----:R-:W2:Y:S01]  /*36360*/  LDL.LU R3, [R1+0x780c] ;  /* 0x00780c0001037983 */ /* 0x001ea20000300800 */
[----:B------:R-:W-:-:S03]  /*36370*/  IMAD.SHL.U32 R2, R2, 0x2, RZ ;  /* 0x0000000202027824 */ /* 0x000fc600078e00ff */
[----:B------:R-:W-:Y:S02]  /*36380*/  STS.U16 [R4+UR4+0x13d80], R5 ;  /* 0x013d800504007988 */ /* 0x000fe40008000404 */
[----:B------:R-:W-:-:S05]  /*36390*/  LOP3.LUT R2, R2, 0x40, RZ, 0x3c, !PT ;  /* 0x0000004002027812 */ /* 0x000fca00078e3cff */
[----:B--2---:R0:W-:Y:S04]  /*363a0*/  STS.U16 [R2+UR4+0x10200], R3 ;  /* 0x0102000302007988 */ /* 0x0041e80008000404 */
[----:B---3--:R1:W-:Y:S04]  /*363b0*/  STS.U16 [R2+UR4+0x10600], R24 ;  /* 0x0106001802007988 */ /* 0x0083e80008000404 */
[----:B----4-:R2:W-:Y:S04]  /*363c0*/  STS.U16 [R2+UR4+0x10a00], R25 ;  /* 0x010a001902007988 */ /* 0x0105e80008000404 */
[----:B------:R3:W-:Y:S04]  /*363d0*/  STS.U16 [R2+UR4+0x10e00], R27 ;  /* 0x010e001b02007988 */ /* 0x0007e80008000404 */
[----:B------:R4:W-:Y:S04]  /*363e0*/  STS.U16 [R2+UR4+0x11200], R26 ;  /* 0x0112001a02007988 */ /* 0x0009e80008000404 */
[----:B0-----:R-:W4:Y:S04]  /*363f0*/  LDL.LU R3, [R1+0x7808] ;  /* 0x0078080001037983 */ /* 0x001f280000300800 */
[----:B-1----:R-:W4:Y:S04]  /*36400*/  LDL.LU R24, [R1+0x7804] ;  /* 0x0078040001187983 */ /* 0x002f280000300800 */
[----:B--2---:R-:W2:Y:S04]  /*36410*/  LDL.LU R25, [R1+0x7800] ;  /* 0x0078000001197983 */ /* 0x004ea80000300800 */
[----:B---3--:R-:W3:Y:S04]  /*36420*/  LDL.LU R27, [R1+0x77fc] ;  /* 0x0077fc00011b7983 */ /* 0x008ee80000300800 */
[----:B----4-:R-:W4:Y:S04]  /*36430*/  LDL.LU R26, [R1+0x77f8] ;  /* 0x0077f800011a7983 */ /* 0x010f280000300800 */
[----:B------:R0:W-:Y:S04]  /*36440*/  STS.U16 [R2+UR4+0x11600], R28 ;  /* 0x0116001c02007988 */ /* 0x0001e80008000404 */
[----:B0-----:R-:W2:Y:S04]  /*36450*/  LDL.LU R28, [R1+0x77f4] ;  /* 0x0077f400011c7983 */ /* 0x001ea80000300800 */
[----:B------:R-:W4:Y:S04]  /*36460*/  LDL R5, [R1+0x2bd4] ;  /* 0x002bd40001057983 */ /* 0x000f280000100800 */
[----:B------:R-:W4:Y:S01]  /*36470*/  LDL R4, [R1+0x2d0c] ;  /* 0x002d0c0001047983 */ /* 0x000f220000100800 */
[----:B---3--:R-:W-:-:S06]  /*36480*/  PRMT R27, RZ, 0x7610, R27 ;  /* 0x00007610ff1b7816 */ /* 0x008fcc000000001b */
[----:B----4-:R-:W3:Y:S04]  /*36490*/  @!P0 LDG.E.U16 R27, desc[UR50][R4.64] ;  /* 0x00000032041b8981 */ /* 0x010ee8000c1e1500 */
        /* <DEDUP_REMOVED lines=20> */
[----:B0-----:R-:W4:Y:S04]  /*365e0*/  LDL.LU R3, [R1+0x77f0] ;  /* 0x0077f00001037983 */ /* 0x001f280000300800 */
        /* <DEDUP_REMOVED lines=20> */
[----:B------:R-:W3:Y:S04]  /*36730*/  LDL R4, [R1+0x2cc8] ;  /* 0x002cc80001047983 */ /* 0x000ee80000100800 */
[----:B------:R-:W3:Y:S01]  /*36740*/  LDL R5, [R1+0x2ccc] ;  /* 0x002ccc0001057983 */ /* 0x000ee20000100800 */
[----:B--2---:R-:W-:-:S02]  /*36750*/  PRMT R28, RZ, 0x7610, R28 ;  /* 0x00007610ff1c7816 */ /* 0x004fc4000000001c */
[----:B---3--:R-:W-:-:S04]  /*36760*/  @!P0 LOP3.LUT R5, R5, R4, RZ, 0x3c, !PT ;  /* 0x0000000405058212 */ /* 0x008fc800078e3cff */
        /* <DEDUP_REMOVED lines=38> */
[----:B------:R0:W2:Y:S04]  /*369d0*/  @!P0 LDG.E.U16 R28, desc[UR50][R4.64] ;  /* 0x00000032041c8981 */ /* 0x0000a8000c1e1500 */
[----:B------:R-:W0:Y:S04]  /*369e0*/  LDL R4, [R1+0x2c10] ;  /* 0x002c100001047983 */ /* 0x000e280000100800 */
[----:B------:R-:W0:Y:S01]  /*369f0*/  LDL R5, [R1+0x2c14] ;  /* 0x002c140001057983 */ /* 0x000e220000100800 */
[----:B---3--:R-:W-:Y:S02]  /*36a00*/  PRMT R3, RZ, 0x7610, R3 ;  /* 0x00007610ff037816 */ /* 0x008fe40000000003 */
[----:B0-----:R-:W-:-:S04]  /*36a10*/  @!P0 LOP3.LUT R5, R5, R4, RZ, 0x3c, !PT ;  /* 0x0000000405058212 */ /* 0x001fc800078e3cff */
[----:B------:R-:W-:-:S04]  /*36a20*/  @!P0 LOP3.LUT R4, R5, R4, RZ, 0x3c, !PT ;  /* 0x0000000405048212 */ /* 0x000fc800078e3cff */
[----:B------:R-:W-:-:S05]  /*36a30*/  @!P0 LOP3.LUT R5, R5, R4, RZ, 0x3c, !PT ;  /* 0x0000000405058212 */ /* 0x000fca00078e3cff */
[----:B------:R-:W3:Y:S04]  /*36a40*/  @!P0 LDG.E.U16 R3, desc[UR50][R4.64] ;  /* 0x0000003204038981 */ /* 0x000ee8000c1e1500 */
[----:B--2---:R-:W-:Y:S04]  /*36a50*/  STL [R1+0x77b0], R28 ;  /* 0x0077b01c01007387 */ /* 0x004fe80000100800 */
[----:B---3--:R0:W-:Y:S04]  /*36a60*/  STL [R1+0x2c], R3 ;  /* 0x00002c0301007387 */ /* 0x0081e80000100800 */
[----:B0-----:R-:W2:Y:S04]  /*36a70*/  LDL.LU R3, [R1+0x77d0] ;  /* 0x0077d00001037983 */ /* 0x001ea80000300800 */
[----:B------:R-:W3:Y:S04]  /*36a80*/  LDL R4, [R1+0x2c08] ;  /* 0x002c080001047983 */ /* 0x000ee80000100800 */
[----:B------:R-:W3:Y:S01]  /*36a90*/  LDL R5, [R1+0x2c0c] ;  /* 0x002c0c0001057983 */ /* 0x000ee20000100800 */
[----:B------:R-:W-:-:S02]  /*36aa0*/  PRMT R27, RZ, 0x7610, R27 ;  /* 0x00007610ff1b7816 */ /* 0x000fc4000000001b */
[----:B---3--:R-:W-:-:S04]  /*36ab0*/  @!P0 LOP3.LUT R5, R5, R4, RZ, 0x3c, !PT ;  /* 0x0000000405058212 */ /* 0x008fc800078e3cff */
[----:B------:R-:W-:-:S04]  /*36ac0*/  @!P0 LOP3.LUT R4, R5, R4, RZ, 0x3c, !PT ;  /* 0x0000000405048212 */ /* 0x000fc800078e3cff */
[----:B------:R-:W-:-:S05]  /*36ad0*/  @!P0 LOP3.LUT R5, R5, R4, RZ, 0x3c, !PT ;  /* 0x0000000405058212 */ /* 0x000fca00078e3cff */
[----:B------:R0:W3:Y:S04]  /*36ae0*/  @!P0 LDG.E.U16 R27, desc[UR50][R4.64] ;  /* 0x00000032041b8981 */ /* 0x0000e8000c1e1500 */
[----:B------:R-:W0:Y:S04]  /*36af0*/  LDL R4, [R1+0x2bec] ;  /* 0x002bec0001047983 */ /* 0x000e280000100800 */
[----:B------:R-:W0:Y:S01]  /*36b00*/  LDL R5, [R1+0x2d54] ;  /* 0x002d540001057983 */ /* 0x000e220000100800 */
[----:B--2---:R-:W-:Y:S02]  /*36b10*/  PRMT R3, RZ, 0x7610, R3 ;  /* 0x00007610ff037816 */ /* 0x004fe40000000003 */
[----:B0-----:R-:W-:-:S04]  /*36b20*/  @!P0 LOP3.LUT R5, R5, R4, RZ, 0x3c, !PT ;  /* 0x0000000405058212 */ /* 0x001fc800078e3cff */
[----:B------:R-:W-:-:S04]  /*36b30*/  @!P0 LOP3.LUT R4, R5, R4, RZ, 0x3c, !PT ;  /* 0x0000000405048212 */ /* 0x000fc800078e3cff */
[----:B------:R-:W-:-:S05]  /*36b40*/  @!P0 LOP3.LUT R5, R5, R4, RZ, 0x3c, !PT ;  /* 0x0000000405058212 */ /* 0x000fca00078e3cff */
[----:B------:R-:W2:Y:S04]  /*36b50*/  @!P0 LDG.E.U16 R3, desc[UR50][R4.64] ;  /* 0x0000003204038981 */ /* 0x000ea8000c1e1500 */
[----:B---3--:R-:W-:Y:S04]  /*36b60*/  STL [R1+0x77ac], R27 ;  /* 0x0077ac1b01007387 */ /* 0x008fe80000100800 */
[----:B--2---:R0:W-:Y:S04]  /*36b70*/  STL [R1+0x24], R3 ;  /* 0x0000240301007387 */ /* 0x0041e80000100800 */
[----:B0-----:R-:W2:Y:S04]  /*36b80*/  LDL.LU R3, [R1+0x77cc] ;  /* 0x0077cc0001037983 */ /* 0x001ea80000300800 */
[----:B------:R-:W3:Y:S04]  /*36b90*/  LDL R4, [R1+0x2d20] ;  /* 0x002d200001047983 */ /* 0x000ee80000100800 */
[----:B------:R-:W3:Y:S01]  /*36ba0*/  LDL R5, [R1+0x2d5c] ;  /* 0x002d5c0001057983 */ /* 0x000ee20000100800 */
[----:B------:R-:W-:-:S02]  /*36bb0*/  PRMT R26, RZ, 0x7610, R26 ;  /* 0x00007610ff1a7816 */ /* 0x000fc4000000001a */
[----:B---3--:R-:W-:-:S04]  /*36bc0*/  @!P0 LOP3.LUT R5, R5, R4, RZ, 0x3c, !PT ;  /* 0x0000000405058212 */ /* 0x008fc800078e3cff */
[----:B------:R-:W-:-:S04]  /*36bd0*/  @!P0 LOP3.LUT R4, R5, R4, RZ, 0x3c, !PT ;  /* 0x0000000405048212 */ /* 0x000fc800078e3cff */
[----:B------:R-:W-:-:S05]  /*36be0*/  @!P0 LOP3.LUT R5, R5, R4, RZ, 0x3c, !PT ;  /* 0x0000000405058212 */ /* 0x000fca00078e3cff */
[----:B------:R-:W3:Y:S01]  /*36bf0*/  @!P0 LDG.E.U16 R26, desc[UR50][R4.64] ;  /* 0x00000032041a8981 */ /* 0x000ee2000c1e1500 */
[----:B--2---:R-:W-:-:S05]  /*36c00*/  PRMT R3, RZ, 0x7610, R3 ;  /* 0x00007610ff037816 */ /* 0x004fca0000000003 */
[----:B------:R0:W-:Y:S04]  /*36c10*/  STL.S16 [R1+0x1c], R3 ;  /* 0x00001c0301007387 */ /* 0x0001e80000100600 */
[----:B0-----:R-:W2:Y:S04]  /*36c20*/  LDL.LU R3, [R1+0x77c8] ;  /* 0x0077c80001037983 */ /* 0x001ea80000300800 */
[----:B------:R-:W4:Y:S04]  /*36c30*/  LDL R4, [R1+0x2d58] ;  /* 0x002d580001047983 */ /* 0x000f280000100800 */
[----:B------:R-:W4:Y:S04]  /*36c40*/  LDL R5, [R1+0x2d94] ;  /* 0x002d940001057983 */ /* 0x000f280000100800 */
[----:B---3--:R0:W-:Y:S04]  /*36c50*/  STL [R1+0x77b8], R26 ;  /* 0x0077b81a01007387 */ /* 0x0081e80000100800 */
[----:B0-----:R-:W3:Y:S01]  /*36c60*/  LDL.LU R26, [R1+0x1c] ;  /* 0x00001c00011a7983 */ /* 0x001ee20000300800 */
[----:B----4-:R-:W-:-:S04]  /*36c70*/  @!P0 LOP3.LUT R5, R5, R4, RZ, 0x3c, !PT ;  /* 0x0000000405058212 */ /* 0x010fc800078e3cff */
[----:B------:R-:W-:-:S04]  /*36c80*/  @!P0 LOP3.LUT R4, R5, R4, RZ, 0x3c, !PT ;  /* 0x0000000405048212 */ /* 0x000fc800078e3cff */
[----:B------:R-:W-:-:S05]  /*36c90*/  @!P0 LOP3.LUT R5, R5, R4, RZ, 0x3c, !PT ;  /* 0x0000000405058212 */ /* 0x000fca00078e3cff */
[----:B---3--:R0:W3:Y:S04]  /*36ca0*/  @!P0 LDG.E.U16 R26, desc[UR50][R4.64] ;  /* 0x00000032041a8981 */ /* 0x0080e8000c1e1500 */
[----:B------:R-:W0:Y:S04]  /*36cb0*/  LDL R4, [R1+0x2d60] ;  /* 0x002d600001047983 */ /* 0x000e280000100800 */
[----:B------:R-:W0:Y:S01]  /*36cc0*/  LDL R5, [R1+0x2d9c] ;  /* 0x002d9c0001057983 */ /* 0x000e220000100800 */
[----:B--2---:R-:W-:Y:S02]  /*36cd0*/  PRMT R3, RZ, 0x7610, R3 ;  /* 0x00007610ff037816 */ /* 0x004fe40000000003 */
[----:B0-----:R-:W-:-:S04]  /*36ce0*/  @!P0 LOP3.LUT R5, R5, R4, RZ, 0x3c, !PT ;  /* 0x0000000405058212 */ /* 0x001fc800078e3cff */
[----:B------:R-:W-:-:S04]  /*36cf0*/  @!P0 LOP3.LUT R4, R5, R4, RZ, 0x3c, !PT ;  /* 0x0000000405048212 */ /* 0x000fc800078e3cff */
[----:B------:R-:W-:Y:S01]  /*36d00*/  @!P0 LOP3.LUT R5, R5, R4, RZ, 0x3c, !PT ;  /* 0x0000000405058212 */ /* 0x000fe200078e3cff */
[----:B---3--:R0:W-:Y:S04]  /*36d10*/  STL [R1+0x77bc], R26 ;  /* 0x0077bc1a01007387 */ /* 0x0081e80000100800 */
[----:B------:R1:W2:Y:S01]  /*36d20*/  @!P0 LDG.E.U16 R3, desc[UR50][R4.64] ;  /* 0x0000003204038981 */ /* 0x0002a2000c1e1500 */
[----:B------:R-:W-:-:S03]  /*36d30*/  PRMT R0, RZ, 0x7610, R0 ;  /* 0x00007610ff007816 */ /* 0x000fc60000000000 */
[----:B0-----:R-:W3:Y:S04]  /*36d40*/  LDL R26, [R1+0x2e1c] ;  /* 0x002e1c00011a7983 */ /* 0x001ee80000100800 */
[----:B------:R-:W1:Y:S04]  /*36d50*/  LDL R4, [R1+0x2d98] ;  /* 0x002d980001047983 */ /* 0x000e680000100800 */
[----:B------:R-:W1:Y:S02]  /*36d60*/  LDL R5, [R1+0x2dd4] ;  /* 0x002dd40001057983 */ /* 0x000e640000100800 */
[----:B-1----:R-:W-:-:S04]  /*36d70*/  @!P0 LOP3.LUT R5, R5, R4, RZ, 0x3c, !PT ;  /* 0x0000000405058212 */ /* 0x002fc800078e3cff */
[----:B------:R-:W-:-:S04]  /*36d80*/  @!P0 LOP3.LUT R4, R5, R4, RZ, 0x3c, !PT ;  /* 0x0000000405048212 */ /* 0x000fc800078e3cff */
[----:B------:R-:W-:Y:S01]  /*36d90*/  @!P0 LOP3.LUT R5, R5, R4, RZ, 0x3c, !PT ;  /* 0x0000000405058212 */ /* 0x000fe200078e3cff */
[----:B--2---:R0:W-:Y:S04]  /*36da0*/  STL [R1+0x77c0], R3 ;  /* 0x0077c00301007387 */ /* 0x0041e80000100800 */
[----:B------:R1:W2:Y:S01]  /*36db0*/  @!P0 LDG.E.U16 R0, desc[UR50][R4.64] ;  /* 0x0000003204008981 */ /* 0x0002a2000c1e1500 */
[----:B------:R-:W-:-:S03]  /*36dc0*/  PRMT R25, RZ, 0x7610, R25 ;  /* 0x00007610ff197816 */ /* 0x000fc60000000019 */
[----:B0-----:R-:W4:Y:S04]  /*36dd0*/  LDL R3, [R1+0x2e5c] ;  /* 0x002e5c0001037983 */ /* 0x001f280000100800 */
[----:B------:R-:W1:Y:S04]  /*36de0*/  LDL R4, [R1+0x2da0] ;  /* 0x002da00001047983 */ /* 0x000e680000100800 */
[----:B------:R-:W1:Y:S02]  /*36df0*/  LDL R5, [R1+0x2ddc] ;  /* 0x002ddc0001057983 */ /* 0x000e640000100800 */
[----:B-1----:R-:W-:-:S04]  /*36e00*/  @!P0 LOP3.LUT R5, R5, R4, RZ, 0x3c, !PT ;  /* 0x0000000405058212 */ /* 0x002fc800078e3cff */
[----:B------:R-:W-:-:S04]  /*36e10*/  @!P0 LOP3.LUT R4, R5, R4, RZ, 0x3c, !PT ;  /* 0x0000000405048212 */ /* 0x000fc800078e3cff */
[----:B------:R-:W-:Y:S01]  /*36e20*/  @!P0 LOP3.LUT R5, R5, R4, RZ, 0x3c, !PT ;  /* 0x0000000405058212 */ /* 0x000fe200078e3cff */
[----:B--2---:R0:W-:Y:S04]  /*36e30*/  STL [R1+0x77c4], R0 ;  /* 0x0077c40001007387 */ /* 0x0041e80000100800 */
[----:B------:R1:W2:Y:S04]  /*36e40*/  @!P0 LDG.E.U16 R25, desc[UR50][R4.64] ;  /* 0x0000003204198981 */ /* 0x0002a8000c1e1500 */
[----:B------:R-:W1:Y:S04]  /*36e50*/  LDL R4, [R1+0x2dd8] ;  /* 0x002dd80001047983 */ /* 0x000e680000100800 */
[----:B------:R-:W1:Y:S01]  /*36e60*/  LDL R5, [R1+0x2e14] ;  /* 0x002e140001057983 */ /* 0x000e620000100800 */
[----:B------:R-:W-:-:S02]  /*36e70*/  PRMT R28, RZ, 0x7610, R28 ;  /* 0x00007610ff1c7816 */ /* 0x000fc4000000001c */
[----:B-1----:R-:W-:-:S04]  /*36e80*/  @!P0 LOP3.LUT R5, R5, R4, RZ, 0x3c, !PT ;  /* 0x0000000405058212 */ /* 0x002fc800078e3cff */
[----:B------:R-:W-:-:S04]  /*36e90*/  @!P0 LOP3.LUT R4, R5, R4, RZ, 0x3c, !PT ;  /* 0x0000000405048212 */ /* 0x000fc800078e3cff */
[----:B------:R-:W-:-:S05]  /*36ea0*/  @!P0 LOP3.LUT R5, R5, R4, RZ, 0x3c, !PT ;  /* 0x0000000405058212 */ /* 0x000fca00078e3cff */
[----:B------:R3:W2:Y:S04]  /*36eb0*/  @!P0 LDG.E.U16 R28, desc[UR50][R4.64] ;  /* 0x00000032041c8981 */ /* 0x0006a8000c1e1500 */
[----:B------:R-:W4:Y:S01]  /*36ec0*/  LDL R5, [R1+0x2de0] ;  /* 0x002de00001057983 */ /* 0x000f220000100800 */
[----:B------:R-:W-:Y:S01]  /*36ed0*/  PRMT R24, RZ, 0x7610, R24 ;  /* 0x00007610ff187816 */ /* 0x000fe20000000018 */
[----:B---3--:R-:W-:Y:S01]  /*36ee0*/  @!P0 IMAD.MOV.U32 R4, RZ, RZ, R26 ;  /* 0x000000ffff048224 */ /* 0x008fe200078e001a */
[----:B0-----:R-:W-:Y:S02]  /*36ef0*/  PRMT R0, RZ, 0x7610, R0 ;  /* 0x00007610ff007816 */ /* 0x001fe40000000000 */
[----:B------:R-:W-:Y:S02]  /*36f00*/  PRMT R27, RZ, 0x7610, R27 ;  /* 0x00007610ff1b7816 */ /* 0x000fe4000000001b */
[----:B------:R-:W-:-:S02]  /*36f10*/  PRMT R29, RZ, 0x7610, R29 ;  /* 0x00007610ff1d7816 */ /* 0x000fc4000000001d */
[----:B------:R-:W-:Y:S02]  /*36f20*/  PRMT R23, RZ, 0x7610, R23 ;  /* 0x00007610ff177816 */ /* 0x000fe40000000017 */
[----:B------:R-:W-:Y:S01]  /*36f30*/  PRMT R22, RZ, 0x7610, R22 ;  /* 0x00007610ff167816 */ /* 0x000fe20000000016 */
[----:B------:R-:W3:Y:S04]  /*36f40*/  LDL R26, [R1+0x2ecc] ;  /* 0x002ecc00011a7983 */ /* 0x000ee80000100800 */
[----:B----4-:R0:W4:Y:S04]  /*36f50*/  @!P0 LDG.E.U16 R24, desc[UR50][R4.64] ;  /* 0x0000003204188981 */ /* 0x010128000c1e1500 */
[----:B------:R-:W0:Y:S04]  /*36f60*/  LDL R4, [R1+0x2e10] ;  /* 0x002e100001047983 */ /* 0x000e280000100800 */
[----:B------:R-:W0:Y:S02]  /*36f70*/  LDL R5, [R1+0x2e4c] ;  /* 0x002e4c0001057983 */ /* 0x000e240000100800 */
[----:B0-----:R-:W-:-:S04]  /*36f80*/  @!P0 LOP3.LUT R5, R5, R4, RZ, 0x3c, !PT ;  /* 0x0000000405058212 */ /* 0x001fc800078e3cff */
[----:B------:R-:W-:-:S04]  /*36f90*/  @!P0 LOP3.LUT R4, R5, R4, RZ, 0x3c, !PT ;  /* 0x0000000405048212 */ /* 0x000fc800078e3cff */
[----:B------:R-:W-:-:S05]  /*36fa0*/  @!P0 LOP3.LUT R5, R5, R4, RZ, 0x3c, !PT ;  /* 0x0000000405058212 */ /* 0x000fca00078e3cff */
[----:B------:R0:W2:Y:S04]  /*36fb0*/  @!P0 LDG.E.U16 R0, desc[UR50][R4.64] ;  /* 0x0000003204008981 */ /* 0x0000a8000c1e1500 */
[----:B------:R-:W0:Y:S04]  /*36fc0*/  LDL R4, [R1+0x2e18] ;  /* 0x002e180001047983 */ /* 0x000e280000100800 */
[----:B------:R-:W0:Y:S02]  /*36fd0*/  LDL R5, [R1+0x2e54] ;  /* 0x002e540001057983 */ /* 0x000e240000100800 */
[----:B0-----:R-:W-:-:S04]  /*36fe0*/  @!P0 LOP3.LUT R5, R5, R4, RZ, 0x3c, !PT ;  /* 0x0000000405058212 */ /* 0x001fc800078e3cff */
[----:B------:R-:W-:-:S04]  /*36ff0*/  @!P0 LOP3.LUT R4, R5, R4, RZ, 0x3c, !PT ;  /* 0x0000000405048212 */ /* 0x000fc800078e3cff */
[----:B------:R-:W-:-:S05]  /*37000*/  @!P0 LOP3.LUT R5, R5, R4, RZ, 0x3c, !PT ;  /* 0x0000000405058212 */ /* 0x000fca00078e3cff */
[----:B------:R0:W4:Y:S04]  /*37010*/  @!P0 LDG.E.U16 R27, desc[UR50][R4.64] ;  /* 0x00000032041b8981 */ /* 0x000128000c1e1500 */
[----:B------:R-:W3:Y:S01]  /*37020*/  LDL R5, [R1+0x2e20] ;  /* 0x002e200001057983 */ /* 0x000ee20000100800 */
[----:B0-----:R-:W-:Y:S01]  /*37030*/  @!P0 IMAD.MOV.U32 R4, RZ, RZ, R3 ;  /* 0x000000ffff048224 */ /* 0x001fe200078e0003 */
[----:B------:R-:W-:Y:S02]  /*37040*/  PRMT R21, RZ, 0x7610, R21 ;  /* 0x00007610ff157816 */ /* 0x000fe40000000015 */
[----:B------:R-:W-:Y:S02]  /*37050*/  PRMT R20, RZ, 0x7610, R20 ;  /* 0x00007610ff147816 */ /* 0x000fe40000000014 */
[----:B------:R-:W-:Y:S01]  /*37060*/  PRMT R19, RZ, 0x7610, R19 ;  /* 0x00007610ff137816 */ /* 0x000fe20000000013 */
[----:B------:R-:W2:Y:S04]  /*37070*/  LDL R3, [R1+0x2f8c] ;  /* 0x002f8c0001037983 */ /* 0x000ea80000100800 */
[----:B---3--:R0:W3:Y:S04]  /*37080*/  @!P0 LDG.E.U16 R29, desc[UR50][R4.64] ;  /* 0x00000032041d8981 */ /* 0x0080e8000c1e1500 */
[----:B------:R-:W0:Y:S04]  /*37090*/  LDL R4, [R1+0x2e50] ;  /* 0x002e500001047983 */ /* 0x000e280000100800 */
[----:B------:R-:W0:Y:S02]  /*370a0*/  LDL R5, [R1+0x2e8c] ;  /* 0x002e8c0001057983 */ /* 0x000e240000100800 */
[----:B0-----:R-:W-:-:S04]  /*370b0*/  @!P0 LOP3.LUT R5, R5, R4, RZ, 0x3c, !PT ;  /* 0x0000000405058212 */ /* 0x001fc800078e3cff */
[----:B------:R-:W-:-:S04]  /*370c0*/  @!P0 LOP3.LUT R4, R5, R4, RZ, 0x3c, !PT ;  /* 0x0000000405048212 */ /* 0x000fc800078e3cff */
[----:B------:R-:W-:-:S05]  /*370d0*/  @!P0 LOP3.LUT R5, R5, R4, RZ, 0x3c, !PT ;  /* 0x0000000405058212 */ /* 0x000fca00078e3cff */
[----:B------:R0:W4:Y:S04]  /*370e0*/  @!P0 LDG.E.U16 R23, desc[UR50][R4.64] ;  /* 0x0000003204178981 */ /* 0x000128000c1e1500 */
[----:B------:R-:W0:Y:S04]  /*370f0*/  LDL R4, [R1+0x2e58] ;  /* 0x002e580001047983 */ /* 0x000e280000100800 */
[----:B------:R-:W0:Y:S02]  /*37100*/  LDL R5, [R1+0x2e94] ;  /* 0x002e940001057983 */ /* 0x000e240000100800 */
[----:B0-----:R-:W-:-:S04]  /*37110*/  @!P0 LOP3.LUT R5, R5, R4, RZ, 0x3c, !PT ;  /* 0x0000000405058212 */ /* 0x001fc800078e3cff */
[----:B------:R-:W-:-:S04]  /*37120*/  @!P0 LOP3.LUT R4, R5, R4, RZ, 0x3c, !PT ;  /* 0x0000000405048212 */ /* 0x000fc800078e3cff */
[----:B------:R-:W-:-:S05]  /*37130*/  @!P0 LOP3.LUT R5, R5, R4, RZ, 0x3c, !PT ;  /* 0x0000000405058212 */ /* 0x000fca00078e3cff */
[----:B------:R0:W3:Y:S04]  /*37140*/  @!P0 LDG.E.U16 R22, desc[UR50][R4.64] ;  /* 0x0000003204168981 */ /* 0x0000e8000c1e1500 */
[----:B------:R-:W2:Y:S01]  /*37150*/  LDL R5, [R1+0x2e90] ;  /* 0x002e900001057983 */ /* 0x000ea20000100800 */
[----:B0-----:R-:W-:Y:S01]  /*37160*/  @!P0 IMAD.MOV.U32 R4, RZ, RZ, R26 ;  /* 0x000000ffff048224 */ /* 0x001fe200078e001a */
[----:B------:R-:W-:Y:S02]  /*37170*/  PRMT R18, RZ, 0x7610, R18 ;  /* 0x00007610ff127816 */ /* 0x000fe40000000012 */
[----:B------:R-:W-:Y:S01]  /*37180*/  PRMT R17, RZ, 0x7610, R17 ;  /* 0x00007610ff117816 */ /* 0x000fe20000000011 */
[----:B------:R-:W4:Y:S04]  /*37190*/  LDL R26, [R1+0x2ed4] ;  /* 0x002ed400011a7983 */ /* 0x000f280000100800 */
[----:B--2---:R0:W2:Y:S04]  /*371a0*/  @!P0 LDG.E.U16 R21, desc[UR50][R4.64] ;  /* 0x0000003204158981 */ /* 0x0040a8000c1e1500 */
[----:B------:R-:W0:Y:S04]  /*371b0*/  LDL R4, [R1+0x2ed0] ;  /* 0x002ed00001047983 */ /* 0x000e280000100800 */
[----:B------:R-:W0:Y:S02]  /*371c0*/  LDL R5, [R1+0x2f0c] ;  /* 0x002f0c0001057983 */ /* 0x000e240000100800 */
[----:B0-----:R-:W-:-:S04]  /*371d0*/  @!P0 LOP3.LUT R5, R5, R4, RZ, 0x3c, !PT ;  /* 0x0000000405058212 */ /* 0x001fc800078e3cff */
[----:B------:R-:W-:-:S04]  /*371e0*/  @!P0 LOP3.LUT R4, R5, R4, RZ, 0x3c, !PT ;  /* 0x0000000405048212 */ /* 0x000fc800078e3cff */
[----:B------:R-:W-:-:S05]  /*371f0*/  @!P0 LOP3.LUT R5, R5, R4, RZ, 0x3c, !PT ;  /* 0x0000000405058212 */ /* 0x000fca00078e3cff */
[----:B------:R0:W3:Y:S04]  /*37200*/  @!P0 LDG.E.U16 R20, desc[UR50][R4.64] ;  /* 0x0000003204148981 */ /* 0x0000e8000c1e1500 */
[----:B------:R-:W0:Y:S04]  /*37210*/  LDL R4, [R1+0x2f10] ;  /* 0x002f100001047983 */ /* 0x000e280000100800 */
[----:B------:R-:W0:Y:S02]  /*37220*/  LDL R5, [R1+0x2f4c] ;  /* 0x002f4c0001057983 */ /* 0x000e240000100800 */
[----:B0-----:R-:W-:-:S04]  /*37230*/  @!P0 LOP3.LUT R5, R5, R4, RZ, 0x3c, !PT ;  /* 0x0000000405058212 */ /* 0x001fc800078e3cff */
[----:B------:R-:W-:-:S04]  /*37240*/  @!P0 LOP3.LUT R4, R5, R4, RZ, 0x3c, !PT ;  /* 0x0000000405048212 */ /* 0x000fc800078e3cff */
[----:B------:R-:W-:-:S05]  /*37250*/  @!P0 LOP3.LUT R5, R5, R4, RZ, 0x3c, !PT ;  /* 0x0000000405058212 */ /* 0x000fca00078e3cff */
[----:B------:R0:W3:Y:S04]  /*37260*/  @!P0 LDG.E.U16 R19, desc[UR50][R4.64] ;  /* 0x0000003204138981 */ /* 0x0000e8000c1e1500 */
[----:B------:R-:W4:Y:S01]  /*37270*/  LDL R5, [R1+0x2f50] ;  /* 0x002f500001057983 */ /* 0x000f220000100800 */
[----:B0-----:R-:W-:-:S03]  /*37280*/  @!P0 IMAD.MOV.U32 R4, RZ, RZ, R3 ;  /* 0x000000ffff048224 */ /* 0x001fc600078e0003 */
[----:B------:R-:W2:Y:S04]  /*37290*/  LDL R3, [R1+0x2f94] ;  /* 0x002f940001037983 */ /* 0x000ea80000100800 */
[----:B----4-:R0:W4:Y:S04]  /*372a0*/  @!P0 LDG.E.U16 R18, desc[UR50][R4.64] ;  /* 0x0000003204128981 */ /* 0x010128000c1e1500 */
[----:B------:R-:W0:Y:S04]  /*372b0*/  LDL R5, [R1+0x2fbc] ;  /* 0x002fbc0001057983 */ /* 0x000e280000100800 */
[----:B------:R1:W-:Y:S01]  /*372c0*/  STL [R1+0x2ff4], R2 ;  /* 0x002ff40201007387 */ /* 0x0003e20000100800 */
[----:B0-----:R-:W-:-:S02]  /*372d0*/  @!P0 IMAD.MOV.U32 R4, RZ, RZ, R5 ;  /* 0x000000ffff048224 */ /* 0x001fc400078e0005 */
[----:B------:R-:W-:Y:S02]  /*372e0*/  @!P0 IMAD.MOV.U32 R5, RZ, RZ, R2 ;  /* 0x000000ffff058224 */ /* 0x000fe400078e0002 */
[----:B-1----:R-:W3:Y:S04]  /*372f0*/  LDL.LU R2, [R1+0x2f60] ;  /* 0x002f600001027983 */ /* 0x002ee80000300800 */
[----:B------:R0:W4:Y:S04]  /*37300*/  @!P0 LDG.E.U16 R17, desc[UR50][R4.64] ;  /* 0x0000003204118981 */ /* 0x000128000c1e1500 */
[----:B------:R-:W2:Y:S01]  /*37310*/  LDL R5, [R1+0x2e98] ;  /* 0x002e980001057983 */ /* 0x000ea20000100800 */
[----:B------:R-:W-:Y:S01]  /*37320*/  PRMT R16, RZ, 0x7610, R16 ;  /* 0x00007610ff107816 */ /* 0x000fe20000000010 */
[----:B0-----:R-:W-:Y:S01]  /*37330*/  @!P0 IMAD.MOV.U32 R4, RZ, RZ, R26 ;  /* 0x000000ffff048224 */ /* 0x001fe200078e001a */
[----:B------:R-:W-:-:S02]  /*37340*/  PRMT R15, RZ, 0x7610, R15 ;  /* 0x00007610ff0f7816 */ /* 0x000fc4000000000f */
[----:B------:R-:W-:Y:S02]  /*37350*/  PRMT R14, RZ, 0x7610, R14 ;  /* 0x00007610ff0e7816 */ /* 0x000fe4000000000e */
[----:B------:R-:W-:Y:S02]  /*37360*/  PRMT R13, RZ, 0x7610, R13 ;  /* 0x00007610ff0d7816 */ /* 0x000fe4000000000d */
[----:B------:R-:W-:Y:S02]  /*37370*/  PRMT R12, RZ, 0x7610, R12 ;  /* 0x00007610ff0c7816 */ /* 0x000fe4000000000c */
[----:B------:R-:W-:Y:S01]  /*37380*/  PRMT R11, RZ, 0x7610, R11 ;  /* 0x00007610ff0b7816 */ /* 0x000fe2000000000b */
[----:B------:R-:W3:Y:S04]  /*37390*/  LDL R26, [R1+0x2edc] ;  /* 0x002edc00011a7983 */ /* 0x000ee80000100800 */
[----:B--2---:R0:W2:Y:S04]  /*373a0*/  @!P0 LDG.E.U16 R16, desc[UR50][R4.64] ;  /* 0x0000003204108981 */ /* 0x0040a8000c1e1500 */
        /* <DEDUP_REMOVED lines=11> */
[----:B------:R0:W2:Y:S04]  /*37460*/  @!P0 LDG.E.U16 R14, desc[UR50][R4.64] ;  /* 0x00000032040e8981 */ /* 0x0000a8000c1e1500 */
[----:B------:R-:W4:Y:S01]  /*37470*/  LDL R5, [R1+0x2f58] ;  /* 0x002f580001057983 */ /* 0x000f220000100800 */
[----:B0-----:R-:W-:Y:S01]  /*37480*/  @!P0 IMAD.MOV.U32 R4, RZ, RZ, R3 ;  /* 0x000000ffff048224 */ /* 0x001fe200078e0003 */
[----:B------:R-:W-:Y:S02]  /*37490*/  PRMT R10, RZ, 0x7610, R10 ;  /* 0x00007610ff0a7816 */ /* 0x000fe4000000000a */
[----:B------:R-:W2:Y:S04]  /*374a0*/  LDL R3, [R1+0x2f5c] ;  /* 0x002f5c0001037983 */ /* 0x000ea80000100800 */
[----:B----4-:R0:W4:Y:S04]  /*374b0*/  @!P0 LDG.E.U16 R13, desc[UR50][R4.64] ;  /* 0x00000032040d8981 */ /* 0x010128000c1e1500 */
        /* <DEDUP_REMOVED lines=11> */
[----:B------:R3:W4:Y:S04]  /*37570*/  @!P0 LDG.E.U16 R11, desc[UR50][R4.64] ;  /* 0x00000032040b8981 */ /* 0x000728000c1e1500 */
[----:B------:R-:W2:Y:S01]  /*37580*/  LDL R5, [R1+0x2ea0] ;  /* 0x002ea00001057983 */ /* 0x000ea20000100800 */
[----:B---3--:R-:W-:-:S03]  /*37590*/  @!P0 IMAD.MOV.U32 R4, RZ, RZ, R26 ;  /* 0x000000ffff048224 */ /* 0x008fc600078e001a */
[----:B------:R-:W3:Y:S04]  /*375a0*/  LDL.LU R26, [R1+0x4c] ;  /* 0x00004c00011a7983 */ /* 0x000ee80000300800 */
[----:B--2---:R0:W2:Y:S04]  /*375b0*/  @!P0 LDG.E.U16 R10, desc[UR50][R4.64] ;  /* 0x00000032040a8981 */ /* 0x0040a8000c1e1500 */
[----:B------:R-:W0:Y:S04]  /*375c0*/  LDL R4, [R1+0x2ee0] ;  /* 0x002ee00001047983 */ /* 0x000e280000100800 */
[----:B------:R-:W0:Y:S01]  /*375d0*/  LDL R5, [R1+0x2f1c] ;  /* 0x002f1c0001057983 */ /* 0x000e220000100800 */
[----:B------:R-:W-:-:S02]  /*375e0*/  PRMT R9, RZ, 0x7610, R9 ;  /* 0x00007610ff097816 */ /* 0x000fc40000000009 */
[----:B0-----:R-:W-:-:S04]  /*375f0*/  @!P0 LOP3.LUT R5, R5, R4, RZ, 0x3c, !PT ;  /* 0x0000000405058212 */ /* 0x001fc800078e3cff */
[----:B------:R-:W-:-:S04]  /*37600*/  @!P0 LOP3.LUT R4, R5, R4, RZ, 0x3c, !PT ;  /* 0x0000000405048212 */ /* 0x000fc800078e3cff */
[----:B------:R-:W-:-:S05]  /*37610*/  @!P0 LOP3.LUT R5, R5, R4, RZ, 0x3c, !PT ;  /* 0x0000000405058212 */ /* 0x000fca00078e3cff */
[----:B------:R0:W2:Y:S04]  /*37620*/  @!P0 LDG.E.U16 R9, desc[UR50][R4.64] ;  /* 0x0000003204098981 */ /* 0x0000a8000c1e1500 */
[----:B------:R-:W4:Y:S01]  /*37630*/  LDL R5, [R1+0x2f20] ;  /* 0x002f200001057983 */ /* 0x000f220000100800 */
[----:B------:R-:W-:Y:S01]  /*37640*/  PRMT R8, RZ, 0x7610, R8 ;  /* 0x00007610ff087816 */ /* 0x000fe20000000008 */
[----:B0-----:R-:W-:-:S05]  /*37650*/  @!P0 IMAD.MOV.U32 R4, RZ, RZ, R3 ;  /* 0x000000ffff048224 */ /* 0x001fca00078e0003 */
[----:B----4-:R0:W4:Y:S04]  /*37660*/  @!P0 LDG.E.U16 R8, desc[UR50][R4.64] ;  /* 0x0000003204088981 */ /* 0x010128000c1e1500 */
[----:B------:R-:W0:Y:S01]  /*37670*/  LDL R5, [R1+0x2f9c] ;  /* 0x002f9c0001057983 */ /* 0x000e220000100800 */
[----:B------:R-:W-:-:S03]  /*37680*/  PRMT R7, RZ, 0x7610, R7 ;  /* 0x00007610ff077816 */ /* 0x000fc60000000007 */
[----:B------:R1:W-:Y:S01]  /*37690*/  STL [R1+0x2ff8], R2 ;  /* 0x002ff80201007387 */ /* 0x0003e20000100800 */
[----:B------:R-:W3:Y:S01]  /*376a0*/  S2R R3, SR_TID.X ;  /* 0x0000000000037919 */ /* 0x000ee20000002100 */
[----:B0-----:R-:W-:Y:S02]  /*376b0*/  @!P0 IMAD.MOV.U32 R4, RZ, RZ, R5 ;  /* 0x000000ffff048224 */ /* 0x001fe400078e0005 */
[----:B------:R-:W-:Y:S02]  /*376c0*/  @!P0 IMAD.MOV.U32 R5, RZ, RZ, R2 ;  /* 0x000000ffff058224 */ /* 0x000fe400078e0002 */
[----:B-1----:R-:W2:Y:S04]  /*376d0*/  LDL.LU R2, [R1+0x38] ;  /* 0x0000380001027983 */ /* 0x002ea80000300800 */
[----:B------:R0:W4:Y:S04]  /*376e0*/  @!P0 LDG.E.U16 R7, desc[UR50][R4.64] ;  /* 0x0000003204078981 */ /* 0x000128000c1e1500 */
[----:B------:R-:W0:Y:S04]  /*376f0*/  LDL R4, [R1+0x2fa0] ;  /* 0x002fa00001047983 */ /* 0x000e280000100800 */
[----:B------:R-:W0:Y:S01]  /*37700*/  LDL R5, [R1+0x2fb4] ;  /* 0x002fb40001057983 */ /* 0x000e220000100800 */
[----:B---3--:R-:W-:-:S05]  /*37710*/  LOP3.LUT R3, R3, 0x3f, RZ, 0xc0, !PT ;  /* 0x0000003f03037812 */ /* 0x008fca00078ec0ff */
[----:B------:R-:W-:-:S05]  /*37720*/  IMAD.SHL.U32 R3, R3, 0x2, RZ ;  /* 0x0000000203037824 */ /* 0x000fca00078e00ff */
[----:B------:R-:W-:-:S05]  /*37730*/  LOP3.LUT R3, R3, 0x50, RZ, 0x3c, !PT ;  /* 0x0000005003037812 */ /* 0x000fca00078e3cff */
[----:B------:R-:W-:Y:S04]  /*37740*/  STS.U16 [R3+UR4+0x12680], R0 ;  /* 0x0126800003007988 */ /* 0x000fe80008000404 */
[----:B------:R1:W-:Y:S02]  /*37750*/  STS.U16 [R3+UR4+0x12a80], R23 ;  /* 0x012a801703007988 */ /* 0x0003e40008000404 */
[----:B-1----:R-:W1:Y:S01]  /*37760*/  S2R R23, SR_TID.X ;  /* 0x0000000000177919 */ /* 0x002e620000002100 */
[----:B------:R-:W-:Y:S01]  /*37770*/  PRMT R6, RZ, 0x7610, R6 ;  /* 0x00007610ff067816 */ /* 0x000fe20000000006 */
[----:B------:R3:W-:Y:S04]  /*37780*/  STS.U16 [R3+UR4+0x12e80], R21 ;  /* 0x012e801503007988 */ /* 0x0007e80008000404 */
[----:B------:R3:W-:Y:S04]  /*37790*/  STS.U16 [R3+UR4+0x13280], R20 ;  /* 0x0132801403007988 */ /* 0x0007e80008000404 */
[----:B------:R3:W-:Y:S04]  /*377a0*/  STS.U16 [R3+UR4+0x13680], R19 ;  /* 0x0136801303007988 */ /* 0x0007e80008000404 */
[----:B------:R3:W-:Y:S04]  /*377b0*/  STS.U16 [R3+UR4+0x13a80], R18 ;  /* 0x013a801203007988 */ /* 0x0007e80008000404 */
[----:B------:R3:W-:Y:S01]  /*377c0*/  STS.U16 [R3+UR4+0x13e80], R17 ;  /* 0x013e801103007988 */ /* 0x0007e20008000404 */
[----:B-1----:R-:W-:-:S05]  /*377d0*/  LOP3.LUT R23, R23, 0x3f, RZ, 0xc0, !PT ;  /* 0x0000003f17177812 */ /* 0x002fca00078ec0ff */
[----:B------:R-:W-:-:S05]  /*377e0*/  IMAD.SHL.U32 R23, R23, 0x2, RZ ;  /* 0x0000000217177824 */ /* 0x000fca00078e00ff */
[----:B------:R-:W-:-:S05]  /*377f0*/  LOP3.LUT R23, R23, 0x60, RZ, 0x3c, !PT ;  /* 0x0000006017177812 */ /* 0x000fca00078e3cff */
[----:B------:R1:W-:Y:S01]  /*37800*/  STS.U16 [R23+UR4+0x10300], R26 ;  /* 0x0103001a17007988 */ /* 0x0003e20008000404 */
[----:B0-----:R-:W-:-:S04]  /*37810*/  @!P0 LOP3.LUT R5, R5, R4, RZ, 0x3c, !PT ;  /* 0x0000000405058212 */ /* 0x001fc800078e3cff */
[----:B------:R-:W-:-:S04]  /*37820*/  @!P0 LOP3.LUT R4, R5, R4, RZ, 0x3c, !PT ;  /* 0x0000000405048212 */ /* 0x000fc800078e3cff */
[----:B------:R-:W-:-:S05]  /*37830*/  @!P0 LOP3.LUT R5, R5, R4, RZ, 0x3c, !PT ;  /* 0x0000000405058212 */ /* 0x000fca00078e3cff */
[----:B------:R-:W4:Y:S04]  /*37840*/  @!P0 LDG.E.U16 R6, desc[UR50][R4.64] ;  /* 0x0000003204068981 */ /* 0x000f28000c1e1500 */
[----:B------:R-:W2:Y:S04]  /*37850*/  LDL.LU R4, [R1+0x48] ;  /* 0x0000480001047983 */ /* 0x000ea80000300800 */
[----:B------:R-:W4:Y:S04]  /*37860*/  LDL.LU R5, [R1+0x40] ;  /* 0x0000400001057983 */ /* 0x000f280000300800 */
[----:B------:R-:W2:Y:S04]  /*37870*/  LDL.LU R0, [R1+0x77c4] ;  /* 0x0077c40001007983 */ /* 0x000ea80000300800 */
[----:B---3--:R-:W3:Y:S04]  /*37880*/  LDL.LU R21, [R1+0x24] ;  /* 0x0000240001157983 */ /* 0x008ee80000300800 */
[----:B------:R-:W4:Y:S04]  /*37890*/  LDL.LU R20, [R1+0x2c] ;  /* 0x00002c0001147983 */ /* 0x000f280000300800 */
[----:B------:R-:W2:Y:S04]  /*378a0*/  LDL.LU R19, [R1+0x34] ;  /* 0x0000340001137983 */ /* 0x000ea80000300800 */
[----:B------:R-:W3:Y:S04]  /*378b0*/  LDL.LU R18, [R1+0x3c] ;  /* 0x00003c0001127983 */ /* 0x000ee80000300800 */
[----:B------:R-:W4:Y:S04]  /*378c0*/  LDL.LU R3, [R1+0x77c0] ;  /* 0x0077c00001037983 */ /* 0x000f280000300800 */
[----:B------:R-:W2:Y:S04]  /*378d0*/  LDL.LU R17, [R1+0x44] ;  /* 0x0000440001117983 */ /* 0x000ea80000300800 */
[----:B-1----:R-:W4:Y:S04]  /*378e0*/  LDL.LU R26, [R1+0x77bc] ;  /* 0x0077bc00011a7983 */ /* 0x002f280000300800 */
[----:B--2---:R-:W-:Y:S04]  /*378f0*/  STS.U16 [R23+UR4+0x10700], R17 ;  /* 0x0107001117007988 */ /* 0x004fe80008000404 */
[----:B---3--:R-:W-:Y:S04]  /*37900*/  STS.U16 [R23+UR4+0x10b00], R18 ;  /* 0x010b001217007988 */ /* 0x008fe80008000404 */
[----:B------:R-:W-:Y:S04]  /*37910*/  STS.U16 [R23+UR4+0x10f00], R19 ;  /* 0x010f001317007988 */ /* 0x000fe80008000404 */
[----:B----4-:R-:W-:Y:S04]  /*37920*/  STS.U16 [R23+UR4+0x11300], R20 ;  /* 0x0113001417007988 */ /* 0x010fe80008000404 */
[----:B------:R-:W-:Y:S04]  /*37930*/  STS.U16 [R23+UR4+0x11700], R21 ;  /* 0x0117001517007988 */ /* 0x000fe80008000404 */
[----:B------:R0:W-:Y:S04]  /*37940*/  STS.U16 [R23+UR4+0x11b00], R26 ;  /* 0x011b001a17007988 */ /* 0x0001e80008000404 */
[----:B------:R1:W-:Y:S04]  /*37950*/  STS.U16 [R23+UR4+0x11f00], R0 ;  /* 0x011f000017007988 */ /* 0x0003e80008000404 */
[----:B------:R2:W-:Y:S04]  /*37960*/  STS.U16 [R23+UR4+0x12300], R28 ;  /* 0x0123001c17007988 */ /* 0x0005e80008000404 */
[----:B------:R3:W-:Y:S04]  /*37970*/  STS.U16 [R23+UR4+0x12700], R27 ;  /* 0x0127001b17007988 */ /* 0x0007e80008000404 */
[----:B0-----:R-:W4:Y:S04]  /*37980*/  LDL.LU R26, [R1+0x77b8] ;  /* 0x0077b800011a7983 */ /* 0x001f280000300800 */
[----:B-1----:R-:W4:Y:S04]  /*37990*/  LDL.LU R0, [R1+0x77b4] ;  /* 0x0077b40001007983 */ /* 0x002f280000300800 */
[----:B--2---:R-:W2:Y:S04]  /*379a0*/  LDL.LU R28, [R1+0x77b0] ;  /* 0x0077b000011c7983 */ /* 0x004ea80000300800 */
[----:B---3--:R-:W3:Y:S04]  /*379b0*/  LDL.LU R27, [R1+0x77ac] ;  /* 0x0077ac00011b7983 */ /* 0x008ee80000300800 */
[----:B------:R-:W-:Y:S04]  /*379c0*/  STS.U16 [R23+UR4+0x12b00], R22 ;  /* 0x012b001617007988 */ /* 0x000fe80008000404 */
[----:B------:R-:W-:Y:S04]  /*379d0*/  STS.U16 [R23+UR4+0x12f00], R16 ;  /* 0x012f001017007988 */ /* 0x000fe80008000404 */
[----:B------:R-:W-:Y:S04]  /*379e0*/  STS.U16 [R23+UR4+0x13300], R15 ;  /* 0x0133000f17007988 */ /* 0x000fe80008000404 */
[----:B------:R-:W-:Y:S04]  /*379f0*/  STS.U16 [R23+UR4+0x13700], R14 ;  /* 0x0137000e17007988 */ /* 0x000fe80008000404 */
[----:B------:R-:W-:Y:S04]  /*37a00*/  STS.U16 [R23+UR4+0x13b00], R13 ;  /* 0x013b000d17007988 */ /* 0x000fe80008000404 */
[----:B------:R-:W-:Y:S04]  /*37a10*/  STS.U16 [R23+UR4+0x13f00], R12 ;  /* 0x013f000c17007988 */ /* 0x000fe80008000404 */
[----:B----4-:R-:W-:Y:S04]  /*37a20*/  STS.U16 [R0+UR4+0x10380], R4 ;  /* 0x0103800400007988 */ /* 0x010fe80008000404 */
[----:B------:R-:W-:Y:S04]  /*37a30*/  STS.U16 [R0+UR4+0x10780], R5 ;  /* 0x0107800500007988 */ /* 0x000fe80008000404 */
[----:B------:R-:W-:Y:S04]  /*37a40*/  STS.U16 [R0+UR4+0x10b80], R2 ;  /* 0x010b800200007988 */ /* 0x000fe80008000404 */
[----:B--2---:R0:W-:Y:S04]  /*37a50*/  STS.U16 [R0+UR4+0x10f80], R28 ;  /* 0x010f801c00007988 */ /* 0x0041e80008000404 */
[----:B---3--:R-:W-:Y:S04]  /*37a60*/  STS.U16 [R0+UR4+0x11380], R27 ;  /* 0x0113801b00007988 */ /* 0x008fe80008000404 */
[----:B------:R-:W-:Y:S04]  /*37a70*/  STS.U16 [R0+UR4+0x11780], R26 ;  /* 0x0117801a00007988 */ /* 0x000fe80008000404 */
[----:B------:R1:W-:Y:S04]  /*37a80*/  STS.U16 [R0+UR4+0x11b80], R3 ;  /* 0x011b800300007988 */ /* 0x0003e80008000404 */
[----:B0-----:R-:W2:Y:S01]  /*37a90*/  LDL.LU R28, [R1+0x77a8] ;  /* 0x0077a800011c7983 */ /* 0x001ea20000300800 */
[----:B-1----:R-:W0:Y:S01]  /*37aa0*/  S2R R3, SR_TID.X ;  /* 0x0000000000037919 */ /* 0x002e220000002100 */
[----:B------:R-:W1:Y:S02]  /*37ab0*/  S2R R27, SR_TID.X ;  /* 0x00000000001b7919 */ /* 0x000e640000002100 */
        /* <DEDUP_REMOVED lines=8> */
[----:B------:R-:W-:Y:S01]  /*37b40*/  STS.U16 [R0+UR4+0x13f80], R6 ;  /* 0x013f800600007988 */ /* 0x000fe20008000404 */
[----:B------:R-:W-:Y:S01]  /*37b50*/  BAR.SYNC.DEFER_BLOCKING 0x0 ;  /* 0x0000000000007b1d */ /* 0x000fe20000010000 */
[----:B0-----:R-:W-:Y:S01]  /*37b60*/  LOP3.LUT R3, R3, 0x7, RZ, 0xc0, !PT ;  /* 0x0000000703037812 */ /* 0x001fe200078ec0ff */
[----:B-1----:R-:W-:-:S04]  /*37b70*/  IMAD.SHL.U32 R27, R27, 0x2, RZ ;  /* 0x000000021b1b7824 */ /* 0x002fc800078e00ff */
[----:B------:R-:W-:-:S05]  /*37b80*/  IMAD R3, R3, 0x90, RZ ;  /* 0x0000009003037824 */ /* 0x000fca00078e02ff */
[----:B------:R-:W-:-:S05]  /*37b90*/  LOP3.LUT R3, R3, 0x30, R27, 0x78, !PT ;  /* 0x0000003003037812 */ /* 0x000fca00078e781b */
[----:B------:R-:W0:Y:S04]  /*37ba0*/  LDSM.16.M88.4 R4, [R3+UR4+0x10000] ;  /* 0x010000040304783b */ /* 0x000e280008000200 */
[----:B------:R-:W1:Y:S04]  /*37bb0*/  LDSM.16.M88.4 R8, [R3+UR4+0x10400] ;  /* 0x010400040308783b */ /* 0x000e680008000200 */
[----:B------:R-:W3:Y:S04]  /*37bc0*/  LDSM.16.M88.4 R16, [R3+UR4+0x10800] ;  /* 0x010800040310783b */ /* 0x000ee80008000200 */
[----:B------:R-:W4:Y:S04]  /*37bd0*/  LDSM.16.M88.4 R12, [R3+UR4+0x10c00] ;  /* 0x010c0004030c783b */ /* 0x000f280008000200 */
[----:B------:R-:W-:Y:S04]  /*37be0*/  LDSM.16.M88.4 R24, [R3+UR4+0x11400] ;  /* 0x011400040318783b */ /* 0x000fe80008000200 */
[----:B0-----:R-:W-:Y:S04]  /*37bf0*/  STL [R1+0x6864], R6 ;  /* 0x0068640601007387 */ /* 0x001fe80000100800 */
[----:B------:R-:W-:Y:S04]  /*37c00*/  STL [R1+0x6860], R7 ;  /* 0x0068600701007387 */ /* 0x000fe80000100800 */
[----:B-1----:R0:W-:Y:S04]  /*37c10*/  STL [R1+0x696c], R10 ;  /* 0x00696c0a01007387 */ /* 0x0021e80000100800 */
[----:B------:R1:W-:Y:S04]  /*37c20*/  STL [R1+0x6968], R11 ;  /* 0x0069680b01007387 */ /* 0x0003e80000100800 */
[----:B---3--:R-:W-:Y:S04]  /*37c30*/  STL.64 [R1], R16 ;  /* 0x0000001001007387 */ /* 0x008fe80000100a00 */
[----:B------:R-:W-:Y:S04]  /*37c40*/  STL.64 [R1+0x8], R18 ;  /* 0x0000081201007387 */ /* 0x000fe80000100a00 */
[----:B----4-:R-:W-:Y:S04]  /*37c50*/  STL.64 [R1+0x1b0], R12 ;  /* 0x0001b00c01007387 */ /* 0x010fe80000100a00 */
[----:B------:R-:W-:Y:S01]  /*37c60*/  STL.64 [R1+0x1b8], R14 ;  /* 0x0001b80e01007387 */ /* 0x000fe20000100a00 */
[----:B0-----:R-:W-:-:S02]  /*37c70*/  IMAD.MOV.U32 R10, RZ, RZ, R13 ;  /* 0x000000ffff0a7224 */ /* 0x001fc400078e000d */
[----:B-1----:R-:W-:Y:S02]  /*37c80*/  IMAD.MOV.U32 R11, RZ, RZ, R12 ;  /* 0x000000ffff0b7224 */ /* 0x002fe400078e000c */
[----:B------:R-:W0:Y:S04]  /*37c90*/  LDSM.16.M88.4 R12, [R3+UR4+0x11000] ;  /* 0x01100004030c783b */ /* 0x000e280008000200 */
[----:B------:R-:W-:Y:S04]  /*37ca0*/  STL [R1+0x7790], R11 ;  /* 0x0077900b01007387 */ /* 0x000fe80000100800 */
[----:B0-----:R-:W-:Y:S01]  /*37cb0*/  STL.64 [R1+0x1a0], R12 ;  /* 0x0001a00c01007387 */ /* 0x001fe20000100a00 */
[----:B------:R-:W-:-:S03]  /*37cc0*/  IMAD.MOV.U32 R17, RZ, RZ, R12 ;  /* 0x000000ffff117224 */ /* 0x000fc600078e000c */
[----:B------:R-:W-:Y:S01]  /*37cd0*/  STL.64 [R1+0x1a8], R14 ;  /* 0x0001a80e01007387 */ /* 0x000fe20000100a00 */
[----:B------:R-:W-:-:S03]  /*37ce0*/  IMAD.MOV.U32 R16, RZ, RZ, R13 ;  /* 0x000000ffff107224 */ /* 0x000fc600078e000d */
[----:B------:R-:W0:Y:S04]  /*37cf0*/  LDSM.16.M88.4 R12, [R3+UR4+0x11800] ;  /* 0x01180004030c783b */ /* 0x000e280008000200 */
[----:B------:R-:W-:Y:S04]  /*37d00*/  STL.64 [R1+0x190], R24 ;  /* 0x0001901801007387 */ /* 0x000fe80000100a00 */
[----:B------:R-:W-:Y:S04]  /*37d10*/  STL.64 [R1+0x198], R26 ;  /* 0x0001981a01007387 */ /* 0x000fe80000100a00 */
[----:B------:R-:W1:Y:S01]  /*37d20*/  LDSM.16.M88.4 R24, [R3+UR4+0x11c00] ;  /* 0x011c00040318783b */ /* 0x000e620008000200 */
[----:B0-----:R-:W-:-:S02]  /*37d30*/  IMAD.MOV.U32 R19, RZ, RZ, R12 ;  /* 0x000000ffff137224 */ /* 0x001fc400078e000c */
[----:B------:R-:W-:Y:S01]  /*37d40*/  IMAD.MOV.U32 R18, RZ, RZ, R13 ;  /* 0x000000ffff127224 */ /* 0x000fe200078e000d */
[----:B------:R-:W-:Y:S04]  /*37d50*/  STL.64 [R1+0x180], R12 ;  /* 0x0001800c01007387 */ /* 0x000fe80000100a00 */
[----:B------:R-:W-:Y:S04]  /*37d60*/  STL.64 [R1+0x188], R14 ;  /* 0x0001880e01007387 */ /* 0x000fe80000100a00 */
[----:B------:R-:W0:Y:S04]  /*37d70*/  LDSM.16.M88.4 R12, [R3+UR4+0x12400] ;  /* 0x01240004030c783b */ /* 0x000e280008000200 */
[----:B------:R-:W-:Y:S04]  /*37d80*/  STL.64 [R1+0x77a0], R18 ;  /* 0x0077a01201007387 */ /* 0x000fe80000100a00 */
[----:B------:R-:W-:Y:S04]  /*37d90*/  STL.64 [R1+0x7798], R16 ;  /* 0x0077981001007387 */ /* 0x000fe80000100a00 */
[----:B------:R-:W3:Y:S04]  /*37da0*/  LDSM.16.M88.4 R16, [R3+UR4+0x12000] ;  /* 0x012000040310783b */ /* 0x000ee80008000200 */
[----:B-1----:R-:W-:Y:S04]  /*37db0*/  STL.64 [R1+0x170], R24 ;  /* 0x0001701801007387 */ /* 0x002fe80000100a00 */
[----:B------:R-:W-:Y:S04]  /*37dc0*/  STL.64 [R1+0x178], R26 ;  /* 0x0001781a01007387 */ /* 0x000fe80000100a00 */
[----:B------:R-:W-:Y:S01]  /*37dd0*/  LDSM.16.M88.4 R24, [R3+UR4+0x12c00] ;  /* 0x012c00040318783b */ /* 0x000fe20008000200 */
[----:B0-----:R-:W-:-:S02]  /*37de0*/  IMAD.MOV.U32 R11, RZ, RZ, R12 ;  /* 0x000000ffff0b7224 */ /* 0x001fc400078e000c */
[----:B------:R-:W-:Y:S01]  /*37df0*/  IMAD.MOV.U32 R29, RZ, RZ, R13 ;  /* 0x000000ffff1d7224 */ /* 0x000fe200078e000d */
[----:B---3--:R0:W-:Y:S04]  /*37e00*/  STL.64 [R1+0x160], R16 ;  /* 0x0001601001007387 */ /* 0x0081e80000100a00 */
[----:B------:R1:W-:Y:S04]  /*37e10*/  STL.64 [R1+0x168], R18 ;  /* 0x0001681201007387 */ /* 0x0003e80000100a00 */
[----:B------:R-:W-:Y:S04]  /*37e20*/  STL.64 [R1+0x150], R12 ;  /* 0x0001500c01007387 */ /* 0x000fe80000100a00 */
[----:B------:R-:W-:Y:S04]  /*37e30*/  STL.64 [R1+0x158], R14 ;  /* 0x0001580e01007387 */ /* 0x000fe80000100a00 */
[----:B------:R-:W3:Y:S04]  /*37e40*/  LDSM.16.M88.4 R12, [R3+UR4+0x12800] ;  /* 0x01280004030c783b */ /* 0x000ee80008000200 */
[----:B0-----:R-:W4:Y:S04]  /*37e50*/  LDL.LU.64 R16, [R1+0x1ba0] ;  /* 0x001ba00001107983 */ /* 0x001f280000300a00 */
[----:B-1----:R-:W4:Y:S04]  /*37e60*/  LDL.LU.64 R18, [R1+0x1ba8] ;  /* 0x001ba80001127983 */ /* 0x002f280000300a00 */
[----:B---3--:R-:W-:Y:S01]  /*37e70*/  STL.64 [R1+0x140], R12 ;  /* 0x0001400c01007387 */ /* 0x008fe20000100a00 */
[----:B------:R-:W-:-:S03]  /*37e80*/  IMAD.MOV.U32 R2, RZ, RZ, R12 ;  /* 0x000000ffff027224 */ /* 0x000fc600078e000c */
[----:B------:R-:W-:Y:S01]  /*37e90*/  STL.64 [R1+0x148], R14 ;  /* 0x0001480e01007387 */ /* 0x000fe20000100a00 */
[----:B------:R-:W-:-:S03]  /*37ea0*/  IMAD.MOV.U32 R0, RZ, RZ, R13 ;  /* 0x000000ffff007224 */ /* 0x000fc600078e000d */
[----:B------:R-:W0:Y:S04]  /*37eb0*/  LDSM.16.M88.4 R12, [R3+UR4+0x13000] ;  /* 0x01300004030c783b */ /* 0x000e280008000200 */
[----:B--2---:R-:W-:Y:S04]  /*37ec0*/  LDSM.16.MT88.4 R20, [R28+UR4] ;  /* 0x000000041c14783b */ /* 0x004fe80008004200 */
[----:B0-----:R-:W-:Y:S04]  /*37ed0*/  STL.64 [R1+0x120], R12 ;  /* 0x0001200c01007387 */ /* 0x001fe80000100a00 */
[----:B------:R-:W-:Y:S04]  /*37ee0*/  STL.64 [R1+0x130], R24 ;  /* 0x0001301801007387 */ /* 0x000fe80000100a00 */
[----:B------:R-:W-:Y:S04]  /*37ef0*/  STL.64 [R1+0x138], R26 ;  /* 0x0001381a01007387 */ /* 0x000fe80000100a00 */
[----:B------:R-:W-:Y:S01]  /*37f00*/  STL.64 [R1+0x128], R14 ;  /* 0x0001280e01007387 */ /* 0x000fe20000100a00 */
[----:B------:R-:W-:-:S03]  /*37f10*/  IMAD.MOV.U32 R7, RZ, RZ, R14 ;  /* 0x000000ffff077224 */ /* 0x000fc600078e000e */
[----:B------:R-:W-:Y:S04]  /*37f20*/  LDSM.16.M88.4 R24, [R3+UR4+0x13800] ;  /* 0x013800040318783b */ /* 0x000fe80008000200 */
[----:B------:R-:W0:Y:S04]  /*37f30*/  LDSM.16.M88.4 R12, [R3+UR4+0x13400] ;  /* 0x01340004030c783b */ /* 0x000e280008000200 */
[----:B------:R-:W-:Y:S04]  /*37f40*/  STL [R1+0x6994], R7 ;  /* 0x0069940701007387 */ /* 0x000fe80000100800 */
[----:B0-----:R-:W-:Y:S04]  /*37f50*/  STL.64 [R1+0x110], R12 ;  /* 0x0001100c01007387 */ /* 0x001fe80000100a00 */
[----:B------:R-:W-:Y:S04]  /*37f60*/  STL.64 [R1+0x118], R14 ;  /* 0x0001180e01007387 */ /* 0x000fe80000100a00 */
[----:B------:R-:W0:Y:S04]  /*37f70*/  LDSM.16.M88.4 R12, [R3+UR4+0x13c00] ;  /* 0x013c0004030c783b */ /* 0x000e280008000200 */
[----:B0-----:R-:W-:Y:S01]  /*37f80*/  STL.64 [R1+0xf0], R12 ;  /* 0x0000f00c01007387 */ /* 0x001fe20000100a00 */
[----:B------:R-:W-:-:S03]  /*37f90*/  IMAD.MOV.U32 R7, RZ, RZ, R12 ;  /* 0x000000ffff077224 */ /* 0x000fc600078e000c */
[----:B------:R-:W-:Y:S01]  /*37fa0*/  STL.64 [R1+0xf8], R14 ;  /* 0x0000f80e01007387 */ /* 0x000fe20000100a00 */
[----:B------:R-:W-:-:S03]  /*37fb0*/  IMAD.MOV.U32 R3, RZ, RZ, R13 ;  /* 0x000000ffff037224 */ /* 0x000fc600078e000d */
[----:B------:R-:W0:Y:S04]  /*37fc0*/  LDSM.16.MT88.4 R12, [R28+UR4+0x80] ;  /* 0x000080041c0c783b */ /* 0x000e280008004200 */
[----:B0-----:R-:W-:Y:S04]  /*37fd0*/  STL.64 [R1+0x76b0], R14 ;  /* 0x0076b00e01007387 */ /* 0x001fe80000100a00 */
[----:B------:R0:W-:Y:S04]  /*37fe0*/  STL.64 [R1+0x76a8], R12 ;  /* 0x0076a80c01007387 */ /* 0x0001e80000100a00 */
[----:B0-----:R-:W2:Y:S04]  /*37ff0*/  LDL.LU.64 R12, [R1+0x1a90] ;  /* 0x001a9000010c7983 */ /* 0x001ea80000300a00 */
[----:B------:R-:W2:Y:S01]  /*38000*/  LDL.LU.64 R14, [R1+0x1a98] ;  /* 0x001a9800010e7983 */ /* 0x000ea20000300a00 */
[----:B----4-:R-:W-:-:S15]  /*38010*/  HMMA.16816.F32.BF16 R16, R20, R4, R16 ;  /* 0x000000041410723c */ /* 0x010fde0000041810 */
[----:B------:R-:W-:-:S08]  /*38020*/  NOP ;  /* 0x0000000000007918 */ /* 0x000fd00000000000 */
[----:B------:R-:W-:Y:S04]  /*38030*/  STL.64 [R1+0x4e0], R16 ;  /* 0x0004e01001007387 */ /* 0x000fe80000100a00 */
[----:B------:R0:W-:Y:S04]  /*38040*/  STL.64 [R1+0x4e8], R18 ;  /* 0x0004e81201007387 */ /* 0x0001e80000100a00 */
[----:B0-----:R-:W3:Y:S04]  /*38050*/  LDL.LU.64 R18, [R1+0x77a0] ;  /* 0x0077a00001127983 */ /* 0x001ee80000300a00 */
[----:B------:R-:W4:Y:S04]  /*38060*/  LDL.LU.64 R16, [R1+0x7798] ;  /* 0x0077980001107983 */ /* 0x000f280000300a00 */
[----:B------:R-:W-:Y:S04]  /*38070*/  STL.64 [R1+0x108], R26 ;  /* 0x0001081a01007387 */ /* 0x000fe80000100a00 */
[----:B------:R-:W-:Y:S01]  /*38080*/  STL.64 [R1+0x7730], R24 ;  /* 0x0077301801007387 */ /* 0x000fe20000100a00 */
[----:B--2---:R-:W-:-:S15]  /*38090*/  HMMA.16816.F32.BF16 R12, R20, R8, R12 ;  /* 0x00000008140c723c */ /* 0x004fde000004180c */
[----:B------:R-:W-:-:S08]  /*380a0*/  NOP ;  /* 0x0000000000007918 */ /* 0x000fd00000000000 */
[----:B------:R0:W-:Y:S04]  /*380b0*/  STL.64 [R1+0x4d0], R12 ;  /* 0x0004d00c01007387 */ /* 0x0001e80000100a00 */
[----:B------:R1:W-:Y:S01]  /*380c0*/  STL [R1+0x4d8], R14 ;  /* 0x0004d80e01007387 */ /* 0x0003e20000100800 */
[----:B------:R-:W-:-:S03]  /*380d0*/  IMAD.MOV.U32 R6, RZ, RZ, R15 ;  /* 0x000000ffff067224 */ /* 0x000fc600078e000f */
[----:B0-----:R-:W2:Y:S04]  /*380e0*/  LDL.LU.64 R12, [R1+0x1990] ;  /* 0x00199000010c7983 */ /* 0x001ea80000300a00 */
[----:B-1----:R-:W2:Y:S04]  /*380f0*/  LDL.LU.64 R14, [R1+0x1998] ;  /* 0x00199800010e7983 */ /* 0x002ea80000300a00 */
[----:B------:R-:W2:Y:S04]  /*38100*/  LDL.64 R24, [R1] ;  /* 0x0000000001187983 */ /* 0x000ea80000100a00 */
[----:B------:R-:W-:Y:S04]  /*38110*/  STL.64 [R1+0x7750], R8 ;  /* 0x0077500801007387 */ /* 0x000fe80000100a00 */
[----:B------:R-:W-:Y:S04]  /*38120*/  STL [R1+0x6998], R6 ;  /* 0x0069980601007387 */ /* 0x000fe80000100800 */
[----:B------:R0:W-:Y:S02]  /*38130*/  STL.64 [R1+0x7700], R4 ;  /* 0x0077000401007387 */ /* 0x0001e40000100a00 */
[----:B0-----:R-:W-:-:S02]  /*38140*/  IMAD.MOV.U32 R4, RZ, RZ, R11 ;  /* 0x000000ffff047224 */ /* 0x001fc400078e000b */
[----:B------:R-:W-:Y:S01]  /*38150*/  IMAD.MOV.U32 R5, RZ, RZ, R29 ;  /* 0x000000ffff057224 */ /* 0x000fe200078e001d */
[----:B------:R-:W2:Y:S04]  /*38160*/  LDL.LU R11, [R1+0x7790] ;  /* 0x00779000010b7983 */ /* 0x000ea80000300800 */
[----:B------:R0:W-:Y:S04]  /*38170*/  STL.64 [R1+0x7728], R4 ;  /* 0x0077280401007387 */ /* 0x0001e80000100a00 */
[----:B0-----:R-:W3:Y:S04]  /*38180*/  LDL.64 R4, [R1+0x170] ;  /* 0x0001700001047983 */ /* 0x001ee80000100a00 */
[----:B---3--:R0:W-:Y:S02]  /*38190*/  STL.64 [R1+0x7738], R4 ;  /* 0x0077380401007387 */ /* 0x0081e40000100a00 */
[----:B0-----:R-:W-:-:S02]  /*381a0*/  IMAD.MOV.U32 R4, RZ, RZ, R19 ;  /* 0x000000ffff047224 */ /* 0x001fc400078e0013 */
[----:B------:R-:W-:-:S05]  /*381b0*/  IMAD.MOV.U32 R5, RZ, RZ, R18 ;  /* 0x000000ffff057224 */ /* 0x000fca00078e0012 */
[----:B------:R4:W-:Y:S04]  /*381c0*/  STL.64 [R1+0x7758], R4 ;  /* 0x0077580401007387 */ /* 0x0009e80000100a00 */
[----:B------:R-:W-:Y:S01]  /*381d0*/  STL [R1+0x7778], R7 ;  /* 0x0077780701007387 */ /* 0x000fe20000100800 */
[----:B----4-:R-:W-:Y:S02]  /*381e0*/  IMAD.MOV.U32 R4, RZ, RZ, R17 ;  /* 0x000000ffff047224 */ /* 0x010fe400078e0011 */
[----:B------:R-:W-:Y:S02]  /*381f0*/  IMAD.MOV.U32 R5, RZ, RZ, R16 ;  /* 0x000000ffff057224 */ /* 0x000fe400078e0010 */
[----:B------:R-:W0:Y:S04]  /*38200*/  LDSM.16.MT88.4 R16, [R28+UR4+0x100] ;  /* 0x000100041c10783b */ /* 0x000e280008004200 */
[----:B------:R2:W-:Y:S04]  /*38210*/  STL.64 [R1+0x7770], R4 ;  /* 0x0077700401007387 */ /* 0x0005e80000100a00 */
[----:B------:R-:W3:Y:S01]  /*38220*/  LDL.LU.64 R8, [R1+0x16a0] ;  /* 0x0016a00001087983 */ /* 0x000ee20000300a00 */
[----:B--2---:R-:W-:-:S02]  /*38230*/  IMAD.MOV.U32 R4, RZ, RZ, R11 ;  /* 0x000000ffff047224 */ /* 0x004fc400078e000b */
[----:B------:R-:W-:Y:S02]  /*38240*/  IMAD.MOV.U32 R5, RZ, RZ, R10 ;  /* 0x000000ffff057224 */ /* 0x000fe400078e000a */
[----:B------:R-:W2:Y:S01]  /*38250*/  LDL.LU.64 R10, [R1+0x16a8] ;  /* 0x0016a800010a7983 */ /* 0x000ea20000300a00 */
[----:B------:R-:W-:Y:S03]  /*38260*/  HMMA.16816.F32.BF16 R12, R20, R24, R12 ;  /* 0x00000018140c723c */ /* 0x000fe6000004180c */
[----:B--2---:R-:W-:Y:S04]  /*38270*/  STL.64 [R1+0x7768], R10 ;  /* 0x0077680a01007387 */ /* 0x004fe80000100a00 */
[----:B---3--:R1:W-:Y:S04]  /*38280*/  STL.64 [R1+0x7760], R8 ;  /* 0x0077600801007387 */ /* 0x0083e80000100a00 */
[----:B-1----:R-:W2:Y:S04]  /*38290*/  LDL.LU.64 R8, [R1+0x17a0] ;  /* 0x0017a00001087983 */ /* 0x002ea80000300a00 */
[----:B------:R-:W3:Y:S04]  /*382a0*/  LDL.LU.64 R10, [R1+0x17a8] ;  /* 0x0017a800010a7983 */ /* 0x000ee80000300a00 */
[----:B---3--:R-:W-:Y:S04]  /*382b0*/  STL.64 [R1+0x7788], R10 ;  /* 0x0077880a01007387 */ /* 0x008fe80000100a00 */
[----:B--2---:R1:W-:Y:S04]  /*382c0*/  STL.64 [R1+0x7780], R8 ;  /* 0x0077800801007387 */ /* 0x0043e80000100a00 */
[----:B-1----:R-:W2:Y:S04]  /*382d0*/  LDL.LU.64 R8, [R1+0x18a0] ;  /* 0x0018a00001087983 */ /* 0x002ea80000300a00 */
[----:B------:R-:W2:Y:S04]  /*382e0*/  LDL.LU.64 R10, [R1+0x18a8] ;  /* 0x0018a800010a7983 */ /* 0x000ea80000300a00 */
[----:B0-----:R-:W-:Y:S04]  /*382f0*/  STL.64 [R1+0x75e0], R18 ;  /* 0x0075e01201007387 */ /* 0x001fe80000100a00 */
[----:B------:R0:W-:Y:S04]  /*38300*/  STL.64 [R1+0x75d8], R16 ;  /* 0x0075d81001007387 */ /* 0x0001e80000100a00 */
[----:B0-----:R-:W3:Y:S04]  /*38310*/  LDL.64 R16, [R1+0x160] ;  /* 0x0001600001107983 */ /* 0x001ee80000100a00 */
[----:B------:R-:W-:Y:S04]  /*38320*/  STL.64 [R1+0x1000], R12 ;  /* 0x0010000c01007387 */ /* 0x000fe80000100a00 */
[----:B------:R0:W-:Y:S02]  /*38330*/  STL.64 [R1+0x1008], R14 ;  /* 0x0010080e01007387 */ /* 0x0001e40000100a00 */
[----:B0-----:R-:W-:-:S02]  /*38340*/  IMAD.MOV.U32 R15, RZ, RZ, R24 ;  /* 0x000000ffff0f7224 */ /* 0x001fc400078e0018 */
[----:B------:R-:W-:Y:S02]  /*38350*/  IMAD.MOV.U32 R14, RZ, RZ, R25 ;  /* 0x000000ffff0e7224 */ /* 0x000fe400078e0019 */
[----:B------:R-:W4:Y:S04]  /*38360*/  LDL.LU.64 R24, [R1+0x1590] ;  /* 0x0015900001187983 */ /* 0x000f280000300a00 */
[----:B------:R-:W3:Y:S01]  /*38370*/  LDL.LU.64 R26, [R1+0x1598] ;  /* 0x00159800011a7983 */ /* 0x000ee20000300a00 */
[----:B--2---:R-:W-:Y:S03]  /*38380*/  HMMA.16816.F32.BF16 R4, R20, R4, R8 ;  /* 0x000000041404723c */ /* 0x004fe60000041808 */
[----:B---3--:R-:W-:Y:S04]  /*38390*/  STL.64 [R1+0x7748], R26 ;  /* 0x0077481a01007387 */ /* 0x008fe80000100a00 */
[----:B----4-:R0:W-:Y:S04]  /*383a0*/  STL.64 [R1+0x7740], R24 ;  /* 0x0077401801007387 */ /* 0x0101e80000100a00 */
[----:B0-----:R-:W2:Y:S04]  /*383b0*/  LDL.LU.64 R24, [R1+0x15a0] ;  /* 0x0015a00001187983 */ /* 0x001ea80000300a00 */
[----:B------:R-:W2:Y:S04]  /*383c0*/  LDL.LU.64 R26, [R1+0x15a8] ;  /* 0x0015a800011a7983 */ /* 0x000ea80000300a00 */
[----:B------:R-:W3:Y:S04]  /*383d0*/  LDL.LU.64 R10, [R1+0x7788] ;  /* 0x00778800010a7983 */ /* 0x000ee80000300a00 */
[----:B------:R-:W3:Y:S04]  /*383e0*/  LDL.LU.64 R8, [R1+0x7780] ;  /* 0x0077800001087983 */ /* 0x000ee80000300a00 */
[----:B------:R-:W-:Y:S04]  /*383f0*/  STL.64 [R1+0xff0], R4 ;  /* 0x000ff00401007387 */ /* 0x000fe80000100a00 */
[----:B------:R0:W-:Y:S04]  /*38400*/  STL.64 [R1+0xff8], R6 ;  /* 0x000ff80601007387 */ /* 0x0001e80000100a00 */
[----:B0-----:R-:W4:Y:S04]  /*38410*/  LDL.LU R7, [R1+0x7778] ;  /* 0x0077780001077983 */ /* 0x001f280000300800 */
[----:B------:R-:W3:Y:S01]  /*38420*/  LDL.LU.64 R4, [R1+0x7770] ;  /* 0x0077700001047983 */ /* 0x000ee20000300a00 */
[----:B------:R-:W-:-:S03]  /*38430*/  IMAD.MOV.U32 R13, RZ, RZ, R3 ;  /* 0x000000ffff0d7224 */ /* 0x000fc600078e0003 */
[----:B------:R-:W-:Y:S01]  /*38440*/  STL.64 [R1+0x76d0], R14 ;  /* 0x0076d00e01007387 */ /* 0x000fe20000100a00 */
[----:B----4-:R-:W-:Y:S02]  /*38450*/  IMAD.MOV.U32 R12, RZ, RZ, R7 ;  /* 0x000000ffff0c7224 */ /* 0x010fe400078e0007 */
[C---:B---3--:R-:W-:Y:S03]  /*38460*/  HMMA.16816.F32.BF16 R4, R20.reuse, R4, R8 ;  /* 0x000000041404723c */ /* 0x048fe60000041808 */
[----:B------:R0:W-:Y:S04]  /*38470*/  STL.64 [R1+0x76c8], R12 ;  /* 0x0076c80c01007387 */ /* 0x0001e80000100a00 */
[----:B0-----:R-:W3:Y:S04]  /*38480*/  LDL.64 R12, [R1+0x190] ;  /* 0x00019000010c7983 */ /* 0x001ee80000100a00 */
[----:B------:R-:W3:Y:S04]  /*38490*/  LDL.LU.64 R10, [R1+0x7768] ;  /* 0x00776800010a7983 */ /* 0x000ee80000300a00 */
[----:B------:R-:W3:Y:S08]  /*384a0*/  LDL.LU.64 R8, [R1+0x7760] ;  /* 0x0077600001087983 */ /* 0x000ef00000300a00 */
[----:B------:R0:W-:Y:S04]  /*384b0*/  STL.64 [R1+0xfe0], R4 ;  /* 0x000fe00401007387 */ /* 0x0001e80000100a00 */
[----:B------:R-:W-:Y:S04]  /*384c0*/  STL.64 [R1+0xfe8], R6 ;  /* 0x000fe80601007387 */ /* 0x000fe80000100a00 */
[----:B0-----:R-:W2:Y:S01]  /*384d0*/  LDL.LU.64 R4, [R1+0x7758] ;  /* 0x0077580001047983 */ /* 0x001ea20000300a00 */
[----:B---3--:R-:W-:-:S15]  /*384e0*/  HMMA.16816.F32.BF16 R8, R20, R12, R8 ;  /* 0x0000000c1408723c */ /* 0x008fde0000041808 */
[----:B------:R-:W-:-:S08]  /*384f0*/  NOP ;  /* 0x0000000000007918 */ /* 0x000fd00000000000 */
[----:B------:R0:W-:Y:S04]  /*38500*/  STL.64 [R1+0xfd0], R8 ;  /* 0x000fd00801007387 */ /* 0x0001e80000100a00 */
[----:B------:R1:W-:Y:S04]  /*38510*/  STL.64 [R1+0xfd8], R10 ;  /* 0x000fd80a01007387 */ /* 0x0003e80000100a00 */
[----:B0-----:R-:W3:Y:S01]  /*38520*/  LDL.LU.64 R8, [R1+0x7750] ;  /* 0x0077500001087983 */ /* 0x001ee20000300a00 */
[----:B--2---:R-:W-:Y:S01]  /*38530*/  HMMA.16816.F32.BF16 R4, R20, R4, R24 ;  /* 0x000000041404723c */ /* 0x004fe20000041818 */
[----:B-1----:R-:W-:-:S02]  /*38540*/  IMAD.MOV.U32 R11, RZ, RZ, R13 ;  /* 0x000000ffff0b7224 */ /* 0x002fc400078e000d */
[----:B------:R-:W-:Y:S02]  /*38550*/  IMAD.MOV.U32 R18, RZ, RZ, R12 ;  /* 0x000000ffff127224 */ /* 0x000fe400078e000c */
[----:B------:R-:W2:Y:S04]  /*38560*/  LDL.LU.64 R12, [R1+0x1570] ;  /* 0x00157000010c7983 */ /* 0x000ea80000300a00 */
[----:B------:R-:W2:Y:S04]  /*38570*/  LDL.LU.64 R14, [R1+0x1578] ;  /* 0x00157800010e7983 */ /* 0x000ea80000300a00 */
[----:B------:R-:W-:Y:S04]  /*38580*/  STL [R1+0x76f0], R11 ;  /* 0x0076f00b01007387 */ /* 0x000fe80000100800 */
[----:B---3--:R0:W-:Y:S04]  /*38590*/  STL.64 [R1+0x76e8], R8 ;  /* 0x0076e80801007387 */ /* 0x0081e80000100a00 */
[----:B0-----:R-:W3:Y:S04]  /*385a0*/  LDL.LU.64 R8, [R1+0x1580] ;  /* 0x0015800001087983 */ /* 0x001ee80000300a00 */
[----:B------:R-:W3:Y:S04]  /*385b0*/  LDL.LU.64 R10, [R1+0x1588] ;  /* 0x00158800010a7983 */ /* 0x000ee80000300a00 */
[----:B------:R-:W4:Y:S04]  /*385c0*/  LDL.LU.64 R26, [R1+0x7748] ;  /* 0x00774800011a7983 */ /* 0x000f280000300a00 */
[----:B------:R-:W4:Y:S04]  /*385d0*/  LDL.LU.64 R24, [R1+0x7740] ;  /* 0x0077400001187983 */ /* 0x000f280000300a00 */
[----:B------:R0:W-:Y:S04]  /*385e0*/  STL.64 [R1+0xfc0], R4 ;  /* 0x000fc00401007387 */ /* 0x0001e80000100a00 */
[----:B------:R-:W-:Y:S04]  /*385f0*/  STL.64 [R1+0xfc8], R6 ;  /* 0x000fc80601007387 */ /* 0x000fe80000100a00 */
[----:B0-----:R-:W4:Y:S02]  /*38600*/  LDL.LU.64 R4, [R1+0x7738] ;  /* 0x0077380001047983 */ /* 0x001f240000300a00 */
[----:B----4-:R-:W-:-:S15]  /*38610*/  HMMA.16816.F32.BF16 R24, R20, R4, R24 ;  /* 0x000000041418723c */ /* 0x010fde0000041818 */
[----:B------:R-:W-:-:S08]  /*38620*/  NOP ;  /* 0x0000000000007918 */ /* 0x000fd00000000000 */
[----:B------:R0:W-:Y:S04]  /*38630*/  STL.64 [R1+0xfb0], R24 ;  /* 0x000fb01801007387 */ /* 0x0001e80000100a00 */
[----:B------:R1:W-:Y:S04]  /*38640*/  STL.64 [R1+0xfb8], R26 ;  /* 0x000fb81a01007387 */ /* 0x0003e80000100a00 */
[----:B0-----:R-:W4:Y:S01]  /*38650*/  LDL.LU.64 R24, [R1+0x7730] ;  /* 0x0077300001187983 */ /* 0x001f220000300a00 */
[----:B-1----:R-:W-:Y:S02]  /*38660*/  IMAD.MOV.U32 R26, RZ, RZ, R4 ;  /* 0x000000ffff1a7224 */ /* 0x002fe400078e0004 */
[----:B------:R-:W-:-:S02]  /*38670*/  IMAD.MOV.U32 R19, RZ, RZ, R5 ;  /* 0x000000ffff137224 */ /* 0x000fc400078e0005 */
[----:B------:R-:W2:Y:S04]  /*38680*/  LDL.LU.64 R4, [R1+0x7728] ;  /* 0x0077280001047983 */ /* 0x000ea80000300a00 */
[----:B------:R-:W-:Y:S04]  /*38690*/  STL [R1+0x76e0], R26 ;  /* 0x0076e01a01007387 */ /* 0x000fe80000100800 */
[----:B----4-:R0:W-:Y:S04]  /*386a0*/  STL.64 [R1+0x76d8], R24 ;  /* 0x0076d81801007387 */ /* 0x0101e80000100a00 */
[----:B0-----:R-:W4:Y:S04]  /*386b0*/  LDL.64 R24, [R1+0x110] ;  /* 0x0001100001187983 */ /* 0x001f280000100a00 */
[----:B----4-:R0:W-:Y:S04]  /*386c0*/  STL.64 [R1+0x76f8], R24 ;  /* 0x0076f81801007387 */ /* 0x0101e80000100a00 */
[----:B0-----:R-:W4:Y:S01]  /*386d0*/  LDL.64 R24, [R1+0x120] ;  /* 0x0001200001187983 */ /* 0x001f220000100a00 */
[C---:B---3--:R-:W-:Y:S03]  /*386e0*/  HMMA.16816.F32.BF16 R8, R20.reuse, R16, R8 ;  /* 0x000000101408723c */ /* 0x048fe60000041808 */
[----:B----4-:R0:W-:Y:S04]  /*386f0*/  STL.64 [R1+0x7708], R24 ;  /* 0x0077081801007387 */ /* 0x0101e80000100a00 */
[----:B0-----:R-:W3:Y:S04]  /*38700*/  LDL.64 R24, [R1+0x130] ;  /* 0x0001300001187983 */ /* 0x001ee80000100a00 */
[----:B---3--:R0:W-:Y:S04]  /*38710*/  STL.64 [R1+0x7720], R24 ;  /* 0x0077201801007387 */ /* 0x0081e80000100a00 */
[----:B0-----:R-:W3:Y:S04]  /*38720*/  LDL.LU.64 R24, [R1+0x1560] ;  /* 0x0015600001187983 */ /* 0x001ee80000300a00 */
[----:B------:R-:W3:Y:S04]  /*38730*/  LDL.LU.64 R26, [R1+0x1568] ;  /* 0x00156800011a7983 */ /* 0x000ee80000300a00 */
[----:B------:R-:W-:Y:S04]  /*38740*/  STL.64 [R1+0xfa0], R8 ;  /* 0x000fa00801007387 */ /* 0x000fe80000100a00 */
[----:B------:R2:W-:Y:S04]  /*38750*/  STL.64 [R1+0xfa8], R10 ;  /* 0x000fa80a01007387 */ /* 0x0005e80000100a00 */
[----:B------:R-:W-:Y:S01]  /*38760*/  STL.64 [R1+0x7670], R16 ;  /* 0x0076701001007387 */ /* 0x000fe20000100a00 */
[----:B--2---:R-:W-:Y:S03]  /*38770*/  HMMA.16816.F32.BF16 R8, R20, R4, R12 ;  /* 0x000000041408723c */ /* 0x004fe6000004180c */
[----:B------:R-:W2:Y:S04]  /*38780*/  LDL.LU.64 R4, [R1+0x1540] ;  /* 0x0015400001047983 */ /* 0x000ea80000300a00 */
[----:B------:R-:W4:-:S15]  /*38790*/  LDL.LU.64 R6, [R1+0x1548] ;  /* 0x0015480001067983 */ /* 0x000f1e0000300a00 */
[----:B------:R-:W-:-:S01]  /*387a0*/  NOP ;  /* 0x0000000000007918 */ /* 0x000fc20000000000 */
[----:B------:R-:W-:Y:S04]  /*387b0*/  STL.64 [R1+0xf90], R8 ;  /* 0x000f900801007387 */ /* 0x000fe80000100a00 */
[----:B------:R-:W-:Y:S04]  /*387c0*/  STL.64 [R1+0xf98], R10 ;  /* 0x000f980a01007387 */ /* 0x000fe80000100a00 */
[----:B----4-:R-:W-:Y:S04]  /*387d0*/  STL.64 [R1+0x7718], R6 ;  /* 0x0077180601007387 */ /* 0x010fe80000100a00 */
[----:B--2---:R0:W-:Y:S04]  /*387e0*/  STL.64 [R1+0x7710], R4 ;  /* 0x0077100401007387 */ /* 0x0041e80000100a00 */
[----:B0-----:R-:W2:Y:S04]  /*387f0*/  LDL.LU.64 R4, [R1+0x1550] ;  /* 0x0015500001047983 */ /* 0x001ea80000300a00 */
[----:B------:R-:W2:Y:S04]  /*38800*/  LDL.LU.64 R6, [R1+0x1558] ;  /* 0x0015580001067983 */ /* 0x000ea80000300a00 */
[----:B------:R-:W4:Y:S04]  /*38810*/  LDL.LU.64 R8, [R1+0x1530] ;  /* 0x0015300001087983 */ /* 0x000f280000300a00 */
[----:B------:R-:W4:Y:S04]  /*38820*/  LDL.LU.64 R10, [R1+0x1538] ;  /* 0x00153800010a7983 */ /* 0x000f280000300a00 */
[----:B------:R-:W4:Y:S04]  /*38830*/  LDL.LU.64 R12, [R1+0x1520] ;  /* 0x00152000010c7983 */ /* 0x000f280000300a00 */
[----:B------:R-:W4:Y:S04]  /*38840*/  LDL.LU.64 R14, [R1+0x1528] ;  /* 0x00152800010e7983 */ /* 0x000f280000300a00 */
[----:B------:R-:W3:Y:S04]  /*38850*/  LDL.64 R16, [R1+0x1b0] ;  /* 0x0001b00001107983 */ /* 0x000ee80000100a00 */
[----:B------:R-:W-:Y:S04]  /*38860*/  STL.64 [R1+0x76a0], R18 ;  /* 0x0076a01201007387 */ /* 0x000fe80000100a00 */
[----:B---3--:R0:W-:Y:S02]  /*38870*/  STL.64 [R1+0x7698], R16 ;  /* 0x0076981001007387 */ /* 0x0081e40000100a00 */
[----:B0-----:R-:W-:-:S02]  /*38880*/  IMAD.MOV.U32 R16, RZ, RZ, R2 ;  /* 0x000000ffff107224 */ /* 0x001fc400078e0002 */
[----:B------:R-:W-:-:S07]  /*38890*/  IMAD.MOV.U32 R17, RZ, RZ, R0 ;  /* 0x000000ffff117224 */ /* 0x000fce00078e0000 */
[----:B------:R-:W-:Y:S01]  /*388a0*/  HMMA.16816.F32.BF16 R16, R20, R16, R24 ;  /* 0x000000101410723c */ /* 0x000fe20000041818 */
[----:B------:R-:W2:-:S15]  /*388b0*/  LDL.LU.64 R24, [R1+0x7720] ;  /* 0x0077200001187983 */ /* 0x000e9e0000300a00 */
[----:B------:R-:W-:-:S07]  /*388c0*/  NOP ;  /* 0x0000000000007918 */ /* 0x000fce0000000000 */
[----:B------:R0:W-:Y:S04]  /*388d0*/  STL.64 [R1+0xf80], R16 ;  /* 0x000f801001007387 */ /* 0x0001e80000100a00 */
[----:B------:R1:W-:Y:S04]  /*388e0*/  STL.64 [R1+0xf88], R18 ;  /* 0x000f881201007387 */ /* 0x0003e80000100a00 */
[----:B0-----:R-:W3:Y:S04]  /*388f0*/  LDL.LU.64 R16, [R1+0x1b90] ;  /* 0x001b900001107983 */ /* 0x001ee80000300a00 */
[----:B-1----:R-:W4:Y:S01]  /*38900*/  LDL.LU.64 R18, [R1+0x1b98] ;  /* 0x001b980001127983 */ /* 0x002f220000300a00 */
[----:B--2---:R-:W-:Y:S06]  /*38910*/  HMMA.16816.F32.BF16 R4, R20, R24, R4 ;  /* 0x000000181404723c */ /* 0x004fec0000041804 */
[----:B------:R-:W-:-:S02]  /*38920*/  IMAD.MOV.U32 R2, RZ, RZ, R24 ;  /* 0x000000ffff027224 */ /* 0x000fc400078e0018 */
[----:B------:R-:W-:Y:S01]  /*38930*/  IMAD.MOV.U32 R0, RZ, RZ, R25 ;  /* 0x000000ffff007224 */ /* 0x000fe200078e0019 */
[----:B----4-:R-:W-:Y:S04]  /*38940*/  STL.64 [R1+0x76c0], R18 ;  /* 0x0076c01201007387 */ /* 0x010fe80000100a00 */
[----:B---3--:R0:W-:Y:S04]  /*38950*/  STL.64 [R1+0x76b8], R16 ;  /* 0x0076b81001007387 */ /* 0x0081e80000100a00 */
[----:B0-----:R-:W2:Y:S04]  /*38960*/  LDL.LU.64 R16, [R1+0x550] ;  /* 0x0005500001107983 */ /* 0x001ea80000300a00 */
[----:B------:R-:W2:Y:S04]  /*38970*/  LDL.LU.64 R18, [R1+0x558] ;  /* 0x0005580001127983 */ /* 0x000ea80000300a00 */
[----:B------:R-:W-:Y:S04]  /*38980*/  STL.64 [R1+0xf70], R4 ;  /* 0x000f700401007387 */ /* 0x000fe80000100a00 */
[----:B------:R0:W-:Y:S04]  /*38990*/  STL.64 [R1+0xf78], R6 ;  /* 0x000f780601007387 */ /* 0x0001e80000100a00 */
[----:B0-----:R-:W3:Y:S04]  /*389a0*/  LDL.LU.64 R6, [R1+0x7718] ;  /* 0x0077180001067983 */ /* 0x001ee80000300a00 */
[----:B------:R-:W3:Y:S04]  /*389b0*/  LDL.LU.64 R4, [R1+0x7710] ;  /* 0x0077100001047983 */ /* 0x000ee80000300a00 */
[----:B------:R-:W3:Y:S02]  /*389c0*/  LDL.LU.64 R24, [R1+0x7708] ;  /* 0x0077080001187983 */ /* 0x000ee40000300a00 */
[----:B---3--:R-:W-:Y:S06]  /*389d0*/  HMMA.16816.F32.BF16 R4, R20, R24, R4 ;  /* 0x000000181404723c */ /* 0x008fec0000041804 */
[----:B------:R-:W-:-:S15]  /*389e0*/  IMAD.MOV.U32 R3, RZ, RZ, R25 ;  /* 0x000000ffff037224 */ /* 0x000fde00078e0019 */
[----:B------:R-:W-:-:S02]  /*389f0*/  NOP ;  /* 0x0000000000007918 */ /* 0x000fc40000000000 */
[----:B------:R0:W-:Y:S04]  /*38a00*/  STL.64 [R1+0xf60], R4 ;  /* 0x000f600401007387 */ /* 0x0001e80000100a00 */
[----:B------:R1:W-:Y:S04]  /*38a10*/  STL.64 [R1+0xf68], R6 ;  /* 0x000f680601007387 */ /* 0x0003e80000100a00 */
[----:B0-----:R-:W3:Y:S01]  /*38a20*/  LDL.LU.64 R4, [R1+0x7700] ;  /* 0x0077000001047983 */ /* 0x001ee20000300a00 */
[----:B-1----:R-:W-:-:S03]  /*38a30*/  IMAD.MOV.U32 R6, RZ, RZ, R24 ;  /* 0x000000ffff067224 */ /* 0x002fc600078e0018 */
[----:B------:R-:W4:Y:S02]  /*38a40*/  LDL.LU.64 R24, [R1+0x76f8] ;  /* 0x0076f80001187983 */ /* 0x000f240000300a00 */
[----:B----4-:R-:W-:Y:S06]  /*38a50*/  HMMA.16816.F32.BF16 R8, R20, R24, R8 ;  /* 0x000000181408723c */ /* 0x010fec0000041808 */
[----:B------:R-:W-:-:S15]  /*38a60*/  IMAD.MOV.U32 R7, RZ, RZ, R25 ;  /* 0x000000ffff077224 */ /* 0x000fde00078e0019 */
[----:B------:R-:W-:-:S02]  /*38a70*/  NOP ;  /* 0x0000000000007918 */ /* 0x000fc40000000000 */
[----:B------:R-:W-:Y:S04]  /*38a80*/  STL.64 [R1+0xf50], R8 ;  /* 0x000f500801007387 */ /* 0x000fe80000100a00 */
[----:B------:R0:W-:Y:S04]  /*38a90*/  STL.64 [R1+0xf58], R10 ;  /* 0x000f580a01007387 */ /* 0x0001e80000100a00 */
[----:B0-----:R-:W4:Y:S04]  /*38aa0*/  LDL.LU R11, [R1+0x76f0] ;  /* 0x0076f000010b7983 */ /* 0x001f280000300800 */
[----:B------:R-:W4:Y:S01]  /*38ab0*/  LDL.LU.64 R8, [R1+0x76e8] ;  /* 0x0076e80001087983 */ /* 0x000f220000300a00 */
[----:B------:R-:W-:-:S03]  /*38ac0*/  IMAD.MOV.U32 R10, RZ, RZ, R24 ;  /* 0x000000ffff0a7224 */ /* 0x000fc600078e0018 */
[----:B------:R-:W4:Y:S04]  /*38ad0*/  LDL.LU R26, [R1+0x76e0] ;  /* 0x0076e000011a7983 */ /* 0x000f280000300800 */
[----:B------:R-:W2:Y:S02]  /*38ae0*/  LDL.LU.64 R24, [R1+0x76d8] ;  /* 0x0076d80001187983 */ /* 0x000ea40000300a00 */
[----:B--2---:R-:W-:-:S15]  /*38af0*/  HMMA.16816.F32.BF16 R12, R20, R24, R12 ;  /* 0x00000018140c723c */ /* 0x004fde000004180c */
[----:B------:R-:W-:-:S08]  /*38b00*/  NOP ;  /* 0x0000000000007918 */ /* 0x000fd00000000000 */
[----:B------:R-:W-:Y:S04]  /*38b10*/  STL.64 [R1+0xf40], R12 ;  /* 0x000f400c01007387 */ /* 0x000fe80000100a00 */
[----:B------:R0:W-:Y:S04]  /*38b20*/  STL.64 [R1+0xf48], R14 ;  /* 0x000f480e01007387 */ /* 0x0001e80000100a00 */
[----:B0-----:R-:W2:Y:S04]  /*38b30*/  LDL.LU.64 R14, [R1+0x76d0] ;  /* 0x0076d000010e7983 */ /* 0x001ea80000300a00 */
[----:B------:R-:W3:Y:S04]  /*38b40*/  LDL.LU.64 R12, [R1+0x76c8] ;  /* 0x0076c800010c7983 */ /* 0x000ee80000300a00 */
[----:B------:R2:W-:Y:S01]  /*38b50*/  STL.64 [R1+0x75f8], R24 ;  /* 0x0075f81801007387 */ /* 0x0005e20000100a00 */
[----:B---3--:R-:W-:Y:S03]  /*38b60*/  HMMA.16816.F32.BF16 R20, R20, R12, R16 ;  /* 0x0000000c1414723c */ /* 0x008fe60000041810 */
[----:B------:R-:W3:Y:S01]  /*38b70*/  LDL.LU.64 R18, [R1+0x76c0] ;  /* 0x0076c00001127983 */ /* 0x000ee20000300a00 */
[----:B--2---:R-:W-:-:S02]  /*38b80*/  IMAD.MOV.U32 R24, RZ, RZ, R15 ;  /* 0x000000ffff187224 */ /* 0x004fc400078e000f */
[----:B------:R-:W-:Y:S01]  /*38b90*/  IMAD.MOV.U32 R25, RZ, RZ, R14 ;  /* 0x000000ffff197224 */ /* 0x000fe200078e000e */
[----:B------:R-:W3:Y:S04]  /*38ba0*/  LDL.LU.64 R16, [R1+0x76b8] ;  /* 0x0076b80001107983 */ /* 0x000ee80000300a00 */
[----:B------:R-:W3:Y:S04]  /*38bb0*/  LDL.LU.64 R14, [R1+0x76b0] ;  /* 0x0076b000010e7983 */ /* 0x000ee80000300a00 */
[----:B------:R-:W3:Y:S08]  /*38bc0*/  LDL.LU.64 R12, [R1+0x76a8] ;  /* 0x0076a800010c7983 */ /* 0x000ef00000300a00 */
[----:B------:R0:W-:Y:S04]  /*38bd0*/  STL.64 [R1+0x4c0], R20 ;  /* 0x0004c01401007387 */ /* 0x0001e80000100a00 */
[----:B------:R1:W-:Y:S04]  /*38be0*/  STL.64 [R1+0x4c8], R22 ;  /* 0x0004c81601007387 */ /* 0x0003e80000100a00 */
[----:B0-----:R-:W4:Y:S04]  /*38bf0*/  LDL.LU.64 R20, [R1+0x1a80] ;  /* 0x001a800001147983 */ /* 0x001f280000300a00 */
[----:B-1----:R-:W4:Y:S01]  /*38c00*/  LDL.LU.64 R22, [R1+0x1a88] ;  /* 0x001a880001167983 */ /* 0x002f220000300a00 */
[C---:B---3--:R-:W-:Y:S06]  /*38c10*/  HMMA.16816.F32.BF16 R16, R12.reuse, R4, R16 ;  /* 0x000000040c10723c */ /* 0x048fec0000041810 */
[----:B----4-:R-:W-:-:S15]  /*38c20*/  HMMA.16816.F32.BF16 R20, R12, R8, R20 ;  /* 0x000000080c14723c */ /* 0x010fde0000041814 */
[----:B------:R-:W-:-:S02]  /*38c30*/  NOP ;  /* 0x0000000000007918 */ /* 0x000fc40000000000 */
[----:B------:R-:W-:Y:S04]  /*38c40*/  STL.64 [R1+0x480], R16 ;  /* 0x0004801001007387 */ /* 0x000fe80000100a00 */
[----:B------:R0:W-:Y:S04]  /*38c50*/  STL.64 [R1+0x488], R18 ;  /* 0x0004881201007387 */ /* 0x0001e80000100a00 */
[----:B0-----:R-:W2:Y:S04]  /*38c60*/  LDL.LU.64 R18, [R1+0x76a0] ;  /* 0x0076a00001127983 */ /* 0x001ea80000300a00 */
[----:B------:R-:W3:Y:S04]  /*38c70*/  LDL.LU.64 R16, [R1+0x7698] ;  /* 0x0076980001107983 */ /* 0x000ee80000300a00 */
[----:B------:R-:W-:Y:S04]  /*38c80*/  STL.64 [R1+0x470], R20 ;  /* 0x0004701401007387 */ /* 0x000fe80000100a00 */
[----:B------:R-:W-:Y:S04]  /*38c90*/  STL.64 [R1+0x478], R22 ;  /* 0x0004781601007387 */ /* 0x000fe80000100a00 */
[----:B------:R-:W0:Y:S04]  /*38ca0*/  LDSM.16.MT88.4 R20, [R28+UR4+0x180] ;  /* 0x000180041c14783b */ /* 0x000e280008004200 */
[----:B0-----:R-:W-:Y:S04]  /*38cb0*/  STL.64 [R1+0x7500], R22 ;  /* 0x0075001601007387 */ /* 0x001fe80000100a00 */
[----:B------:R0:W-:Y:S04]  /*38cc0*/  STL.64 [R1+0x74f8], R20 ;  /* 0x0074f81401007387 */ /* 0x0001e80000100a00 */
[----:B0-----:R-:W4:Y:S04]  /*38cd0*/  LDL.64 R20, [R1+0xf0] ;  /* 0x0000f00001147983 */ /* 0x001f280000100a00 */
[----:B----4-:R0:W-:Y:S02]  /*38ce0*/  STL.64 [R1+0x7660], R20 ;  /* 0x0076601401007387 */ /* 0x0101e40000100a00 */
[----:B0-----:R-:W-:-:S02]  /*38cf0*/  IMAD.MOV.U32 R20, RZ, RZ, R26 ;  /* 0x000000ffff147224 */ /* 0x001fc400078e001a */
[----:B--2---:R-:W-:-:S05]  /*38d00*/  IMAD.MOV.U32 R21, RZ, RZ, R19 ;  /* 0x000000ffff157224 */ /* 0x004fca00078e0013 */
[----:B------:R0:W-:Y:S02]  /*38d10*/  STL.64 [R1+0x7678], R20 ;  /* 0x0076781401007387 */ /* 0x0001e40000100a00 */
[----:B0-----:R-:W-:Y:S02]  /*38d20*/  IMAD.MOV.U32 R20, RZ, RZ, R18 ;  /* 0x000000ffff147224 */ /* 0x001fe400078e0012 */
[----:B------:R-:W-:-:S05]  /*38d30*/  IMAD.MOV.U32 R21, RZ, RZ, R11 ;  /* 0x000000ffff157224 */ /* 0x000fca00078e000b */
[----:B------:R0:W-:Y:S04]  /*38d40*/  STL.64 [R1+0x7690], R20 ;  /* 0x0076901401007387 */ /* 0x0001e80000100a00 */
[----:B0-----:R-:W2:Y:S04]  /*38d50*/  LDL.LU.64 R20, [R1+0x1980] ;  /* 0x0019800001147983 */ /* 0x001ea80000300a00 */
[----:B------:R-:W2:Y:S02]  /*38d60*/  LDL.LU.64 R22, [R1+0x1988] ;  /* 0x0019880001167983 */ /* 0x000ea40000300a00 */
[----:B--2---:R-:W-:Y:S02]  /*38d70*/  HMMA.16816.F32.BF16 R24, R12, R24, R20 ;  /* 0x000000180c18723c */ /* 0x004fe40000041814 */
[----:B------:R-:W2:Y:S04]  /*38d80*/  LDL.LU.64 R20, [R1+0x1790] ;  /* 0x0017900001147983 */ /* 0x000ea80000300a00 */
[----:B------:R-:W2:-:S15]  /*38d90*/  LDL.LU.64 R22, [R1+0x1798] ;  /* 0x0017980001167983 */ /* 0x000e9e0000300a00 */
[----:B------:R-:W-:-:S02]  /*38da0*/  NOP ;  /* 0x0000000000007918 */ /* 0x000fc40000000000 */
[----:B------:R0:W-:Y:S04]  /*38db0*/  STL.64 [R1+0xe60], R24 ;  /* 0x000e601801007387 */ /* 0x0001e80000100a00 */
[----:B------:R-:W-:Y:S01]  /*38dc0*/  STL.64 [R1+0xe68], R26 ;  /* 0x000e681a01007387 */ /* 0x000fe20000100a00 */
[----:B0-----:R-:W-:Y:S02]  /*38dd0*/  IMAD.MOV.U32 R24, RZ, RZ, R10 ;  /* 0x000000ffff187224 */ /* 0x001fe400078e000a */
[----:B------:R-:W-:-:S05]  /*38de0*/  IMAD.MOV.U32 R25, RZ, RZ, R7 ;  /* 0x000000ffff197224 */ /* 0x000fca00078e0007 */
[----:B------:R0:W-:Y:S04]  /*38df0*/  STL.64 [R1+0x7610], R24 ;  /* 0x0076101801007387 */ /* 0x0001e80000100a00 */
[----:B0-----:R-:W4:Y:S04]  /*38e00*/  LDL.LU.64 R24, [R1+0x1890] ;  /* 0x0018900001187983 */ /* 0x001f280000300a00 */
[----:B------:R-:W4:Y:S01]  /*38e10*/  LDL.LU.64 R26, [R1+0x1898] ;  /* 0x00189800011a7983 */ /* 0x000f220000300a00 */
[----:B---3--:R-:W-:Y:S02]  /*38e20*/  IMAD.MOV.U32 R10, RZ, RZ, R16 ;  /* 0x000000ffff0a7224 */ /* 0x008fe400078e0010 */
[----:B------:R-:W-:Y:S01]  /*38e30*/  IMAD.MOV.U32 R7, RZ, RZ, R17 ;  /* 0x000000ffff077224 */ /* 0x000fe200078e0011 */
[----:B----4-:R-:W-:-:S15]  /*38e40*/  HMMA.16816.F32.BF16 R24, R12, R16, R24 ;  /* 0x000000100c18723c */ /* 0x010fde0000041818 */
[----:B------:R-:W-:-:S08]  /*38e50*/  NOP ;  /* 0x0000000000007918 */ /* 0x000fd00000000000 */
[----:B------:R0:W-:Y:S04]  /*38e60*/  STL.64 [R1+0xe50], R24 ;  /* 0x000e501801007387 */ /* 0x0001e80000100a00 */
[----:B------:R-:W-:Y:S04]  /*38e70*/  STL.64 [R1+0xe58], R26 ;  /* 0x000e581a01007387 */ /* 0x000fe80000100a00 */
[----:B------:R-:W-:Y:S04]  /*38e80*/  STL [R1+0x7688], R10 ;  /* 0x0076880a01007387 */ /* 0x000fe80000100800 */
[----:B------:R1:W-:Y:S01]  /*38e90*/  STL.64 [R1+0x7680], R8 ;  /* 0x0076800801007387 */ /* 0x0003e20000100a00 */
[----:B0-----:R-:W-:-:S02]  /*38ea0*/  IMAD.MOV.U32 R24, RZ, RZ, R6 ;  /* 0x000000ffff187224 */ /* 0x001fc400078e0006 */
[----:B------:R-:W-:Y:S01]  /*38eb0*/  IMAD.MOV.U32 R25, RZ, RZ, R3 ;  /* 0x000000ffff197224 */ /* 0x000fe200078e0003 */
[----:B-1----:R-:W3:Y:S04]  /*38ec0*/  LDL.LU.64 R8, [R1+0x1690] ;  /* 0x0016900001087983 */ /* 0x002ee80000300a00 */
[----:B------:R-:W3:Y:S04]  /*38ed0*/  LDL.LU.64 R10, [R1+0x1698] ;  /* 0x00169800010a7983 */ /* 0x000ee80000300a00 */
[----:B------:R-:W4:Y:S04]  /*38ee0*/  LDL.LU.64 R16, [R1+0x1480] ;  /* 0x0014800001107983 */ /* 0x000f280000300a00 */
[----:B------:R-:W4:Y:S04]  /*38ef0*/  LDL.LU.64 R18, [R1+0x1488] ;  /* 0x0014880001127983 */ /* 0x000f280000300a00 */
[----:B------:R0:W-:Y:S04]  /*38f00*/  STL.64 [R1+0x7628], R24 ;  /* 0x0076281801007387 */ /* 0x0001e80000100a00 */
[----:B0-----:R-:W2:Y:S02]  /*38f10*/  LDL.64 R24, [R1+0x1a0] ;  /* 0x0001a00001187983 */ /* 0x001ea40000100a00 */
[----:B--2---:R-:W-:Y:S06]  /*38f20*/  HMMA.16816.F32.BF16 R20, R12, R24, R20 ;  /* 0x000000180c14723c */ /* 0x004fec0000041814 */
[----:B------:R-:W-:-:S02]  /*38f30*/  IMAD.MOV.U32 R6, RZ, RZ, R24 ;  /* 0x000000ffff067224 */ /* 0x000fc400078e0018 */
[----:B------:R-:W-:Y:S02]  /*38f40*/  IMAD.MOV.U32 R3, RZ, RZ, R25 ;  /* 0x000000ffff037224 */ /* 0x000fe400078e0019 */
[----:B------:R-:W-:Y:S02]  /*38f50*/  IMAD.MOV.U32 R24, RZ, RZ, R2 ;  /* 0x000000ffff187224 */ /* 0x000fe400078e0002 */
[----:B------:R-:W-:-:S11]  /*38f60*/  IMAD.MOV.U32 R25, RZ, RZ, R0 ;  /* 0x000000ffff197224 */ /* 0x000fd600078e0000 */
[----:B------:R0:W-:Y:S04]  /*38f70*/  STL.64 [R1+0xe40], R20 ;  /* 0x000e401401007387 */ /* 0x0001e80000100a00 */
[----:B------:R-:W-:Y:S04]  /*38f80*/  STL.64 [R1+0xe48], R22 ;  /* 0x000e481601007387 */ /* 0x000fe80000100a00 */
[----:B0-----:R-:W3:Y:S04]  /*38f90*/  LDL.LU.64 R20, [R1+0x7690] ;  /* 0x0076900001147983 */ /* 0x001ee80000300a00 */
[----:B------:R0:W-:Y:S04]  /*38fa0*/  STL.64 [R1+0x7640], R24 ;  /* 0x0076401801007387 */ /* 0x0001e80000100a00 */
[----:B0-----:R-:W2:Y:S04]  /*38fb0*/  LDL.64 R24, [R1+0x140] ;  /* 0x0001400001187983 */ /* 0x001ea80000100a00 */
[----:B--2---:R0:W-:Y:S04]  /*38fc0*/  STL.64 [R1+0x7658], R24 ;  /* 0x0076581801007387 */ /* 0x0041e80000100a00 */
[----:B0-----:R-:W2:Y:S01]  /*38fd0*/  LDL.64 R24, [R1+0x150] ;  /* 0x0001500001187983 */ /* 0x001ea20000100a00 */
[C---:B---3--:R-:W-:Y:S03]  /*38fe0*/  HMMA.16816.F32.BF16 R20, R12.reuse, R20, R8 ;  /* 0x000000140c14723c */ /* 0x048fe60000041808 */
[----:B--2---:R0:W-:Y:S04]  /*38ff0*/  STL.64 [R1+0x7668], R24 ;  /* 0x0076681801007387 */ /* 0x0041e80000100a00 */
[----:B0-----:R-:W2:Y:S04]  /*39000*/  LDL.LU.64 R24, [R1+0x1470] ;  /* 0x0014700001187983 */ /* 0x001ea80000300a00 */
[----:B------:R-:W2:Y:S04]  /*39010*/  LDL.LU.64 R26, [R1+0x1478] ;  /* 0x00147800011a7983 */ /* 0x000ea80000300a00 */
[----:B------:R-:W-:Y:S04]  /*39020*/  STL.64 [R1+0x75f0], R6 ;  /* 0x0075f00601007387 */ /* 0x000fe80000100a00 */
[----:B------:R0:W-:Y:S04]  /*39030*/  STL.64 [R1+0x75e8], R4 ;  /* 0x0075e80401007387 */ /* 0x0001e80000100a00 */
[----:B0-----:R-:W4:Y:S04]  /*39040*/  LDL.64 R4, [R1+0x180] ;  /* 0x0001800001047983 */ /* 0x001f280000100a00 */
[----:B------:R-:W3:Y:S04]  /*39050*/  LDL.LU R10, [R1+0x7688] ;  /* 0x00768800010a7983 */ /* 0x000ee80000300800 */
[----:B------:R-:W3:Y:S04]  /*39060*/  LDL.LU.64 R8, [R1+0x7680] ;  /* 0x0076800001087983 */ /* 0x000ee80000300a00 */
[----:B------:R0:W-:Y:S04]  /*39070*/  STL.64 [R1+0xe30], R20 ;  /* 0x000e301401007387 */ /* 0x0001e80000100a00 */
[----:B------:R-:W-:Y:S04]  /*39080*/  STL.64 [R1+0xe38], R22 ;  /* 0x000e381601007387 */ /* 0x000fe80000100a00 */
[----:B0-----:R-:W2:Y:S01]  /*39090*/  LDL.LU.64 R20, [R1+0x7678] ;  /* 0x0076780001147983 */ /* 0x001ea20000300a00 */
[----:B----4-:R-:W-:Y:S06]  /*390a0*/  HMMA.16816.F32.BF16 R16, R12, R4, R16 ;  /* 0x000000040c10723c */ /* 0x010fec0000041810 */
[----:B------:R-:W-:-:S02]  /*390b0*/  IMAD.MOV.U32 R29, RZ, RZ, R4 ;  /* 0x000000ffff1d7224 */ /* 0x000fc400078e0004 */
[----:B------:R-:W-:Y:S02]  /*390c0*/  IMAD.MOV.U32 R11, RZ, RZ, R5 ;  /* 0x000000ffff0b7224 */ /* 0x000fe400078e0005 */
[----:B--2---:R-:W-:-:S13]  /*390d0*/  HMMA.16816.F32.BF16 R4, R12, R20, R24 ;  /* 0x000000140c04723c */ /* 0x004fda0000041818 */
[----:B------:R0:W-:Y:S04]  /*390e0*/  STL.64 [R1+0xe20], R16 ;  /* 0x000e201001007387 */ /* 0x0001e80000100a00 */
[----:B------:R-:W-:Y:S04]  /*390f0*/  STL.64 [R1+0xe28], R18 ;  /* 0x000e281201007387 */ /* 0x000fe80000100a00 */
[----:B0-----:R-:W2:Y:S04]  /*39100*/  LDL.LU.64 R16, [R1+0x7670] ;  /* 0x0076700001107983 */ /* 0x001ea80000300a00 */
[----:B---3--:R-:W-:Y:S04]  /*39110*/  STL.64 [R1+0x7608], R10 ;  /* 0x0076080a01007387 */ /* 0x008fe80000100a00 */
[----:B------:R0:W-:Y:S04]  /*39120*/  STL.64 [R1+0x7600], R8 ;  /* 0x0076000801007387 */ /* 0x0001e80000100a00 */
[----:B------:R-:W2:Y:S04]  /*39130*/  LDL.LU.64 R24, [R1+0x1460] ;  /* 0x0014600001187983 */ /* 0x000ea80000300a00 */
[----:B------:R-:W2:Y:S04]  /*39140*/  LDL.LU.64 R26, [R1+0x1468] ;  /* 0x00146800011a7983 */ /* 0x000ea80000300a00 */
[----:B------:R-:W-:Y:S04]  /*39150*/  STL.64 [R1+0xe10], R4 ;  /* 0x000e100401007387 */ /* 0x000fe80000100a00 */
[----:B------:R-:W-:Y:S04]  /*39160*/  STL.64 [R1+0xe18], R6 ;  /* 0x000e180601007387 */ /* 0x000fe80000100a00 */
[----:B------:R-:W3:Y:S04]  /*39170*/  LDL.LU.64 R20, [R1+0x1450] ;  /* 0x0014500001147983 */ /* 0x000ee80000300a00 */
[----:B------:R-:W3:Y:S04]  /*39180*/  LDL.LU.64 R22, [R1+0x1458] ;  /* 0x0014580001167983 */ /* 0x000ee80000300a00 */
[----:B0-----:R-:W4:Y:S04]  /*39190*/  LDL.LU.64 R8, [R1+0x1410] ;  /* 0x0014100001087983 */ /* 0x001f280000300a00 */
[----:B------:R-:W2:Y:S04]  /*391a0*/  LDL.LU.64 R10, [R1+0x1418] ;  /* 0x00141800010a7983 */ /* 0x000ea80000300a00 */
[----:B--2---:R-:W-:Y:S04]  /*391b0*/  STL.64 [R1+0x7620], R10 ;  /* 0x0076200a01007387 */ /* 0x004fe80000100a00 */
[----:B----4-:R0:W-:Y:S04]  /*391c0*/  STL.64 [R1+0x7618], R8 ;  /* 0x0076180801007387 */ /* 0x0101e80000100a00 */
[----:B0-----:R-:W2:Y:S04]  /*391d0*/  LDL.LU.64 R8, [R1+0x1420] ;  /* 0x0014200001087983 */ /* 0x001ea80000300a00 */
[----:B------:R-:W4:Y:S01]  /*391e0*/  LDL.LU.64 R10, [R1+0x1428] ;  /* 0x00142800010a7983 */ /* 0x000f220000300a00 */
[----:B------:R-:W-:Y:S03]  /*391f0*/  HMMA.16816.F32.BF16 R24, R12, R16, R24 ;  /* 0x000000100c18723c */ /* 0x000fe60000041818 */
[----:B----4-:R-:W-:Y:S04]  /*39200*/  STL.64 [R1+0x7638], R10 ;  /* 0x0076380a01007387 */ /* 0x010fe80000100a00 */
[----:B--2---:R0:W-:Y:S04]  /*39210*/  STL.64 [R1+0x7630], R8 ;  /* 0x0076300801007387 */ /* 0x0041e80000100a00 */
[----:B0-----:R-:W2:Y:S04]  /*39220*/  LDL.LU.64 R8, [R1+0x1430] ;  /* 0x0014300001087983 */ /* 0x001ea80000300a00 */
[----:B------:R-:W4:Y:S04]  /*39230*/  LDL.LU.64 R10, [R1+0x1438] ;  /* 0x00143800010a7983 */ /* 0x000f280000300a00 */
[----:B----4-:R-:W-:Y:S04]  /*39240*/  STL.64 [R1+0x7650], R10 ;  /* 0x0076500a01007387 */ /* 0x010fe80000100a00 */
[----:B--2---:R0:W-:Y:S04]  /*39250*/  STL.64 [R1+0x7648], R8 ;  /* 0x0076480801007387 */ /* 0x0041e80000100a00 */
[----:B0-----:R-:W2:Y:S04]  /*39260*/  LDL.LU.64 R8, [R1+0x1440] ;  /* 0x0014400001087983 */ /* 0x001ea80000300a00 */
[----:B------:R-:W2:Y:S04]  /*39270*/  LDL.LU.64 R10, [R1+0x1448] ;  /* 0x00144800010a7983 */ /* 0x000ea80000300a00 */
[----:B------:R-:W4:Y:S04]  /*39280*/  LDL.LU.64 R4, [R1+0x1400] ;  /* 0x0014000001047983 */ /* 0x000f280000300a00 */
[----:B------:R-:W4:Y:S04]  /*39290*/  LDL.LU.64 R6, [R1+0x1408] ;  /* 0x0014080001067983 */ /* 0x000f280000300a00 */
[----:B------:R0:W-:Y:S04]  /*392a0*/  STL.64 [R1+0xe00], R24 ;  /* 0x000e001801007387 */ /* 0x0001e80000100a00 */
[----:B------:R-:W-:Y:S04]  /*392b0*/  STL.64 [R1+0xe08], R26 ;  /* 0x000e081a01007387 */ /* 0x000fe80000100a00 */
[----:B0-----:R-:W3:Y:S01]  /*392c0*/  LDL.LU.64 R24, [R1+0x7668] ;  /* 0x0076680001187983 */ /* 0x001ee20000300a00 */
[----:B------:R-:W-:-:S02]  /*392d0*/  IMAD.MOV.U32 R0, RZ, RZ, R17 ;  /* 0x000000ffff007224 */ /* 0x000fc400078e0011 */
[----:B------:R-:W-:Y:S02]  /*392e0*/  IMAD.MOV.U32 R2, RZ, RZ, R16 ;  /* 0x000000ffff027224 */ /* 0x000fe400078e0010 */
[----:B------:R-:W4:Y:S04]  /*392f0*/  LDL.LU.64 R16, [R1+0x4f0] ;  /* 0x0004f00001107983 */ /* 0x000f280000300a00 */
[----:B------:R-:W4:Y:S04]  /*39300*/  LDL.LU.64 R18, [R1+0x4f8] ;  /* 0x0004f80001127983 */ /* 0x000f280000300a00 */
[----:B------:R-:W-:Y:S04]  /*39310*/  STL [R1+0x758c], R0 ;  /* 0x00758c0001007387 */ /* 0x000fe80000100800 */
[----:B------:R-:W-:Y:S01]  /*39320*/  STL [R1+0x7588], R2 ;  /* 0x0075880201007387 */ /* 0x000fe20000100800 */
[----:B---3--:R-:W-:-:S15]  /*39330*/  HMMA.16816.F32.BF16 R20, R12, R24, R20 ;  /* 0x000000180c14723c */ /* 0x008fde0000041814 */
[----:B------:R-:W-:-:S08]  /*39340*/  NOP ;  /* 0x0000000000007918 */ /* 0x000fd00000000000 */
[----:B------:R0:W-:Y:S04]  /*39350*/  STL.64 [R1+0xdf0], R20 ;  /* 0x000df01401007387 */ /* 0x0001e80000100a00 */
[----:B------:R1:W-:Y:S04]  /*39360*/  STL.64 [R1+0xdf8], R22 ;  /* 0x000df81601007387 */ /* 0x0003e80000100a00 */
[----:B0-----:R-:W3:Y:S01]  /*39370*/  LDL.LU.64 R20, [R1+0x7660] ;  /* 0x0076600001147983 */ /* 0x001ee20000300a00 */
[----:B-1----:R-:W-:Y:S02]  /*39380*/  IMAD.MOV.U32 R23, RZ, RZ, R24 ;  /* 0x000000ffff177224 */ /* 0x002fe400078e0018 */
[----:B------:R-:W-:-:S02]  /*39390*/  IMAD.MOV.U32 R22, RZ, RZ, R25 ;  /* 0x000000ffff167224 */ /* 0x000fc400078e0019 */
[----:B------:R-:W2:Y:S02]  /*393a0*/  LDL.LU.64 R24, [R1+0x7658] ;  /* 0x0076580001187983 */ /* 0x000ea40000300a00 */
[----:B--2---:R-:W-:Y:S06]  /*393b0*/  HMMA.16816.F32.BF16 R8, R12, R24, R8 ;  /* 0x000000180c08723c */ /* 0x004fec0000041808 */
[----:B------:R-:W-:Y:S02]  /*393c0*/  IMAD.MOV.U32 R0, RZ, RZ, R24 ;  /* 0x000000ffff007224 */ /* 0x000fe400078e0018 */
[----:B------:R-:W-:-:S15]  /*393d0*/  IMAD.MOV.U32 R2, RZ, RZ, R25 ;  /* 0x000000ffff027224 */ /* 0x000fde00078e0019 */
[----:B------:R-:W-:Y:S04]  /*393e0*/  STL.64 [R1+0xde0], R8 ;  /* 0x000de00801007387 */ /* 0x000fe80000100a00 */
[----:B------:R0:W-:Y:S04]  /*393f0*/  STL.64 [R1+0xde8], R10 ;  /* 0x000de80a01007387 */ /* 0x0001e80000100a00 */
[----:B0-----:R-:W2:Y:S04]  /*39400*/  LDL.LU.64 R10, [R1+0x7650] ;  /* 0x00765000010a7983 */ /* 0x001ea80000300a00 */
[----:B------:R-:W2:Y:S04]  /*39410*/  LDL.LU.64 R8, [R1+0x7648] ;  /* 0x0076480001087983 */ /* 0x000ea80000300a00 */
[----:B------:R-:W2:Y:S02]  /*39420*/  LDL.LU.64 R24, [R1+0x7640] ;  /* 0x0076400001187983 */ /* 0x000ea40000300a00 */
[----:B--2---:R-:W-:Y:S02]  /*39430*/  HMMA.16816.F32.BF16 R24, R12, R24, R8 ;  /* 0x000000180c18723c */ /* 0x004fe40000041808 */
[----:B------:R-:W2:Y:S04]  /*39440*/  LDL.LU.64 R10, [R1+0x7638] ;  /* 0x00763800010a7983 */ /* 0x000ea80000300a00 */
[----:B------:R-:W2:-:S15]  /*39450*/  LDL.LU.64 R8, [R1+0x7630] ;  /* 0x0076300001087983 */ /* 0x000e9e0000300a00 */
[----:B------:R-:W-:-:S02]  /*39460*/  NOP ;  /* 0x0000000000007918 */ /* 0x000fc40000000000 */
[----:B------:R0:W-:Y:S04]  /*39470*/  STL.64 [R1+0xdd0], R24 ;  /* 0x000dd01801007387 */ /* 0x0001e80000100a00 */
[----:B------:R2:W-:Y:S04]  /*39480*/  STL.64 [R1+0xdd8], R26 ;  /* 0x000dd81a01007387 */ /* 0x0005e80000100a00 */
[----:B0-----:R-:W2:Y:S02]  /*39490*/  LDL.LU.64 R24, [R1+0x7628] ;  /* 0x0076280001187983 */ /* 0x001ea40000300a00 */
        /* <DEDUP_REMOVED lines=12> */
[----:B------:R-:W-:Y:S04]  /*39560*/  STL.64 [R1+0xdb8], R26 ;  /* 0x000db81a01007387 */ /* 0x000fe80000100a00 */
[----:B0-----:R-:W4:Y:S02]  /*39570*/  LDL.LU.64 R24, [R1+0x75f8] ;  /* 0x0075f80001187983 */ /* 0x001f240000300a00 */
[----:B----4-:R-:W-:-:S15]  /*39580*/  HMMA.16816.F32.BF16 R4, R12, R24, R4 ;  /* 0x000000180c04723c */ /* 0x010fde0000041804 */
[----:B------:R-:W-:-:S08]  /*39590*/  NOP ;  /* 0x0000000000007918 */ /* 0x000fd00000000000 */
[----:B------:R-:W-:Y:S04]  /*395a0*/  STL.64 [R1+0xda0], R4 ;  /* 0x000da00401007387 */ /* 0x000fe80000100a00 */
[----:B------:R0:W-:Y:S04]  /*395b0*/  STL.64 [R1+0xda8], R6 ;  /* 0x000da80601007387 */ /* 0x0001e80000100a00 */
[----:B0-----:R-:W4:Y:S01]  /*395c0*/  LDL.LU.64 R6, [R1+0x75f0] ;  /* 0x0075f00001067983 */ /* 0x001f220000300a00 */
[----:B---3--:R-:W-:Y:S03]  /*395d0*/  HMMA.16816.F32.BF16 R12, R12, R20, R16 ;  /* 0x000000140c0c723c */ /* 0x008fe60000041810 */
[----:B------:R-:W3:Y:S04]  /*395e0*/  LDL.LU.64 R4, [R1+0x75e8] ;  /* 0x0075e80001047983 */ /* 0x000ee80000300a00 */
[----:B------:R2:W-:Y:S02]  /*395f0*/  STL.64 [R1+0x7580], R24 ;  /* 0x0075801801007387 */ /* 0x0005e40000100a00 */
[----:B--2---:R-:W-:-:S02]  /*39600*/  IMAD.MOV.U32 R24, RZ, RZ, R10 ;  /* 0x000000ffff187224 */ /* 0x004fc400078e000a */
[----:B----4-:R-:W-:-:S05]  /*39610*/  IMAD.MOV.U32 R25, RZ, RZ, R7 ;  /* 0x000000ffff197224 */ /* 0x010fca00078e0007 */
[----:B------:R0:W-:Y:S04]  /*39620*/  STL.64 [R1+0x75c8], R24 ;  /* 0x0075c81801007387 */ /* 0x0001e80000100a00 */
[----:B0-----:R-:W2:Y:S04]  /*39630*/  LDL.64 R24, [R1] ;  /* 0x0000000001187983 */ /* 0x001ea80000100a00 */
[----:B------:R-:W4:Y:S04]  /*39640*/  LDL.LU.64 R18, [R1+0x75e0] ;  /* 0x0075e00001127983 */ /* 0x000f280000300a00 */
[----:B------:R-:W4:Y:S04]  /*39650*/  LDL.LU.64 R16, [R1+0x75d8] ;  /* 0x0075d80001107983 */ /* 0x000f280000300a00 */
[----:B------:R0:W-:Y:S04]  /*39660*/  STL.64 [R1+0x450], R12 ;  /* 0x0004500c01007387 */ /* 0x0001e80000100a00 */
[----:B------:R1:W-:Y:S04]  /*39670*/  STL.64 [R1+0x458], R14 ;  /* 0x0004580e01007387 */ /* 0x0003e80000100a00 */
[----:B0-----:R-:W4:Y:S04]  /*39680*/  LDL.LU.64 R12, [R1+0x1a50] ;  /* 0x001a5000010c7983 */ /* 0x001f280000300a00 */
[----:B-1----:R-:W4:Y:S04]  /*39690*/  LDL.LU.64 R14, [R1+0x1a58] ;  /* 0x001a5800010e7983 */ /* 0x002f280000300a00 */
[----:B------:R0:W-:Y:S04]  /*396a0*/  STL.64 [R1+0x7518], R20 ;  /* 0x0075181401007387 */ /* 0x0001e80000100a00 */
[----:B------:R-:W-:Y:S04]  /*396b0*/  STL.64 [R1+0x7590], R22 ;  /* 0x0075901601007387 */ /* 0x000fe80000100a00 */
[----:B0-----:R-:W3:Y:S04]  /*396c0*/  LDL.64 R20, [R1+0x190] ;  /* 0x0001900001147983 */ /* 0x001ee80000100a00 */
[----:B---3--:R0:W-:Y:S02]  /*396d0*/  STL.64 [R1+0x75a8], R20 ;  /* 0x0075a81401007387 */ /* 0x0081e40000100a00 */
[----:B0-----:R-:W-:-:S02]  /*396e0*/  IMAD.MOV.U32 R20, RZ, RZ, R6 ;  /* 0x000000ffff147224 */ /* 0x001fc400078e0006 */
[----:B------:R-:W-:-:S05]  /*396f0*/  IMAD.MOV.U32 R21, RZ, RZ, R3 ;  /* 0x000000ffff157224 */ /* 0x000fca00078e0003 */
[----:B------:R0:W-:Y:S04]  /*39700*/  STL.64 [R1+0x75c0], R20 ;  /* 0x0075c01401007387 */ /* 0x0001e80000100a00 */
[----:B0-----:R-:W3:Y:S04]  /*39710*/  LDL.LU.64 R20, [R1+0x1b60] ;  /* 0x001b600001147983 */ /* 0x001ee80000300a00 */
[----:B------:R-:W3:Y:S01]  /*39720*/  LDL.LU.64 R22, [R1+0x1b68] ;  /* 0x001b680001167983 */ /* 0x000ee20000300a00 */
[C---:B----4-:R-:W-:Y:S03]  /*39730*/  HMMA.16816.F32.BF16 R12, R16.reuse, R8, R12 ;  /* 0x00000008100c723c */ /* 0x050fe6000004180c */
[----:B------:R0:W-:Y:S03]  /*39740*/  STL.64 [R1+0x75d0], R4 ;  /* 0x0075d00401007387 */ /* 0x0001e60000100a00 */
[----:B---3--:R-:W-:Y:S01]  /*39750*/  HMMA.16816.F32.BF16 R20, R16, R4, R20 ;  /* 0x000000041014723c */ /* 0x008fe20000041814 */
[----:B0-----:R-:W3:-:S15]  /*39760*/  LDL.LU.64 R4, [R1+0x1950] ;  /* 0x0019500001047983 */ /* 0x001ede0000300a00 */
[----:B------:R-:W-:-:S07]  /*39770*/  NOP ;  /* 0x0000000000007918 */ /* 0x000fce0000000000 */
[----:B------:R0:W-:Y:S04]  /*39780*/  STL.64 [R1+0x410], R20 ;  /* 0x0004101401007387 */ /* 0x0001e80000100a00 */
[----:B------:R1:W-:Y:S04]  /*39790*/  STL.64 [R1+0x418], R22 ;  /* 0x0004181601007387 */ /* 0x0003e80000100a00 */
[----:B------:R-:W3:Y:S04]  /*397a0*/  LDL.LU.64 R6, [R1+0x1958] ;  /* 0x0019580001067983 */ /* 0x000ee80000300a00 */
[----:B0-----:R-:W4:Y:S04]  /*397b0*/  LDL.LU.64 R20, [R1+0x1850] ;  /* 0x0018500001147983 */ /* 0x001f280000300a00 */
[----:B-1----:R-:W4:Y:S04]  /*397c0*/  LDL.LU.64 R22, [R1+0x1858] ;  /* 0x0018580001167983 */ /* 0x002f280000300a00 */
[----:B------:R-:W-:Y:S04]  /*397d0*/  STL [R1+0x75a0], R11 ;  /* 0x0075a00b01007387 */ /* 0x000fe80000100800 */
[----:B------:R0:W-:Y:S04]  /*397e0*/  STL.64 [R1+0x7598], R8 ;  /* 0x0075980801007387 */ /* 0x0001e80000100a00 */
[----:B------:R-:W-:Y:S04]  /*397f0*/  STL.64 [R1+0x400], R12 ;  /* 0x0004000c01007387 */ /* 0x000fe80000100a00 */
[----:B------:R-:W-:Y:S04]  /*39800*/  STL.64 [R1+0x408], R14 ;  /* 0x0004080e01007387 */ /* 0x000fe80000100a00 */
[----:B------:R-:W1:Y:S04]  /*39810*/  LDSM.16.MT88.4 R12, [R28+UR4+0x200] ;  /* 0x000200041c0c783b */ /* 0x000e680008004200 */
[----:B0-----:R-:W4:Y:S04]  /*39820*/  LDL.LU.64 R8, [R1+0x1660] ;  /* 0x0016600001087983 */ /* 0x001f280000300a00 */
[----:B------:R-:W4:Y:S01]  /*39830*/  LDL.LU.64 R10, [R1+0x1668] ;  /* 0x00166800010a7983 */ /* 0x000f220000300a00 */
[----:B--2---:R-:W-:Y:S01]  /*39840*/  IMAD.MOV.U32 R3, RZ, RZ, R25 ;  /* 0x000000ffff037224 */ /* 0x004fe200078e0019 */
[----:B---3--:R-:W-:Y:S02]  /*39850*/  HMMA.16816.F32.BF16 R4, R16, R24, R4 ;  /* 0x000000181004723c */ /* 0x008fe40000041804 */
[----:B----4-:R-:W-:Y:S04]  /*39860*/  STL.64 [R1+0x75b8], R10 ;  /* 0x0075b80a01007387 */ /* 0x010fe80000100a00 */
[----:B------:R0:W-:Y:S04]  /*39870*/  STL.64 [R1+0x75b0], R8 ;  /* 0x0075b00801007387 */ /* 0x0001e80000100a00 */
[----:B0-----:R-:W2:Y:S04]  /*39880*/  LDL.LU.64 R8, [R1+0x1750] ;  /* 0x0017500001087983 */ /* 0x001ea80000300a00 */
[----:B------:R-:W2:Y:S04]  /*39890*/  LDL.LU.64 R10, [R1+0x1758] ;  /* 0x00175800010a7983 */ /* 0x000ea80000300a00 */
[----:B-1----:R-:W-:Y:S04]  /*398a0*/  STL.64 [R1+0x73d0], R14 ;  /* 0x0073d00e01007387 */ /* 0x002fe80000100a00 */
[----:B------:R0:W-:Y:S04]  /*398b0*/  STL.64 [R1+0x73c8], R12 ;  /* 0x0073c80c01007387 */ /* 0x0001e80000100a00 */
[----:B0-----:R-:W3:Y:S04]  /*398c0*/  LDL.64 R12, [R1+0x170] ;  /* 0x00017000010c7983 */ /* 0x001ee80000100a00 */
[----:B------:R0:W-:Y:S04]  /*398d0*/  STL.64 [R1+0xcc0], R4 ;  /* 0x000cc00401007387 */ /* 0x0001e80000100a00 */
[----:B------:R1:W-:Y:S04]  /*398e0*/  STL.64 [R1+0xcc8], R6 ;  /* 0x000cc80601007387 */ /* 0x0003e80000100a00 */
[----:B0-----:R-:W4:Y:S01]  /*398f0*/  LDL.LU.64 R4, [R1+0x75d0] ;  /* 0x0075d00001047983 */ /* 0x001f220000300a00 */
[----:B-1----:R-:W-:-:S03]  /*39900*/  IMAD.MOV.U32 R6, RZ, RZ, R24 ;  /* 0x000000ffff067224 */ /* 0x002fc600078e0018 */
[----:B------:R-:W2:Y:S02]  /*39910*/  LDL.LU.64 R24, [R1+0x75c8] ;  /* 0x0075c80001187983 */ /* 0x000ea40000300a00 */
[----:B--2---:R-:W-:Y:S02]  /*39920*/  HMMA.16816.F32.BF16 R24, R16, R24, R20 ;  /* 0x000000181018723c */ /* 0x004fe40000041814 */
[----:B------:R-:W2:-:S15]  /*39930*/  LDL.LU.64 R20, [R1+0x75c0] ;  /* 0x0075c00001147983 */ /* 0x000e9e0000300a00 */
[----:B------:R-:W-:-:S06]  /*39940*/  NOP ;  /* 0x0000000000007918 */ /* 0x000fcc0000000000 */
[----:B------:R0:W-:Y:S04]  /*39950*/  STL.64 [R1+0xcb0], R24 ;  /* 0x000cb01801007387 */ /* 0x0001e80000100a00 */
[----:B------:R1:W-:Y:S04]  /*39960*/  STL.64 [R1+0xcb8], R26 ;  /* 0x000cb81a01007387 */ /* 0x0003e80000100a00 */
[----:B0-----:R-:W3:Y:S04]  /*39970*/  LDL.LU.64 R24, [R1+0x1360] ;  /* 0x0013600001187983 */ /* 0x001ee80000300a00 */
[----:B-1----:R-:W3:Y:S01]  /*39980*/  LDL.LU.64 R26, [R1+0x1368] ;  /* 0x00136800011a7983 */ /* 0x002ee20000300a00 */
[----:B--2---:R-:W-:Y:S03]  /*39990*/  HMMA.16816.F32.BF16 R20, R16, R20, R8 ;  /* 0x000000141014723c */ /* 0x004fe60000041808 */
[----:B------:R-:W2:Y:S04]  /*399a0*/  LDL.LU.64 R10, [R1+0x75b8] ;  /* 0x0075b800010a7983 */ /* 0x000ea80000300a00 */
[----:B------:R-:W2:-:S15]  /*399b0*/  LDL.LU.64 R8, [R1+0x75b0] ;  /* 0x0075b00001087983 */ /* 0x000e9e0000300a00 */
[----:B------:R-:W-:-:S01]  /*399c0*/  NOP ;  /* 0x0000000000007918 */ /* 0x000fc20000000000 */
[----:B------:R0:W-:Y:S04]  /*399d0*/  STL.64 [R1+0xca0], R20 ;  /* 0x000ca01401007387 */ /* 0x0001e80000100a00 */
[----:B------:R-:W-:Y:S04]  /*399e0*/  STL.64 [R1+0xca8], R22 ;  /* 0x000ca81601007387 */ /* 0x000fe80000100a00 */
[----:B0-----:R-:W2:Y:S02]  /*399f0*/  LDL.LU.64 R20, [R1+0x75a8] ;  /* 0x0075a80001147983 */ /* 0x001ea40000300a00 */
[----:B--2---:R-:W-:-:S15]  /*39a00*/  HMMA.16816.F32.BF16 R8, R16, R20, R8 ;  /* 0x000000141008723c */ /* 0x004fde0000041808 */
[----:B------:R-:W-:-:S08]  /*39a10*/  NOP ;  /* 0x0000000000007918 */ /* 0x000fd00000000000 */
[----:B------:R-:W-:Y:S04]  /*39a20*/  STL.64 [R1+0xc90], R8 ;  /* 0x000c900801007387 */ /* 0x000fe80000100a00 */
[----:B------:R0:W-:Y:S04]  /*39a30*/  STL.64 [R1+0xc98], R10 ;  /* 0x000c980a01007387 */ /* 0x0001e80000100a00 */
[----:B0-----:R-:W2:Y:S04]  /*39a40*/  LDL.LU R11, [R1+0x75a0] ;  /* 0x0075a000010b7983 */ /* 0x001ea80000300800 */
[----:B------:R-:W3:Y:S04]  /*39a50*/  LDL.LU.64 R8, [R1+0x7598] ;  /* 0x0075980001087983 */ /* 0x000ee80000300a00 */
[----:B------:R-:W4:Y:S01]  /*39a60*/  LDL.LU.64 R22, [R1+0x7590] ;  /* 0x0075900001167983 */ /* 0x000f220000300a00 */
[----:B------:R-:W-:-:S02]  /*39a70*/  IMAD.MOV.U32 R10, RZ, RZ, R20 ;  /* 0x000000ffff0a7224 */ /* 0x000fc400078e0014 */
[----:B------:R-:W-:Y:S02]  /*39a80*/  IMAD.MOV.U32 R7, RZ, RZ, R21 ;  /* 0x000000ffff077224 */ /* 0x000fe400078e0015 */
[----:B----4-:R-:W-:Y:S02]  /*39a90*/  IMAD.MOV.U32 R20, RZ, RZ, R23 ;  /* 0x000000ffff147224 */ /* 0x010fe400078e0017 */
[----:B------:R-:W-:-:S05]  /*39aa0*/  IMAD.MOV.U32 R21, RZ, RZ, R22 ;  /* 0x000000ffff157224 */ /* 0x000fca00078e0016 */
[----:B------:R0:W-:Y:S04]  /*39ab0*/  STL.64 [R1+0x7578], R20 ;  /* 0x0075781401007387 */ /* 0x0001e80000100a00 */
[----:B0-----:R-:W4:Y:S04]  /*39ac0*/  LDL.LU.64 R20, [R1+0x1350] ;  /* 0x0013500001147983 */ /* 0x001f280000300a00 */
[----:B------:R-:W4:Y:S04]  /*39ad0*/  LDL.LU.64 R22, [R1+0x1358] ;  /* 0x0013580001167983 */ /* 0x000f280000300a00 */
[----:B------:R-:W-:Y:S04]  /*39ae0*/  STL.64 [R1+0x7510], R6 ;  /* 0x0075100601007387 */ /* 0x000fe80000100a00 */
[----:B------:R0:W-:Y:S02]  /*39af0*/  STL.64 [R1+0x7508], R4 ;  /* 0x0075080401007387 */ /* 0x0001e40000100a00 */
[----:B0-----:R-:W-:-:S02]  /*39b00*/  IMAD.MOV.U32 R4, RZ, RZ, R0 ;  /* 0x000000ffff047224 */ /* 0x001fc400078e0000 */
[----:B------:R-:W-:Y:S01]  /*39b10*/  IMAD.MOV.U32 R5, RZ, RZ, R2 ;  /* 0x000000ffff057224 */ /* 0x000fe200078e0002 */
[----:B------:R-:W4:Y:S04]  /*39b20*/  LDL.LU R0, [R1+0x758c] ;  /* 0x00758c0001007983 */ /* 0x000f280000300800 */
[----:B------:R-:W4:Y:S04]  /*39b30*/  LDL.LU R2, [R1+0x7588] ;  /* 0x0075880001027983 */ /* 0x000f280000300800 */
[----:B------:R0:W-:Y:S02]  /*39b40*/  STL.64 [R1+0x7570], R4 ;  /* 0x0075700401007387 */ /* 0x0001e40000100a00 */
[----:B0-----:R-:W-:-:S02]  /*39b50*/  IMAD.MOV.U32 R4, RZ, RZ, R29 ;  /* 0x000000ffff047224 */ /* 0x001fc400078e001d */
[----:B--2---:R-:W-:-:S07]  /*39b60*/  IMAD.MOV.U32 R5, RZ, RZ, R11 ;  /* 0x000000ffff057224 */ /* 0x004fce00078e000b */
[----:B---3--:R-:W-:Y:S01]  /*39b70*/  HMMA.16816.F32.BF16 R4, R16, R4, R24 ;  /* 0x000000041004723c */ /* 0x008fe20000041818 */
[----:B------:R-:W2:-:S15]  /*39b80*/  LDL.LU.64 R24, [R1+0x7580] ;  /* 0x0075800001187983 */ /* 0x000e9e0000300a00 */
[----:B------:R-:W-:-:S07]  /*39b90*/  NOP ;  /* 0x0000000000007918 */ /* 0x000fce0000000000 */
[----:B------:R-:W-:Y:S04]  /*39ba0*/  STL.64 [R1+0xc80], R4 ;  /* 0x000c800401007387 */ /* 0x000fe80000100a00 */
[----:B------:R4:W-:Y:S01]  /*39bb0*/  STL.64 [R1+0xc88], R6 ;  /* 0x000c880601007387 */ /* 0x0009e20000100a00 */
[----:B------:R-:W-:Y:S02]  /*39bc0*/  IMAD.MOV.U32 R26, RZ, RZ, R12 ;  /* 0x000000ffff1a7224 */ /* 0x000fe400078e000c */
[----:B------:R-:W-:Y:S01]  /*39bd0*/  IMAD.MOV.U32 R11, RZ, RZ, R13 ;  /* 0x000000ffff0b7224 */ /* 0x000fe200078e000d */
[----:B----4-:R-:W-:-:S15]  /*39be0*/  HMMA.16816.F32.BF16 R4, R16, R12, R20 ;  /* 0x0000000c1004723c */ /* 0x010fde0000041814 */
[----:B------:R-:W-:-:S08]  /*39bf0*/  NOP ;  /* 0x0000000000007918 */ /* 0x000fd00000000000 */
[----:B------:R0:W-:Y:S04]  /*39c00*/  STL.64 [R1+0xc70], R4 ;  /* 0x000c700401007387 */ /* 0x0001e80000100a00 */
[----:B------:R1:W-:Y:S04]  /*39c10*/  STL.64 [R1+0xc78], R6 ;  /* 0x000c780601007387 */ /* 0x0003e80000100a00 */
[----:B------:R-:W3:Y:S04]  /*39c20*/  LDL.LU.64 R20, [R1+0x1340] ;  /* 0x0013400001147983 */ /* 0x000ee80000300a00 */
[----:B------:R-:W3:Y:S04]  /*39c30*/  LDL.LU.64 R22, [R1+0x1348] ;  /* 0x0013480001167983 */ /* 0x000ee80000300a00 */
[----:B0-----:R-:W4:Y:S04]  /*39c40*/  LDL.LU.64 R4, [R1+0x1330] ;  /* 0x0013300001047983 */ /* 0x001f280000300a00 */
[----:B-1----:R-:W4:Y:S04]  /*39c50*/  LDL.LU.64 R6, [R1+0x1338] ;  /* 0x0013380001067983 */ /* 0x002f280000300a00 */
[----:B------:R-:W2:Y:S04]  /*39c60*/  LDL.LU.64 R12, [R1+0x1310] ;  /* 0x00131000010c7983 */ /* 0x000ea80000300a00 */
[----:B------:R-:W3:Y:S04]  /*39c70*/  LDL.LU.64 R14, [R1+0x1318] ;  /* 0x00131800010e7983 */ /* 0x000ee80000300a00 */
[----:B---3--:R-:W-:Y:S04]  /*39c80*/  STL.64 [R1+0x7568], R14 ;  /* 0x0075680e01007387 */ /* 0x008fe80000100a00 */
[----:B--2---:R0:W-:Y:S04]  /*39c90*/  STL.64 [R1+0x7560], R12 ;  /* 0x0075600c01007387 */ /* 0x0041e80000100a00 */
[----:B0-----:R-:W2:Y:S04]  /*39ca0*/  LDL.LU.64 R12, [R1+0x1320] ;  /* 0x00132000010c7983 */ /* 0x001ea80000300a00 */
[----:B------:R-:W2:Y:S04]  /*39cb0*/  LDL.LU.64 R14, [R1+0x1328] ;  /* 0x00132800010e7983 */ /* 0x000ea80000300a00 */
[----:B------:R-:W-:Y:S04]  /*39cc0*/  STL.64 [R1+0x7538], R10 ;  /* 0x0075380a01007387 */ /* 0x000fe80000100a00 */
[----:B------:R-:W-:Y:S04]  /*39cd0*/  STL.64 [R1+0x7530], R8 ;  /* 0x0075300801007387 */ /* 0x000fe80000100a00 */
[----:B------:R-:W-:Y:S04]  /*39ce0*/  STL [R1+0x7528], R26 ;  /* 0x0075281a01007387 */ /* 0x000fe80000100800 */
[----:B------:R0:W-:Y:S04]  /*39cf0*/  STL.64 [R1+0x7520], R24 ;  /* 0x0075201801007387 */ /* 0x0001e80000100a00 */
[----:B0-----:R-:W3:Y:S01]  /*39d00*/  LDL.64 R24, [R1+0x110] ;  /* 0x0001100001187983 */ /* 0x001ee20000100a00 */
[----:B------:R-:W-:-:S02]  /*39d10*/  IMAD.MOV.U32 R8, RZ, RZ, R2 ;  /* 0x000000ffff087224 */ /* 0x000fc400078e0002 */
[----:B------:R-:W-:-:S07]  /*39d20*/  IMAD.MOV.U32 R9, RZ, RZ, R0 ;  /* 0x000000ffff097224 */ /* 0x000fce00078e0000 */
[C---:B------:R-:W-:Y:S01]  /*39d30*/  HMMA.16816.F32.BF16 R8, R16.reuse, R8, R20 ;  /* 0x000000081008723c */ /* 0x040fe20000041814 */
[----:B---3--:R0:W-:Y:S04]  /*39d40*/  STL.64 [R1+0x7540], R24 ;  /* 0x0075401801007387 */ /* 0x0081e80000100a00 */
[----:B0-----:R-:W3:Y:S04]  /*39d50*/  LDL.64 R24, [R1+0x120] ;  /* 0x0001200001187983 */ /* 0x001ee80000100a00 */
[----:B---3--:R0:W-:Y:S04]  /*39d60*/  STL.64 [R1+0x7558], R24 ;  /* 0x0075581801007387 */ /* 0x0081e80000100a00 */
[----:B0-----:R-:W3:Y:S04]  /*39d70*/  LDL.64 R24, [R1+0x130] ;  /* 0x0001300001187983 */ /* 0x001ee80000100a00 */
[----:B------:R-:W4:Y:S06]  /*39d80*/  LDL.LU.64 R20, [R1+0x7578] ;  /* 0x0075780001147983 */ /* 0x000f2c0000300a00 */
[----:B------:R0:W-:Y:S04]  /*39d90*/  STL.64 [R1+0xc60], R8 ;  /* 0x000c600801007387 */ /* 0x0001e80000100a00 */
[----:B------:R1:W-:Y:S04]  /*39da0*/  STL.64 [R1+0xc68], R10 ;  /* 0x000c680a01007387 */ /* 0x0003e80000100a00 */
[----:B0-----:R-:W2:Y:S04]  /*39db0*/  LDL.LU.64 R8, [R1+0x12f0] ;  /* 0x0012f00001087983 */ /* 0x001ea80000300a00 */
[----:B-1----:R-:W3:Y:S01]  /*39dc0*/  LDL.LU.64 R10, [R1+0x12f8] ;  /* 0x0012f800010a7983 */ /* 0x002ee20000300a00 */
[C---:B----4-:R-:W-:Y:S03]  /*39dd0*/  HMMA.16816.F32.BF16 R20, R16.reuse, R20, R4 ;  /* 0x000000141014723c */ /* 0x050fe60000041804 */
[----:B---3--:R-:W-:Y:S04]  /*39de0*/  STL.64 [R1+0x7550], R10 ;  /* 0x0075500a01007387 */ /* 0x008fe80000100a00 */
[----:B--2---:R0:W-:Y:S04]  /*39df0*/  STL.64 [R1+0x7548], R8 ;  /* 0x0075480801007387 */ /* 0x0041e80000100a00 */
[----:B0-----:R-:W2:Y:S04]  /*39e00*/  LDL.LU.64 R8, [R1+0x1300] ;  /* 0x0013000001087983 */ /* 0x001ea80000300a00 */
[----:B------:R-:W2:Y:S04]  /*39e10*/  LDL.LU.64 R10, [R1+0x1308] ;  /* 0x00130800010a7983 */ /* 0x000ea80000300a00 */
[----:B------:R-:W3:Y:S04]  /*39e20*/  LDL.LU.64 R4, [R1+0x7570] ;  /* 0x0075700001047983 */ /* 0x000ee80000300a00 */
[----:B------:R0:W-:Y:S04]  /*39e30*/  STL.64 [R1+0xc50], R20 ;  /* 0x000c501401007387 */ /* 0x0001e80000100a00 */
[----:B------:R1:W-:Y:S04]  /*39e40*/  STL.64 [R1+0xc58], R22 ;  /* 0x000c581601007387 */ /* 0x0003e80000100a00 */
[----:B0-----:R-:W4:Y:S04]  /*39e50*/  LDL.LU.64 R20, [R1+0x12e0] ;  /* 0x0012e00001147983 */ /* 0x001f280000300a00 */
[----:B-1----:R-:W4:Y:S01]  /*39e60*/  LDL.LU.64 R22, [R1+0x12e8] ;  /* 0x0012e80001167983 */ /* 0x002f220000300a00 */
[----:B---3--:R-:W-:Y:S03]  /*39e70*/  HMMA.16816.F32.BF16 R4, R16, R4, R12 ;  /* 0x000000041004723c */ /* 0x008fe6000004180c */
[----:B------:R-:W3:Y:S04]  /*39e80*/  LDL.LU.64 R14, [R1+0x7568] ;  /* 0x00756800010e7983 */ /* 0x000ee80000300a00 */
[----:B------:R-:W3:-:S15]  /*39e90*/  LDL.LU.64 R12, [R1+0x7560] ;  /* 0x00756000010c7983 */ /* 0x000ede0000300a00 */
[----:B------:R-:W-:-:S01]  /*39ea0*/  NOP ;  /* 0x0000000000007918 */ /* 0x000fc20000000000 */
[----:B------:R0:W-:Y:S04]  /*39eb0*/  STL.64 [R1+0xc40], R4 ;  /* 0x000c400401007387 */ /* 0x0001e80000100a00 */
[----:B------:R1:W-:Y:S04]  /*39ec0*/  STL.64 [R1+0xc48], R6 ;  /* 0x000c480601007387 */ /* 0x0003e80000100a00 */
[----:B0-----:R-:W4:Y:S04]  /*39ed0*/  LDL.LU.64 R4, [R1+0x490] ;  /* 0x0004900001047983 */ /* 0x001f280000300a00 */
[----:B-1----:R-:W4:Y:S01]  /*39ee0*/  LDL.LU.64 R6, [R1+0x498] ;  /* 0x0004980001067983 */ /* 0x002f220000300a00 */
[----:B---3--:R-:W-:-:S15]  /*39ef0*/  HMMA.16816.F32.BF16 R12, R16, R24, R12 ;  /* 0x00000018100c723c */ /* 0x008fde000004180c */
[----:B------:R-:W-:-:S08]  /*39f00*/  NOP ;  /* 0x0000000000007918 */ /* 0x000fd00000000000 */
[----:B------:R0:W-:Y:S04]  /*39f10*/  STL.64 [R1+0xc30], R12 ;  /* 0x000c300c01007387 */ /* 0x0001e80000100a00 */
[----:B------:R1:W-:Y:S01]  /*39f20*/  STL.64 [R1+0xc38], R14 ;  /* 0x000c380e01007387 */ /* 0x0003e20000100a00 */
[----:B0-----:R-:W-:Y:S02]  /*39f30*/  IMAD.MOV.U32 R13, RZ, RZ, R24 ;  /* 0x000000ffff0d7224 */ /* 0x001fe400078e0018 */
[----:B------:R-:W-:Y:S02]  /*39f40*/  IMAD.MOV.U32 R12, RZ, RZ, R25 ;  /* 0x000000ffff0c7224 */ /* 0x000fe400078e0019 */
[----:B------:R-:W2:Y:S02]  /*39f50*/  LDL.LU.64 R24, [R1+0x7558] ;  /* 0x0075580001187983 */ /* 0x000ea40000300a00 */
[----:B--2---:R-:W-:Y:S06]  /*39f60*/  HMMA.16816.F32.BF16 R8, R16, R24, R8 ;  /* 0x000000181008723c */ /* 0x004fec0000041808 */
[----:B-1----:R-:W-:-:S02]  /*39f70*/  IMAD.MOV.U32 R15, RZ, RZ, R24 ;  /* 0x000000ffff0f7224 */ /* 0x002fc400078e0018 */
[----:B------:R-:W-:-:S15]  /*39f80*/  IMAD.MOV.U32 R14, RZ, RZ, R25 ;  /* 0x000000ffff0e7224 */ /* 0x000fde00078e0019 */
[----:B------:R-:W-:Y:S04]  /*39f90*/  STL.64 [R1+0xc20], R8 ;  /* 0x000c200801007387 */ /* 0x000fe80000100a00 */
[----:B------:R0:W-:Y:S04]  /*39fa0*/  STL.64 [R1+0xc28], R10 ;  /* 0x000c280a01007387 */ /* 0x0001e80000100a00 */
[----:B0-----:R-:W2:Y:S04]  /*39fb0*/  LDL.LU.64 R10, [R1+0x7550] ;  /* 0x00755000010a7983 */ /* 0x001ea80000300a00 */
[----:B------:R-:W2:Y:S04]  /*39fc0*/  LDL.LU.64 R8, [R1+0x7548] ;  /* 0x0075480001087983 */ /* 0x000ea80000300a00 */
[----:B------:R-:W2:Y:S04]  /*39fd0*/  LDL.LU.64 R24, [R1+0x7540] ;  /* 0x0075400001187983 */ /* 0x000ea80000300a00 */
[----:B------:R-:W-:Y:S04]  /*39fe0*/  STL.64 [R1+0x7468], R14 ;  /* 0x0074680e01007387 */ /* 0x000fe80000100a00 */
[----:B------:R0:W-:Y:S04]  /*39ff0*/  STL.64 [R1+0x7460], R12 ;  /* 0x0074600c01007387 */ /* 0x0001e80000100a00 */
[----:B0-----:R-:W3:Y:S04]  /*3a000*/  LDL.LU.64 R12, [R1+0x1b50] ;  /* 0x001b5000010c7983 */ /* 0x001ee80000300a00 */
[----:B------:R-:W3:Y:S01]  /*3a010*/  LDL.LU.64 R14, [R1+0x1b58] ;  /* 0x001b5800010e7983 */ /* 0x000ee20000300a00 */
[----:B--2---:R-:W-:Y:S06]  /*3a020*/  HMMA.16816.F32.BF16 R8, R16, R24, R8 ;  /* 0x000000181008723c */ /* 0x004fec0000041808 */
[----:B------:R-:W-:-:S02]  /*3a030*/  IMAD.MOV.U32 R29, RZ, RZ, R24 ;  /* 0x000000ffff1d7224 */ /* 0x000fc400078e0018 */
[----:B------:R-:W-:-:S15]  /*3a040*/  IMAD.MOV.U32 R27, RZ, RZ, R25 ;  /* 0x000000ffff1b7224 */ /* 0x000fde00078e0019 */
[----:B------:R-:W-:Y:S04]  /*3a050*/  STL.64 [R1+0xc10], R8 ;  /* 0x000c100801007387 */ /* 0x000fe80000100a00 */
[----:B------:R0:W-:Y:S04]  /*3a060*/  STL.64 [R1+0xc18], R10 ;  /* 0x000c180a01007387 */ /* 0x0001e80000100a00 */
[----:B0-----:R-:W2:Y:S04]  /*3a070*/  LDL.LU.64 R10, [R1+0x7538] ;  /* 0x00753800010a7983 */ /* 0x001ea80000300a00 */
[----:B------:R-:W2:Y:S04]  /*3a080*/  LDL.LU.64 R8, [R1+0x7530] ;  /* 0x0075300001087983 */ /* 0x000ea80000300a00 */
[----:B------:R-:W2:Y:S04]  /*3a090*/  LDL.LU R26, [R1+0x7528] ;  /* 0x00752800011a7983 */ /* 0x000ea80000300800 */
[----:B------:R-:W4:Y:S02]  /*3a0a0*/  LDL.LU.64 R24, [R1+0x7520] ;  /* 0x0075200001187983 */ /* 0x000f240000300a00 */
[----:B----4-:R-:W-:-:S15]  /*3a0b0*/  HMMA.16816.F32.BF16 R20, R16, R24, R20 ;  /* 0x000000181014723c */ /* 0x010fde0000041814 */
[----:B------:R-:W-:-:S08]  /*3a0c0*/  NOP ;  /* 0x0000000000007918 */ /* 0x000fd00000000000 */
[----:B------:R0:W-:Y:S04]  /*3a0d0*/  STL.64 [R1+0xc00], R20 ;  /* 0x000c001401007387 */ /* 0x0001e80000100a00 */
[----:B------:R1:W-:Y:S04]  /*3a0e0*/  STL.64 [R1+0xc08], R22 ;  /* 0x000c081601007387 */ /* 0x0003e80000100a00 */
[----:B0-----:R-:W4:Y:S04]  /*3a0f0*/  LDL.LU.64 R20, [R1+0x7518] ;  /* 0x0075180001147983 */ /* 0x001f280000300a00 */
[----:B------:R-:W-:Y:S04]  /*3a100*/  STL [R1+0x74d8], R27 ;  /* 0x0074d81b01007387 */ /* 0x000fe80000100800 */
[----:B------:R-:W-:Y:S01]  /*3a110*/  STL.64 [R1+0x74d0], R24 ;  /* 0x0074d01801007387 */ /* 0x000fe20000100a00 */
[----:B----4-:R-:W-:Y:S03]  /*3a120*/  HMMA.16816.F32.BF16 R16, R16, R20, R4 ;  /* 0x000000141010723c */ /* 0x010fe60000041804 */
[----:B------:R-:W4:Y:S04]  /*3a130*/  LDL.LU.64 R6, [R1+0x7510] ;  /* 0x0075100001067983 */ /* 0x000f280000300a00 */
[----:B------:R-:W3:Y:S01]  /*3a140*/  LDL.LU.64 R4, [R1+0x7508] ;  /* 0x0075080001047983 */ /* 0x000ee20000300a00 */
[----:B------:R-:W-:-:S02]  /*3a150*/  IMAD.MOV.U32 R2, RZ, RZ, R20 ;  /* 0x000000ffff027224 */ /* 0x000fc400078e0014 */
[----:B------:R-:W-:-:S13]  /*3a160*/  IMAD.MOV.U32 R0, RZ, RZ, R21 ;  /* 0x000000ffff007224 */ /* 0x000fda00078e0015 */
[----:B------:R-:W-:Y:S04]  /*3a170*/  STL.64 [R1+0x3f0], R16 ;  /* 0x0003f01001007387 */ /* 0x000fe80000100a00 */
[----:B------:R3:W-:Y:S04]  /*3a180*/  STL.64 [R1+0x3f8], R18 ;  /* 0x0003f81201007387 */ /* 0x0007e80000100a00 */
[----:B-1----:R-:W3:Y:S04]  /*3a190*/  LDL.LU.64 R22, [R1+0x7500] ;  /* 0x0075000001167983 */ /* 0x002ee80000300a00 */
[----:B------:R-:W3:Y:S02]  /*3a1a0*/  LDL.LU.64 R20, [R1+0x74f8] ;  /* 0x0074f80001147983 */ /* 0x000ee40000300a00 */
[----:B---3--:R-:W-:Y:S02]  /*3a1b0*/  HMMA.16816.F32.BF16 R16, R20, R4, R12 ;  /* 0x000000041410723c */ /* 0x008fe4000004180c */
[----:B------:R-:W3:Y:S04]  /*3a1c0*/  LDL.LU.64 R12, [R1+0x1a40] ;  /* 0x001a4000010c7983 */ /* 0x000ee80000300a00 */
[----:B------:R-:W3:-:S15]  /*3a1d0*/  LDL.LU.64 R14, [R1+0x1a48] ;  /* 0x001a4800010e7983 */ /* 0x000ede0000300a00 */
[----:B------:R-:W-:-:S02]  /*3a1e0*/  NOP ;  /* 0x0000000000007918 */ /* 0x000fc40000000000 */
[----:B------:R-:W-:Y:S04]  /*3a1f0*/  STL.64 [R1+0x3b0], R16 ;  /* 0x0003b01001007387 */ /* 0x000fe80000100a00 */
[----:B------:R-:W-:Y:S04]  /*3a200*/  STL.64 [R1+0x3b8], R18 ;  /* 0x0003b81201007387 */ /* 0x000fe80000100a00 */
[----:B------:R0:W-:Y:S04]  /*3a210*/  STL.64 [R1+0x7458], R4 ;  /* 0x0074580401007387 */ /* 0x0001e80000100a00 */
[----:B------:R-:W1:Y:S04]  /*3a220*/  LDSM.16.MT88.4 R16, [R28+UR4+0x280] ;  /* 0x000280041c10783b */ /* 0x000e680008004200 */
[----:B0-----:R-:W2:Y:S04]  /*3a230*/  LDL.64 R4, [R1+0x160] ;  /* 0x0001600001047983 */ /* 0x001ea80000100a00 */
[----:B--2---:R0:W-:Y:S02]  /*3a240*/  STL.64 [R1+0x7470], R4 ;  /* 0x0074700401007387 */ /* 0x0041e40000100a00 */
[----:B0-----:R-:W-:-:S02]  /*3a250*/  IMAD.MOV.U32 R4, RZ, RZ, R26 ;  /* 0x000000ffff047224 */ /* 0x001fc400078e001a */
[----:B------:R-:W-:-:S05]  /*3a260*/  IMAD.MOV.U32 R5, RZ, RZ, R11 ;  /* 0x000000ffff057224 */ /* 0x000fca00078e000b */
[----:B------:R0:W-:Y:S04]  /*3a270*/  STL.64 [R1+0x7488], R4 ;  /* 0x0074880401007387 */ /* 0x0001e80000100a00 */
[----:B0-----:R-:W2:Y:S04]  /*3a280*/  LDL.64 R4, [R1+0x180] ;  /* 0x0001800001047983 */ /* 0x001ea80000100a00 */
[----:B--2---:R0:W-:Y:S02]  /*3a290*/  STL.64 [R1+0x7498], R4 ;  /* 0x0074980401007387 */ /* 0x0041e40000100a00 */
[----:B0-----:R-:W-:-:S02]  /*3a2a0*/  IMAD.MOV.U32 R4, RZ, RZ, R10 ;  /* 0x000000ffff047224 */ /* 0x001fc400078e000a */
[----:B----4-:R-:W-:-:S05]  /*3a2b0*/  IMAD.MOV.U32 R5, RZ, RZ, R7 ;  /* 0x000000ffff057224 */ /* 0x010fca00078e0007 */
[----:B------:R0:W-:Y:S04]  /*3a2c0*/  STL.64 [R1+0x74b0], R4 ;  /* 0x0074b00401007387 */ /* 0x0001e80000100a00 */
[----:B0-----:R-:W2:Y:S04]  /*3a2d0*/  LDL.64 R4, [R1+0x1a0] ;  /* 0x0001a00001047983 */ /* 0x001ea80000100a00 */
[----:B--2---:R0:W-:Y:S04]  /*3a2e0*/  STL.64 [R1+0x74c8], R4 ;  /* 0x0074c80401007387 */ /* 0x0041e80000100a00 */
[----:B0-----:R-:W2:Y:S01]  /*3a2f0*/  LDL.64 R4, [R1+0x1b0] ;  /* 0x0001b00001047983 */ /* 0x001ea20000100a00 */
[----:B---3--:R-:W-:Y:S03]  /*3a300*/  HMMA.16816.F32.BF16 R12, R20, R8, R12 ;  /* 0x00000008140c723c */ /* 0x008fe6000004180c */
[----:B--2---:R-:W-:Y:S04]  /*3a310*/  STL.64 [R1+0x74e0], R4 ;  /* 0x0074e00401007387 */ /* 0x004fe80000100a00 */
[----:B------:R-:W2:Y:S04]  /*3a320*/  LDL.LU.64 R24, [R1+0x1840] ;  /* 0x0018400001187983 */ /* 0x000ea80000300a00 */
[----:B------:R-:W3:-:S12]  /*3a330*/  LDL.LU.64 R26, [R1+0x1848] ;  /* 0x00184800011a7983 */ /* 0x000ed80000300a00 */
[----:B------:R-:W-:Y:S04]  /*3a340*/  STL.64 [R1+0x3a0], R12 ;  /* 0x0003a00c01007387 */ /* 0x000fe80000100a00 */
[----:B------:R-:W-:Y:S04]  /*3a350*/  STL.64 [R1+0x3a8], R14 ;  /* 0x0003a80e01007387 */ /* 0x000fe80000100a00 */
[----:B---3--:R-:W-:Y:S04]  /*3a360*/  STL.64 [R1+0x74f0], R26 ;  /* 0x0074f01a01007387 */ /* 0x008fe80000100a00 */
[----:B--2---:R0:W-:Y:S04]  /*3a370*/  STL.64 [R1+0x74e8], R24 ;  /* 0x0074e81801007387 */ /* 0x0041e80000100a00 */
[----:B0-----:R-:W2:Y:S04]  /*3a380*/  LDL.LU.64 R24, [R1+0x1940] ;  /* 0x0019400001187983 */ /* 0x001ea80000300a00 */
[----:B------:R-:W2:Y:S04]  /*3a390*/  LDL.LU.64 R26, [R1+0x1948] ;  /* 0x00194800011a7983 */ /* 0x000ea80000300a00 */
[----:B------:R0:W-:Y:S04]  /*3a3a0*/  STL.64 [R1+0x7490], R8 ;  /* 0x0074900801007387 */ /* 0x0001e80000100a00 */
[----:B0-----:R-:W3:Y:S04]  /*3a3b0*/  LDL.LU.64 R8, [R1+0x1240] ;  /* 0x0012400001087983 */ /* 0x001ee80000300a00 */
[----:B------:R-:W4:Y:S04]  /*3a3c0*/  LDL.LU.64 R10, [R1+0x1248] ;  /* 0x00124800010a7983 */ /* 0x000f280000300a00 */
[----:B----4-:R-:W-:Y:S04]  /*3a3d0*/  STL.64 [R1+0x74a8], R10 ;  /* 0x0074a80a01007387 */ /* 0x010fe80000100a00 */
[----:B---3--:R0:W-:Y:S04]  /*3a3e0*/  STL.64 [R1+0x74a0], R8 ;  /* 0x0074a00801007387 */ /* 0x0081e80000100a00 */
[----:B0-----:R-:W3:Y:S04]  /*3a3f0*/  LDL.LU.64 R8, [R1+0x1650] ;  /* 0x0016500001087983 */ /* 0x001ee80000300a00 */
[----:B------:R-:W4:Y:S01]  /*3a400*/  LDL.LU.64 R10, [R1+0x1658] ;  /* 0x00165800010a7983 */ /* 0x000f220000300a00 */
[----:B------:R-:W-:-:S02]  /*3a410*/  IMAD.MOV.U32 R4, RZ, RZ, R6 ;  /* 0x000000ffff047224 */ /* 0x000fc400078e0006 */
[----:B------:R-:W-:-:S07]  /*3a420*/  IMAD.MOV.U32 R5, RZ, RZ, R3 ;  /* 0x000000ffff057224 */ /* 0x000fce00078e0003 */
[C---:B--2---:R-:W-:Y:S01]  /*3a430*/  HMMA.16816.F32.BF16 R4, R20.reuse, R4, R24 ;  /* 0x000000041404723c */ /* 0x044fe20000041818 */
[----:B----4-:R-:W-:Y:S04]  /*3a440*/  STL.64 [R1+0x74c0], R10 ;  /* 0x0074c00a01007387 */ /* 0x010fe80000100a00 */
[----:B---3--:R0:W-:Y:S04]  /*3a450*/  STL.64 [R1+0x74b8], R8 ;  /* 0x0074b80801007387 */ /* 0x0081e80000100a00 */
[----:B0-----:R-:W2:Y:S04]  /*3a460*/  LDL.LU.64 R8, [R1+0x1740] ;  /* 0x0017400001087983 */ /* 0x001ea80000300a00 */
[----:B------:R-:W2:Y:S04]  /*3a470*/  LDL.LU.64 R10, [R1+0x1748] ;  /* 0x00174800010a7983 */ /* 0x000ea80000300a00 */
[----:B------:R-:W3:Y:S04]  /*3a480*/  LDL.LU.64 R12, [R1+0x1220] ;  /* 0x00122000010c7983 */ /* 0x000ee80000300a00 */
[----:B------:R-:W4:Y:S04]  /*3a490*/  LDL.LU.64 R14, [R1+0x1228] ;  /* 0x00122800010e7983 */ /* 0x000f280000300a00 */
[----:B----4-:R-:W-:Y:S04]  /*3a4a0*/  STL.64 [R1+0x7480], R14 ;  /* 0x0074800e01007387 */ /* 0x010fe80000100a00 */
[----:B---3--:R0:W-:Y:S04]  /*3a4b0*/  STL.64 [R1+0x7478], R12 ;  /* 0x0074780c01007387 */ /* 0x0081e80000100a00 */
[----:B0-----:R-:W3:Y:S04]  /*3a4c0*/  LDL.LU.64 R12, [R1+0x1230] ;  /* 0x00123000010c7983 */ /* 0x001ee80000300a00 */
[----:B------:R-:W3:Y:S04]  /*3a4d0*/  LDL.LU.64 R14, [R1+0x1238] ;  /* 0x00123800010e7983 */ /* 0x000ee80000300a00 */
[----:B-1----:R-:W-:Y:S04]  /*3a4e0*/  STL.64 [R1+0x7300], R18 ;  /* 0x0073001201007387 */ /* 0x002fe80000100a00 */
[----:B------:R-:W-:Y:S04]  /*3a4f0*/  STL.64 [R1+0x72f8], R16 ;  /* 0x0072f81001007387 */ /* 0x000fe80000100a00 */
[----:B------:R-:W4:Y:S04]  /*3a500*/  LDL.LU.64 R26, [R1+0x74f0] ;  /* 0x0074f000011a7983 */ /* 0x000f280000300a00 */
[----:B------:R-:W4:Y:S04]  /*3a510*/  LDL.LU.64 R24, [R1+0x74e8] ;  /* 0x0074e80001187983 */ /* 0x000f280000300a00 */
[----:B------:R0:W-:Y:S04]  /*3a520*/  STL.64 [R1+0xb20], R4 ;  /* 0x000b200401007387 */ /* 0x0001e80000100a00 */
[----:B------:R-:W-:Y:S04]  /*3a530*/  STL.64 [R1+0xb28], R6 ;  /* 0x000b280601007387 */ /* 0x000fe80000100a00 */
[----:B0-----:R-:W4:Y:S02]  /*3a540*/  LDL.LU.64 R4, [R1+0x74e0] ;  /* 0x0074e00001047983 */ /* 0x001f240000300a00 */
[----:B----4-:R-:W-:Y:S06]  /*3a550*/  HMMA.16816.F32.BF16 R24, R20, R4, R24 ;  /* 0x000000041418723c */ /* 0x010fec0000041818 */
[----:B------:R-:W-:-:S15]  /*3a560*/  IMAD.MOV.U32 R19, RZ, RZ, R5 ;  /* 0x000000ffff137224 */ /* 0x000fde00078e0005 */
[----:B------:R-:W-:-:S02]  /*3a570*/  NOP ;  /* 0x0000000000007918 */ /* 0x000fc40000000000 */
[----:B------:R-:W-:Y:S04]  /*3a580*/  STL.64 [R1+0xb10], R24 ;  /* 0x000b101801007387 */ /* 0x000fe80000100a00 */
[----:B------:R0:W-:Y:S04]  /*3a590*/  STL.64 [R1+0xb18], R26 ;  /* 0x000b181a01007387 */ /* 0x0001e80000100a00 */
[----:B0-----:R-:W4:Y:S04]  /*3a5a0*/  LDL.LU R27, [R1+0x74d8] ;  /* 0x0074d800011b7983 */ /* 0x001f280000300800 */
[----:B------:R-:W3:Y:S01]  /*3a5b0*/  LDL.LU.64 R24, [R1+0x74d0] ;  /* 0x0074d00001187983 */ /* 0x000ee20000300a00 */
[----:B------:R-:W-:-:S03]  /*3a5c0*/  IMAD.MOV.U32 R26, RZ, RZ, R4 ;  /* 0x000000ffff1a7224 */ /* 0x000fc600078e0004 */
[----:B------:R-:W2:Y:S04]  /*3a5d0*/  LDL.LU.64 R4, [R1+0x74c8] ;  /* 0x0074c80001047983 */ /* 0x000ea80000300a00 */
[----:B------:R-:W-:Y:S01]  /*3a5e0*/  STL [R1+0x7440], R26 ;  /* 0x0074401a01007387 */ /* 0x000fe20000100800 */
[----:B------:R-:W-:Y:S02]  /*3a5f0*/  IMAD.MOV.U32 R16, RZ, RZ, R2 ;  /* 0x000000ffff107224 */ /* 0x000fe400078e0002 */
[----:B------:R-:W-:Y:S01]  /*3a600*/  IMAD.MOV.U32 R17, RZ, RZ, R0 ;  /* 0x000000ffff117224 */ /* 0x000fe200078e0000 */
[----:B--2---:R-:W-:Y:S01]  /*3a610*/  HMMA.16816.F32.BF16 R8, R20, R4, R8 ;  /* 0x000000041408723c */ /* 0x004fe20000041808 */
[----:B---3--:R-:W-:Y:S05]  /*3a620*/  STL.64 [R1+0x7438], R24 ;  /* 0x0074381801007387 */ /* 0x008fea0000100a00 */
[----:B------:R-:W-:-:S02]  /*3a630*/  IMAD.MOV.U32 R2, RZ, RZ, R4 ;  /* 0x000000ffff027224 */ /* 0x000fc400078e0004 */
        /* <DEDUP_REMOVED lines=11> */
[----:B------:R-:W-:Y:S04]  /*3a6f0*/  STL.64 [R1+0xaf8], R6 ;  /* 0x000af80601007387 */ /* 0x000fe80000100a00 */
[----:B0-----:R-:W2:Y:S02]  /*3a700*/  LDL.LU.64 R4, [R1+0x7498] ;  /* 0x0074980001047983 */ /* 0x001ea40000300a00 */
[----:B--2---:R-:W-:Y:S06]  /*3a710*/  HMMA.16816.F32.BF16 R8, R20, R4, R8 ;  /* 0x000000041408723c */ /* 0x004fec0000041808 */
[----:B------:R-:W-:-:S15]  /*3a720*/  IMAD.MOV.U32 R3, RZ, RZ, R5 ;  /* 0x000000ffff037224 */ /* 0x000fde00078e0005 */
[----:B------:R-:W-:-:S02]  /*3a730*/  NOP ;  /* 0x0000000000007918 */ /* 0x000fc40000000000 */
[----:B------:R0:W-:Y:S04]  /*3a740*/  STL.64 [R1+0xae0], R8 ;  /* 0x000ae00801007387 */ /* 0x0001e80000100a00 */
[----:B------:R1:W-:Y:S04]  /*3a750*/  STL.64 [R1+0xae8], R10 ;  /* 0x000ae80a01007387 */ /* 0x0003e80000100a00 */
[----:B0-----:R-:W2:Y:S01]  /*3a760*/  LDL.LU.64 R8, [R1+0x7490] ;  /* 0x0074900001087983 */ /* 0x001ea20000300a00 */
[----:B-1----:R-:W-:-:S03]  /*3a770*/  IMAD.MOV.U32 R10, RZ, RZ, R4 ;  /* 0x000000ffff0a7224 */ /* 0x002fc600078e0004 */
[----:B------:R-:W3:Y:S02]  /*3a780*/  LDL.LU.64 R4, [R1+0x7488] ;  /* 0x0074880001047983 */ /* 0x000ee40000300a00 */
[----:B---3--:R-:W-:Y:S02]  /*3a790*/  HMMA.16816.F32.BF16 R4, R20, R4, R12 ;  /* 0x000000041404723c */ /* 0x008fe4000004180c */
[----:B------:R-:W3:Y:S04]  /*3a7a0*/  LDL.LU.64 R14, [R1+0x7480] ;  /* 0x00748000010e7983 */ /* 0x000ee80000300a00 */
[----:B------:R-:W3:-:S15]  /*3a7b0*/  LDL.LU.64 R12, [R1+0x7478] ;  /* 0x00747800010c7983 */ /* 0x000ede0000300a00 */
[----:B------:R-:W-:-:S02]  /*3a7c0*/  NOP ;  /* 0x0000000000007918 */ /* 0x000fc40000000000 */
[----:B------:R0:W-:Y:S04]  /*3a7d0*/  STL.64 [R1+0xad0], R4 ;  /* 0x000ad00401007387 */ /* 0x0001e80000100a00 */
[----:B------:R-:W-:Y:S04]  /*3a7e0*/  STL.64 [R1+0xad8], R6 ;  /* 0x000ad80601007387 */ /* 0x000fe80000100a00 */
[----:B0-----:R-:W3:Y:S02]  /*3a7f0*/  LDL.LU.64 R4, [R1+0x7470] ;  /* 0x0074700001047983 */ /* 0x001ee40000300a00 */
[----:B---3--:R-:W-:Y:S06]  /*3a800*/  HMMA.16816.F32.BF16 R12, R20, R4, R12 ;  /* 0x00000004140c723c */ /* 0x008fec000004180c */
[----:B------:R-:W-:-:S02]  /*3a810*/  IMAD.MOV.U32 R18, RZ, RZ, R4 ;  /* 0x000000ffff127224 */ /* 0x000fc400078e0004 */
[----:B------:R-:W-:-:S15]  /*3a820*/  IMAD.MOV.U32 R11, RZ, RZ, R5 ;  /* 0x000000ffff0b7224 */ /* 0x000fde00078e0005 */
[----:B------:R-:W-:Y:S04]  /*3a830*/  STL.64 [R1+0xac0], R12 ;  /* 0x000ac00c01007387 */ /* 0x000fe80000100a00 */
[----:B------:R0:W-:Y:S04]  /*3a840*/  STL.64 [R1+0xac8], R14 ;  /* 0x000ac80e01007387 */ /* 0x0001e80000100a00 */
[----:B0-----:R-:W3:Y:S04]  /*3a850*/  LDL.LU.64 R14, [R1+0x7468] ;  /* 0x00746800010e7983 */ /* 0x001ee80000300a00 */
[----:B------:R-:W2:Y:S04]  /*3a860*/  LDL.LU.64 R12, [R1+0x7460] ;  /* 0x00746000010c7983 */ /* 0x000ea80000300a00 */
[----:B------:R-:W2:Y:S04]  /*3a870*/  LDL.LU.64 R4, [R1+0xf30] ;  /* 0x000f300001047983 */ /* 0x000ea80000300a00 */
[----:B------:R-:W2:Y:S04]  /*3a880*/  LDL.LU.64 R6, [R1+0xf38] ;  /* 0x000f380001067983 */ /* 0x000ea80000300a00 */
[----:B------:R-:W4:Y:S04]  /*3a890*/  LDL.64 R24, [R1+0x140] ;  /* 0x0001400001187983 */ /* 0x000f280000100a00 */
[----:B----4-:R0:W-:Y:S04]  /*3a8a0*/  STL.64 [R1+0x7450], R24 ;  /* 0x0074501801007387 */ /* 0x0101e80000100a00 */
[----:B0-----:R-:W4:Y:S04]  /*3a8b0*/  LDL.64 R24, [R1+0x150] ;  /* 0x0001500001187983 */ /* 0x001f280000100a00 */
[----:B------:R-:W-:Y:S04]  /*3a8c0*/  STL.64 [R1+0x73e0], R18 ;  /* 0x0073e01201007387 */ /* 0x000fe80000100a00 */
[----:B------:R0:W-:Y:S04]  /*3a8d0*/  STL.64 [R1+0x73d8], R16 ;  /* 0x0073d81001007387 */ /* 0x0001e80000100a00 */
[----:B0-----:R-:W3:Y:S04]  /*3a8e0*/  LDL.LU.64 R16, [R1+0xee0] ;  /* 0x000ee00001107983 */ /* 0x001ee80000300a00 */
[----:B------:R-:W2:Y:S04]  /*3a8f0*/  LDL.LU.64 R18, [R1+0xee8] ;  /* 0x000ee80001127983 */ /* 0x000ea80000300a00 */
[----:B--2---:R-:W-:Y:S04]  /*3a900*/  STL.64 [R1+0x73f0], R18 ;  /* 0x0073f01201007387 */ /* 0x004fe80000100a00 */
[----:B---3--:R0:W-:Y:S02]  /*3a910*/  STL.64 [R1+0x73e8], R16 ;  /* 0x0073e81001007387 */ /* 0x0081e40000100a00 */
[----:B0-----:R-:W-:-:S02]  /*3a920*/  IMAD.MOV.U32 R16, RZ, RZ, R29 ;  /* 0x000000ffff107224 */ /* 0x001fc400078e001d */
[----:B------:R-:W-:-:S05]  /*3a930*/  IMAD.MOV.U32 R17, RZ, RZ, R27 ;  /* 0x000000ffff117224 */ /* 0x000fca00078e001b */
[----:B------:R0:W-:Y:S02]  /*3a940*/  STL.64 [R1+0x7408], R16 ;  /* 0x0074081001007387 */ /* 0x0001e40000100a00 */
[----:B0-----:R-:W-:Y:S02]  /*3a950*/  IMAD.MOV.U32 R16, RZ, RZ, R15 ;  /* 0x000000ffff107224 */ /* 0x001fe400078e000f */
[----:B------:R-:W-:-:S05]  /*3a960*/  IMAD.MOV.U32 R17, RZ, RZ, R14 ;  /* 0x000000ffff117224 */ /* 0x000fca00078e000e */
[----:B------:R0:W-:Y:S02]  /*3a970*/  STL.64 [R1+0x7420], R16 ;  /* 0x0074201001007387 */ /* 0x0001e40000100a00 */
[----:B0-----:R-:W-:Y:S02]  /*3a980*/  IMAD.MOV.U32 R16, RZ, RZ, R13 ;  /* 0x000000ffff107224 */ /* 0x001fe400078e000d */
[----:B------:R-:W-:-:S05]  /*3a990*/  IMAD.MOV.U32 R17, RZ, RZ, R12 ;  /* 0x000000ffff117224 */ /* 0x000fca00078e000c */
[----:B------:R0:W-:Y:S04]  /*3a9a0*/  STL.64 [R1+0x7448], R16 ;  /* 0x0074481001007387 */ /* 0x0001e80000100a00 */
[----:B0-----:R-:W2:Y:S04]  /*3a9b0*/  LDL.LU.64 R16, [R1+0xf20] ;  /* 0x000f200001107983 */ /* 0x001ea80000300a00 */
[----:B------:R-:W2:Y:S04]  /*3a9c0*/  LDL.LU.64 R18, [R1+0xf28] ;  /* 0x000f280001127983 */ /* 0x000ea80000300a00 */
[----:B------:R-:W3:Y:S04]  /*3a9d0*/  LDL.LU.64 R12, [R1+0x430] ;  /* 0x00043000010c7983 */ /* 0x000ee80000300a00 */
[----:B------:R-:W4:Y:S04]  /*3a9e0*/  LDL.LU.64 R14, [R1+0x438] ;  /* 0x00043800010e7983 */ /* 0x000f280000300a00 */
[----:B----4-:R-:W-:Y:S04]  /*3a9f0*/  STL.64 [R1+0x7400], R14 ;  /* 0x0074000e01007387 */ /* 0x010fe80000100a00 */
[----:B---3--:R0:W-:Y:S04]  /*3aa00*/  STL.64 [R1+0x73f8], R12 ;  /* 0x0073f80c01007387 */ /* 0x0081e80000100a00 */
[----:B0-----:R-:W3:Y:S04]  /*3aa10*/  LDL.LU.64 R12, [R1+0xef0] ;  /* 0x000ef000010c7983 */ /* 0x001ee80000300a00 */
[----:B------:R-:W4:Y:S01]  /*3aa20*/  LDL.LU.64 R14, [R1+0xef8] ;  /* 0x000ef800010e7983 */ /* 0x000f220000300a00 */
[----:B------:R-:W-:Y:S03]  /*3aa30*/  HMMA.16816.F32.BF16 R4, R20, R24, R4 ;  /* 0x000000181404723c */ /* 0x000fe60000041804 */
[----:B----4-:R-:W-:Y:S04]  /*3aa40*/  STL.64 [R1+0x7418], R14 ;  /* 0x0074180e01007387 */ /* 0x010fe80000100a00 */
[----:B---3--:R0:W-:Y:S04]  /*3aa50*/  STL.64 [R1+0x7410], R12 ;  /* 0x0074100c01007387 */ /* 0x0081e80000100a00 */
[----:B0-----:R-:W3:Y:S04]  /*3aa60*/  LDL.LU.64 R12, [R1+0xf00] ;  /* 0x000f0000010c7983 */ /* 0x001ee80000300a00 */
[----:B------:R-:W4:Y:S04]  /*3aa70*/  LDL.LU.64 R14, [R1+0xf08] ;  /* 0x000f0800010e7983 */ /* 0x000f280000300a00 */
[----:B----4-:R-:W-:Y:S04]  /*3aa80*/  STL.64 [R1+0x7430], R14 ;  /* 0x0074300e01007387 */ /* 0x010fe80000100a00 */
[----:B---3--:R0:W-:Y:S04]  /*3aa90*/  STL.64 [R1+0x7428], R12 ;  /* 0x0074280c01007387 */ /* 0x0081e80000100a00 */
[----:B0-----:R-:W3:Y:S04]  /*3aaa0*/  LDL.LU.64 R12, [R1+0xf10] ;  /* 0x000f1000010c7983 */ /* 0x001ee80000300a00 */
[----:B------:R-:W3:Y:S04]  /*3aab0*/  LDL.LU.64 R14, [R1+0xf18] ;  /* 0x000f1800010e7983 */ /* 0x000ee80000300a00 */
[----:B------:R-:W-:Y:S04]  /*3aac0*/  STL.64 [R1+0x73c0], R10 ;  /* 0x0073c00a01007387 */ /* 0x000fe80000100a00 */
[----:B------:R0:W-:Y:S04]  /*3aad0*/  STL.64 [R1+0x73b8], R8 ;  /* 0x0073b80801007387 */ /* 0x0001e80000100a00 */
[----:B0-----:R-:W4:Y:S04]  /*3aae0*/  LDL.LU.64 R8, [R1+0x1b10] ;  /* 0x001b100001087983 */ /* 0x001f280000300a00 */
[----:B------:R-:W4:Y:S04]  /*3aaf0*/  LDL.LU.64 R10, [R1+0x1b18] ;  /* 0x001b1800010a7983 */ /* 0x000f280000300a00 */
[----:B------:R0:W-:Y:S04]  /*3ab00*/  STL.64 [R1+0xab0], R4 ;  /* 0x000ab00401007387 */ /* 0x0001e80000100a00 */
[----:B------:R1:W-:Y:S04]  /*3ab10*/  STL.64 [R1+0xab8], R6 ;  /* 0x000ab80601007387 */ /* 0x0003e80000100a00 */
[----:B0-----:R-:W4:Y:S01]  /*3ab20*/  LDL.LU.64 R4, [R1+0x7458] ;  /* 0x0074580001047983 */ /* 0x001f220000300a00 */
[----:B-1----:R-:W-:-:S02]  /*3ab30*/  IMAD.MOV.U32 R7, RZ, RZ, R24 ;  /* 0x000000ffff077224 */ /* 0x002fc400078e0018 */
[----:B------:R-:W-:Y:S02]  /*3ab40*/  IMAD.MOV.U32 R6, RZ, RZ, R25 ;  /* 0x000000ffff067224 */ /* 0x000fe400078e0019 */
[----:B------:R-:W2:Y:S02]  /*3ab50*/  LDL.LU.64 R24, [R1+0x7450] ;  /* 0x0074500001187983 */ /* 0x000ea40000300a00 */
[----:B--2---:R-:W-:-:S15]  /*3ab60*/  HMMA.16816.F32.BF16 R16, R20, R24, R16 ;  /* 0x000000181410723c */ /* 0x004fde0000041810 */
[----:B------:R-:W-:-:S08]  /*3ab70*/  NOP ;  /* 0x0000000000007918 */ /* 0x000fd00000000000 */
[----:B------:R0:W-:Y:S04]  /*3ab80*/  STL.64 [R1+0xaa0], R16 ;  /* 0x000aa01001007387 */ /* 0x0001e80000100a00 */
[----:B------:R3:W-:Y:S04]  /*3ab90*/  STL.64 [R1+0xaa8], R18 ;  /* 0x000aa81201007387 */ /* 0x0007e80000100a00 */
[----:B0-----:R-:W3:Y:S01]  /*3aba0*/  LDL.LU.64 R16, [R1+0x7448] ;  /* 0x0074480001107983 */ /* 0x001ee20000300a00 */
[----:B------:R-:W-:Y:S02]  /*3abb0*/  IMAD.MOV.U32 R29, RZ, RZ, R24 ;  /* 0x000000ffff1d7224 */ /* 0x000fe400078e0018 */
[----:B------:R-:W-:Y:S01]  /*3abc0*/  IMAD.MOV.U32 R27, RZ, RZ, R25 ;  /* 0x000000ffff1b7224 */ /* 0x000fe200078e0019 */
[----:B------:R-:W2:Y:S04]  /*3abd0*/  LDL.LU R26, [R1+0x7440] ;  /* 0x00744000011a7983 */ /* 0x000ea80000300800 */
[----:B------:R-:W4:Y:S01]  /*3abe0*/  LDL.LU.64 R24, [R1+0x7438] ;  /* 0x0074380001187983 */ /* 0x000f220000300a00 */
[----:B---3--:R-:W-:Y:S03]  /*3abf0*/  HMMA.16816.F32.BF16 R16, R20, R16, R12 ;  /* 0x000000101410723c */ /* 0x008fe6000004180c */
[----:B------:R-:W3:Y:S04]  /*3ac00*/  LDL.LU.64 R14, [R1+0x7430] ;  /* 0x00743000010e7983 */ /* 0x000ee80000300a00 */
[----:B------:R-:W3:-:S15]  /*3ac10*/  LDL.LU.64 R12, [R1+0x7428] ;  /* 0x00742800010c7983 */ /* 0x000ede0000300a00 */
[----:B------:R-:W-:-:S01]  /*3ac20*/  NOP ;  /* 0x0000000000007918 */ /* 0x000fc20000000000 */
[----:B------:R0:W-:Y:S04]  /*3ac30*/  STL.64 [R1+0xa90], R16 ;  /* 0x000a901001007387 */ /* 0x0001e80000100a00 */
[----:B------:R3:W-:Y:S04]  /*3ac40*/  STL.64 [R1+0xa98], R18 ;  /* 0x000a981201007387 */ /* 0x0007e80000100a00 */
[----:B0-----:R-:W3:Y:S02]  /*3ac50*/  LDL.LU.64 R16, [R1+0x7420] ;  /* 0x0074200001107983 */ /* 0x001ee40000300a00 */
[----:B---3--:R-:W-:Y:S02]  /*3ac60*/  HMMA.16816.F32.BF16 R16, R20, R16, R12 ;  /* 0x000000101410723c */ /* 0x008fe4000004180c */
[----:B------:R-:W3:Y:S04]  /*3ac70*/  LDL.LU.64 R14, [R1+0x7418] ;  /* 0x00741800010e7983 */ /* 0x000ee80000300a00 */
[----:B------:R-:W3:-:S15]  /*3ac80*/  LDL.LU.64 R12, [R1+0x7410] ;  /* 0x00741000010c7983 */ /* 0x000ede0000300a00 */
[----:B------:R-:W-:-:S02]  /*3ac90*/  NOP ;  /* 0x0000000000007918 */ /* 0x000fc40000000000 */
[----:B------:R0:W-:Y:S04]  /*3aca0*/  STL.64 [R1+0xa80], R16 ;  /* 0x000a801001007387 */ /* 0x0001e80000100a00 */
[----:B------:R3:W-:Y:S04]  /*3acb0*/  STL.64 [R1+0xa88], R18 ;  /* 0x000a881201007387 */ /* 0x0007e80000100a00 */
[----:B0-----:R-:W3:Y:S02]  /*3acc0*/  LDL.LU.64 R16, [R1+0x7408] ;  /* 0x0074080001107983 */ /* 0x001ee40000300a00 */
[----:B---3--:R-:W-:Y:S02]  /*3acd0*/  HMMA.16816.F32.BF16 R16, R20, R16, R12 ;  /* 0x000000101410723c */ /* 0x008fe4000004180c */
[----:B------:R-:W3:Y:S04]  /*3ace0*/  LDL.LU.64 R14, [R1+0x7400] ;  /* 0x00740000010e7983 */ /* 0x000ee80000300a00 */
[----:B------:R-:W3:-:S15]  /*3acf0*/  LDL.LU.64 R12, [R1+0x73f8] ;  /* 0x0073f800010c7983 */ /* 0x000ede0000300a00 */
[----:B------:R-:W-:-:S02]  /*3ad00*/  NOP ;  /* 0x0000000000007918 */ /* 0x000fc40000000000 */
[----:B------:R-:W-:Y:S04]  /*3ad10*/  STL.64 [R1+0xa70], R16 ;  /* 0x000a701001007387 */ /* 0x000fe80000100a00 */
[----:B------:R0:W-:Y:S04]  /*3ad20*/  STL.64 [R1+0xa78], R18 ;  /* 0x000a781201007387 */ /* 0x0001e80000100a00 */
[----:B0-----:R-:W4:Y:S04]  /*3ad30*/  LDL.LU.64 R18, [R1+0x73f0] ;  /* 0x0073f00001127983 */ /* 0x001f280000300a00 */
[----:B------:R-:W4:Y:S02]  /*3ad40*/  LDL.LU.64 R16, [R1+0x73e8] ;  /* 0x0073e80001107983 */ /* 0x000f240000300a00 */
[----:B----4-:R-:W-:-:S15]  /*3ad50*/  HMMA.16816.F32.BF16 R16, R20, R24, R16 ;  /* 0x000000181410723c */ /* 0x010fde0000041810 */
[----:B------:R-:W-:-:S08]  /*3ad60*/  NOP ;  /* 0x0000000000007918 */ /* 0x000fd00000000000 */
[----:B------:R-:W-:Y:S04]  /*3ad70*/  STL.64 [R1+0xa60], R16 ;  /* 0x000a601001007387 */ /* 0x000fe80000100a00 */
[----:B------:R0:W-:Y:S04]  /*3ad80*/  STL.64 [R1+0xa68], R18 ;  /* 0x000a681201007387 */ /* 0x0001e80000100a00 */
[----:B0-----:R-:W4:Y:S04]  /*3ad90*/  LDL.LU.64 R18, [R1+0x73e0] ;  /* 0x0073e00001127983 */ /* 0x001f280000300a00 */
[----:B------:R-:W3:Y:S04]  /*3ada0*/  LDL.LU.64 R16, [R1+0x73d8] ;  /* 0x0073d80001107983 */ /* 0x000ee80000300a00 */
[----:B------:R0:W-:Y:S01]  /*3adb0*/  STL.64 [R1+0x7318], R24 ;  /* 0x0073181801007387 */ /* 0x0001e20000100a00 */
[----:B---3--:R-:W-:Y:S03]  /*3adc0*/  HMMA.16816.F32.BF16 R20, R20, R16, R12 ;  /* 0x000000101414723c */ /* 0x008fe6000004180c */
[----:B------:R-:W3:Y:S04]  /*3add0*/  LDL.LU.64 R14, [R1+0x73d0] ;  /* 0x0073d000010e7983 */ /* 0x000ee80000300a00 */
[----:B------:R-:W3:Y:S01]  /*3ade0*/  LDL.LU.64 R12, [R1+0x73c8] ;  /* 0x0073c800010c7983 */ /* 0x000ee20000300a00 */
[----:B0-----:R-:W-:-:S02]  /*3adf0*/  IMAD.MOV.U32 R24, RZ, RZ, R29 ;  /* 0x000000ffff187224 */ /* 0x001fc400078e001d */
[----:B------:R-:W-:-:S13]  /*3ae00*/  IMAD.MOV.U32 R25, RZ, RZ, R27 ;  /* 0x000000ffff197224 */ /* 0x000fda00078e001b */
[----:B------:R0:W-:Y:S04]  /*3ae10*/  STL.64 [R1+0x390], R20 ;  /* 0x0003901401007387 */ /* 0x0001e80000100a00 */
[----:B------:R1:W-:Y:S04]  /*3ae20*/  STL.64 [R1+0x398], R22 ;  /* 0x0003981601007387 */ /* 0x0003e80000100a00 */
[----:B0-----:R-:W2:Y:S04]  /*3ae30*/  LDL.LU.64 R20, [R1+0x1a10] ;  /* 0x001a100001147983 */ /* 0x001ea80000300a00 */
[----:B-1----:R-:W2:Y:S04]  /*3ae40*/  LDL.LU.64 R22, [R1+0x1a18] ;  /* 0x001a180001167983 */ /* 0x002ea80000300a00 */
[----:B------:R-:W-:Y:S01]  /*3ae50*/  STL.64 [R1+0x7310], R16 ;  /* 0x0073101001007387 */ /* 0x000fe20000100a00 */
[----:B---3--:R-:W-:-:S15]  /*3ae60*/  HMMA.16816.F32.BF16 R8, R12, R4, R8 ;  /* 0x000000040c08723c */ /* 0x008fde0000041808 */
[----:B------:R-:W-:-:S08]  /*3ae70*/  NOP ;  /* 0x0000000000007918 */ /* 0x000fd00000000000 */
[----:B------:R-:W-:Y:S04]  /*3ae80*/  STL.64 [R1+0x300], R8 ;  /* 0x0003000801007387 */ /* 0x000fe80000100a00 */
[----:B------:R0:W-:Y:S04]  /*3ae90*/  STL.64 [R1+0x308], R10 ;  /* 0x0003080a01007387 */ /* 0x0001e80000100a00 */
[----:B0-----:R-:W3:Y:S04]  /*3aea0*/  LDL.LU.64 R10, [R1+0x73c0] ;  /* 0x0073c000010a7983 */ /* 0x001ee80000300a00 */
[----:B------:R-:W2:Y:S04]  /*3aeb0*/  LDL.LU.64 R8, [R1+0x73b8] ;  /* 0x0073b80001087983 */ /* 0x000ea80000300a00 */
[----:B------:R0:W-:Y:S02]  /*3aec0*/  STL.64 [R1+0x7340], R24 ;  /* 0x0073401801007387 */ /* 0x0001e40000100a00 */
[----:B0-----:R-:W-:-:S02]  /*3aed0*/  IMAD.MOV.U32 R24, RZ, RZ, R7 ;  /* 0x000000ffff187224 */ /* 0x001fc400078e0007 */
[----:B------:R-:W-:-:S05]  /*3aee0*/  IMAD.MOV.U32 R25, RZ, RZ, R6 ;  /* 0x000000ffff197224 */ /* 0x000fca00078e0006 */
[----:B------:R-:W-:Y:S04]  /*3aef0*/  STL.64 [R1+0x7358], R24 ;  /* 0x0073581801007387 */ /* 0x000fe80000100a00 */
[----:B------:R-:W4:Y:S04]  /*3af00*/  LDL.64 R16, [R1+0x130] ;  /* 0x0001300001107983 */ /* 0x000f280000100a00 */
[----:B----4-:R0:W-:Y:S04]  /*3af10*/  STL.64 [R1+0x7338], R16 ;  /* 0x0073381001007387 */ /* 0x0101e80000100a00 */
[----:B0-----:R-:W4:Y:S01]  /*3af20*/  LDL.64 R16, [R1+0x190] ;  /* 0x0001900001107983 */ /* 0x001f220000100a00 */
[----:B--2---:R-:W-:Y:S01]  /*3af30*/  HMMA.16816.F32.BF16 R20, R12, R8, R20 ;  /* 0x000000080c14723c */ /* 0x004fe20000041814 */
[----:B------:R-:W-:-:S02]  /*3af40*/  IMAD.MOV.U32 R24, RZ, RZ, R18 ;  /* 0x000000ffff187224 */ /* 0x000fc400078e0012 */
[----:B----4-:R-:W-:Y:S04]  /*3af50*/  STL.64 [R1+0x7390], R16 ;  /* 0x0073901001007387 */ /* 0x010fe80000100a00 */
[----:B------:R0:W-:Y:S04]  /*3af60*/  STL.64 [R1+0x7308], R4 ;  /* 0x0073080401007387 */ /* 0x0001e80000100a00 */
[----:B0-----:R-:W2:Y:S04]  /*3af70*/  LDL.LU.64 R4, [R1+0x1910] ;  /* 0x0019100001047983 */ /* 0x001ea80000300a00 */
[----:B------:R-:W2:Y:S08]  /*3af80*/  LDL.LU.64 R6, [R1+0x1918] ;  /* 0x0019180001067983 */ /* 0x000eb00000300a00 */
[----:B------:R-:W-:Y:S04]  /*3af90*/  STL.64 [R1+0x2f0], R20 ;  /* 0x0002f01401007387 */ /* 0x000fe80000100a00 */
[----:B------:R-:W-:Y:S04]  /*3afa0*/  STL.64 [R1+0x2f8], R22 ;  /* 0x0002f81601007387 */ /* 0x000fe80000100a00 */
[----:B------:R0:W-:Y:S01]  /*3afb0*/  STL.64 [R1+0x7398], R8 ;  /* 0x0073980801007387 */ /* 0x0001e20000100a00 */
[----:B---3--:R-:W-:-:S03]  /*3afc0*/  IMAD.MOV.U32 R25, RZ, RZ, R11 ;  /* 0x000000ffff197224 */ /* 0x008fc600078e000b */
[----:B------:R-:W1:Y:S01]  /*3afd0*/  LDSM.16.MT88.4 R20, [R28+UR4+0x300] ;  /* 0x000300041c14783b */ /* 0x000e620008004200 */
[----:B0-----:R-:W-:Y:S02]  /*3afe0*/  IMAD.MOV.U32 R8, RZ, RZ, R26 ;  /* 0x000000ffff087224 */ /* 0x001fe400078e001a */
[----:B------:R-:W-:-:S05]  /*3aff0*/  IMAD.MOV.U32 R9, RZ, RZ, R19 ;  /* 0x000000ffff097224 */ /* 0x000fca00078e0013 */
[----:B------:R0:W-:Y:S04]  /*3b000*/  STL.64 [R1+0x73b0], R8 ;  /* 0x0073b00801007387 */ /* 0x0001e80000100a00 */
[----:B0-----:R-:W2:Y:S04]  /*3b010*/  LDL.64 R8, [R1] ;  /* 0x0000000001087983 */ /* 0x001ea80000100a00 */
[----:B------:R-:W3:Y:S04]  /*3b020*/  LDL.LU.64 R16, [R1+0x1710] ;  /* 0x0017100001107983 */ /* 0x000ee80000300a00 */
[----:B------:R-:W4:Y:S04]  /*3b030*/  LDL.LU.64 R18, [R1+0x1718] ;  /* 0x0017180001127983 */ /* 0x000f280000300a00 */
[----:B----4-:R-:W-:Y:S04]  /*3b040*/  STL.64 [R1+0x73a8], R18 ;  /* 0x0073a81201007387 */ /* 0x010fe80000100a00 */
[----:B---3--:R0:W-:Y:S04]  /*3b050*/  STL.64 [R1+0x73a0], R16 ;  /* 0x0073a01001007387 */ /* 0x0081e80000100a00 */
[----:B0-----:R-:W3:Y:S04]  /*3b060*/  LDL.LU.64 R16, [R1+0x1810] ;  /* 0x0018100001107983 */ /* 0x001ee80000300a00 */
[----:B------:R-:W3:Y:S04]  /*3b070*/  LDL.LU.64 R18, [R1+0x1818] ;  /* 0x0018180001127983 */ /* 0x000ee80000300a00 */
[----:B------:R0:W-:Y:S04]  /*3b080*/  STL.64 [R1+0x7370], R24 ;  /* 0x0073701801007387 */ /* 0x0001e80000100a00 */
[----:B0-----:R-:W4:Y:S01]  /*3b090*/  LDL.64 R24, [R1+0x170] ;  /* 0x0001700001187983 */ /* 0x001f220000100a00 */
[----:B--2---:R-:W-:Y:S03]  /*3b0a0*/  HMMA.16816.F32.BF16 R4, R12, R8, R4 ;  /* 0x000000080c04723c */ /* 0x004fe60000041804 */
[----:B----4-:R-:W-:Y:S04]  /*3b0b0*/  STL.64 [R1+0x7378], R24 ;  /* 0x0073781801007387 */ /* 0x010fe80000100a00 */
[----:B-1----:R-:W-:Y:S04]  /*3b0c0*/  STL.64 [R1+0x71e0], R22 ;  /* 0x0071e01601007387 */ /* 0x002fe80000100a00 */
[----:B------:R0:W-:Y:S04]  /*3b0d0*/  STL.64 [R1+0x71d8], R20 ;  /* 0x0071d81401007387 */ /* 0x0001e80000100a00 */
[----:B0-----:R-:W2:Y:S04]  /*3b0e0*/  LDL.LU.64 R20, [R1+0x1610] ;  /* 0x0016100001147983 */ /* 0x001ea80000300a00 */
[----:B------:R-:W2:Y:S04]  /*3b0f0*/  LDL.LU.64 R22, [R1+0x1618] ;  /* 0x0016180001167983 */ /* 0x000ea80000300a00 */
[----:B------:R0:W-:Y:S01]  /*3b100*/  STL.64 [R1+0x9d0], R4 ;  /* 0x0009d00401007387 */ /* 0x0001e20000100a00 */
[----:B------:R-:W-:-:S03]  /*3b110*/  IMAD.MOV.U32 R25, RZ, RZ, R3 ;  /* 0x000000ffff197224 */ /* 0x000fc600078e0003 */
[----:B------:R-:W-:Y:S01]  /*3b120*/  STL.64 [R1+0x9d8], R6 ;  /* 0x0009d80601007387 */ /* 0x000fe20000100a00 */
[----:B------:R-:W-:Y:S02]  /*3b130*/  IMAD.MOV.U32 R3, RZ, RZ, R9 ;  /* 0x000000ffff037224 */ /* 0x000fe400078e0009 */
[----:B0-----:R-:W-:Y:S02]  /*3b140*/  IMAD.MOV.U32 R4, RZ, RZ, R8 ;  /* 0x000000ffff047224 */ /* 0x001fe400078e0008 */
[----:B------:R-:W3:Y:S04]  /*3b150*/  LDL.LU.64 R8, [R1+0x73b0] ;  /* 0x0073b00001087983 */ /* 0x000ee80000300a00 */
[----:B------:R0:W-:Y:S04]  /*3b160*/  STL [R1+0x7320], R4 ;  /* 0x0073200401007387 */ /* 0x0001e80000100800 */
[----:B0-----:R-:W4:Y:S01]  /*3b170*/  LDL.64 R4, [R1+0x120] ;  /* 0x0001200001047983 */ /* 0x001f220000100a00 */
[----:B------:R-:W-:-:S02]  /*3b180*/  IMAD.MOV.U32 R24, RZ, RZ, R10 ;  /* 0x000000ffff187224 */ /* 0x000fc400078e000a */
[----:B---3--:R-:W-:Y:S01]  /*3b190*/  HMMA.16816.F32.BF16 R8, R12, R8, R16 ;  /* 0x000000080c08723c */ /* 0x008fe20000041810 */
[----:B----4-:R0:W-:Y:S04]  /*3b1a0*/  STL.64 [R1+0x7330], R4 ;  /* 0x0073300401007387 */ /* 0x0101e80000100a00 */
[----:B------:R-:W3:Y:S04]  /*3b1b0*/  LDL.LU.64 R18, [R1+0x73a8] ;  /* 0x0073a80001127983 */ /* 0x000ee80000300a00 */
[----:B------:R-:W3:Y:S01]  /*3b1c0*/  LDL.LU.64 R16, [R1+0x73a0] ;  /* 0x0073a00001107983 */ /* 0x000ee20000300a00 */
[----:B0-----:R-:W-:-:S02]  /*3b1d0*/  IMAD.MOV.U32 R4, RZ, RZ, R2 ;  /* 0x000000ffff047224 */ /* 0x001fc400078e0002 */
[----:B------:R-:W-:-:S11]  /*3b1e0*/  IMAD.MOV.U32 R5, RZ, RZ, R0 ;  /* 0x000000ffff057224 */ /* 0x000fd600078e0000 */
[----:B------:R0:W-:Y:S04]  /*3b1f0*/  STL.64 [R1+0x9c0], R8 ;  /* 0x0009c00801007387 */ /* 0x0001e80000100a00 */
[----:B------:R-:W-:Y:S04]  /*3b200*/  STL.64 [R1+0x9c8], R10 ;  /* 0x0009c80a01007387 */ /* 0x000fe80000100a00 */
[----:B0-----:R-:W4:Y:S01]  /*3b210*/  LDL.LU.64 R8, [R1+0x7398] ;  /* 0x0073980001087983 */ /* 0x001f220000300a00 */
[----:B---3--:R-:W-:Y:S03]  /*3b220*/  HMMA.16816.F32.BF16 R4, R12, R4, R16 ;  /* 0x000000040c04723c */ /* 0x008fe60000041810 */
[----:B------:R-:W2:-:S15]  /*3b230*/  LDL.LU.64 R16, [R1+0x7390] ;  /* 0x0073900001107983 */ /* 0x000e9e0000300a00 */
[----:B------:R-:W-:-:S05]  /*3b240*/  NOP ;  /* 0x0000000000007918 */ /* 0x000fca0000000000 */
[----:B------:R-:W-:Y:S04]  /*3b250*/  STL.64 [R1+0x9b0], R4 ;  /* 0x0009b00401007387 */ /* 0x000fe80000100a00 */
[----:B------:R2:W-:Y:S02]  /*3b260*/  STL.64 [R1+0x9b8], R6 ;  /* 0x0009b80601007387 */ /* 0x0005e40000100a00 */
[----:B--2---:R-:W-:-:S15]  /*3b270*/  HMMA.16816.F32.BF16 R4, R12, R16, R20 ;  /* 0x000000100c04723c */ /* 0x004fde0000041814 */
[----:B------:R-:W-:-:S08]  /*3b280*/  NOP ;  /* 0x0000000000007918 */ /* 0x000fd00000000000 */
[----:B------:R-:W-:Y:S04]  /*3b290*/  STL.64 [R1+0x9a0], R4 ;  /* 0x0009a00401007387 */ /* 0x000fe80000100a00 */
[----:B------:R-:W-:Y:S04]  /*3b2a0*/  STL.64 [R1+0x9a8], R6 ;  /* 0x0009a80601007387 */ /* 0x000fe80000100a00 */
[----:B------:R-:W2:Y:S04]  /*3b2b0*/  LDL.LU.64 R20, [R1+0xd80] ;  /* 0x000d800001147983 */ /* 0x000ea80000300a00 */
[----:B------:R-:W3:Y:S01]  /*3b2c0*/  LDL.LU.64 R22, [R1+0xd88] ;  /* 0x000d880001167983 */ /* 0x000ee20000300a00 */
[----:B------:R-:W-:-:S02]  /*3b2d0*/  IMAD.MOV.U32 R11, RZ, RZ, R16 ;  /* 0x000000ffff0b7224 */ /* 0x000fc400078e0010 */
[----:B------:R-:W-:Y:S01]  /*3b2e0*/  IMAD.MOV.U32 R10, RZ, RZ, R17 ;  /* 0x000000ffff0a7224 */ /* 0x000fe200078e0011 */
[----:B---3--:R-:W-:Y:S04]  /*3b2f0*/  STL.64 [R1+0x7388], R22 ;  /* 0x0073881601007387 */ /* 0x008fe80000100a00 */
[----:B--2---:R0:W-:Y:S04]  /*3b300*/  STL.64 [R1+0x7380], R20 ;  /* 0x0073801401007387 */ /* 0x0041e80000100a00 */
        /* <DEDUP_REMOVED lines=8> */
[C---:B--2---:R-:W-:Y:S03]  /*3b390*/  HMMA.16816.F32.BF16 R24, R12.reuse, R24, R20 ;  /* 0x000000180c18723c */ /* 0x044fe60000041814 */
[----:B----4-:R-:W-:Y:S04]  /*3b3a0*/  STL.64 [R1+0x7368], R18 ;  /* 0x0073681201007387 */ /* 0x010fe80000100a00 */
[----:B---3--:R0:W-:Y:S04]  /*3b3b0*/  STL.64 [R1+0x7360], R16 ;  /* 0x0073601001007387 */ /* 0x0081e80000100a00 */
[----:B0-----:R-:W2:Y:S04]  /*3b3c0*/  LDL.LU.64 R16, [R1+0xd70] ;  /* 0x000d700001107983 */ /* 0x001ea80000300a00 */
[----:B------:R-:W2:Y:S04]  /*3b3d0*/  LDL.LU.64 R18, [R1+0xd78] ;  /* 0x000d780001127983 */ /* 0x000ea80000300a00 */
[----:B------:R-:W3:Y:S04]  /*3b3e0*/  LDL.LU.64 R4, [R1+0xd40] ;  /* 0x000d400001047983 */ /* 0x000ee80000300a00 */
[----:B------:R-:W3:Y:S04]  /*3b3f0*/  LDL.LU.64 R6, [R1+0xd48] ;  /* 0x000d480001067983 */ /* 0x000ee80000300a00 */
[----:B------:R-:W-:Y:S04]  /*3b400*/  STL.64 [R1+0x72f0], R10 ;  /* 0x0072f00a01007387 */ /* 0x000fe80000100a00 */
[----:B------:R0:W-:Y:S04]  /*3b410*/  STL.64 [R1+0x72e8], R8 ;  /* 0x0072e80801007387 */ /* 0x0001e80000100a00 */
[----:B0-----:R-:W4:Y:S04]  /*3b420*/  LDL.64 R8, [R1+0x110] ;  /* 0x0001100001087983 */ /* 0x001f280000100a00 */
[----:B----4-:R0:W-:Y:S04]  /*3b430*/  STL.64 [R1+0x7328], R8 ;  /* 0x0073280801007387 */ /* 0x0101e80000100a00 */
[----:B0-----:R-:W4:Y:S04]  /*3b440*/  LDL.LU.64 R8, [R1+0xbf0] ;  /* 0x000bf00001087983 */ /* 0x001f280000300a00 */
[----:B------:R-:W4:Y:S04]  /*3b450*/  LDL.LU.64 R10, [R1+0xbf8] ;  /* 0x000bf800010a7983 */ /* 0x000f280000300a00 */
[----:B------:R-:W2:Y:S04]  /*3b460*/  LDL.LU.64 R22, [R1+0x7388] ;  /* 0x0073880001167983 */ /* 0x000ea80000300a00 */
[----:B------:R-:W2:Y:S04]  /*3b470*/  LDL.LU.64 R20, [R1+0x7380] ;  /* 0x0073800001147983 */ /* 0x000ea80000300a00 */
[----:B------:R0:W-:Y:S04]  /*3b480*/  STL.64 [R1+0x990], R24 ;  /* 0x0009901801007387 */ /* 0x0001e80000100a00 */
[----:B------:R-:W-:Y:S04]  /*3b490*/  STL.64 [R1+0x998], R26 ;  /* 0x0009981a01007387 */ /* 0x000fe80000100a00 */
[----:B0-----:R-:W2:Y:S02]  /*3b4a0*/  LDL.LU.64 R24, [R1+0x7378] ;  /* 0x0073780001187983 */ /* 0x001ea40000300a00 */
[----:B--2---:R-:W-:-:S15]  /*3b4b0*/  HMMA.16816.F32.BF16 R20, R12, R24, R20 ;  /* 0x000000180c14723c */ /* 0x004fde0000041814 */
[----:B------:R-:W-:-:S08]  /*3b4c0*/  NOP ;  /* 0x0000000000007918 */ /* 0x000fd00000000000 */
[----:B------:R0:W-:Y:S04]  /*3b4d0*/  STL.64 [R1+0x980], R20 ;  /* 0x0009801401007387 */ /* 0x0001e80000100a00 */
[----:B------:R-:W-:Y:S01]  /*3b4e0*/  STL.64 [R1+0x988], R22 ;  /* 0x0009881601007387 */ /* 0x000fe20000100a00 */
[----:B0-----:R-:W-:Y:S02]  /*3b4f0*/  IMAD.MOV.U32 R21, RZ, RZ, R24 ;  /* 0x000000ffff157224 */ /* 0x001fe400078e0018 */
[----:B------:R-:W-:Y:S02]  /*3b500*/  IMAD.MOV.U32 R20, RZ, RZ, R25 ;  /* 0x000000ffff147224 */ /* 0x000fe400078e0019 */
        /* <DEDUP_REMOVED lines=16> */
[----:B------:R-:W3:-:S15]  /*3b610*/  LDL.LU.64 R16, [R1+0x7338] ;  /* 0x0073380001107983 */ /* 0x000ede0000300a00 */
[----:B------:R-:W-:-:S06]  /*3b620*/  NOP ;  /* 0x0000000000007918 */ /* 0x000fcc0000000000 */
[----:B------:R0:W-:Y:S04]  /*3b630*/  STL.64 [R1+0x950], R24 ;  /* 0x0009501801007387 */ /* 0x0001e80000100a00 */
[----:B------:R1:W-:Y:S04]  /*3b640*/  STL.64 [R1+0x958], R26 ;  /* 0x0009581a01007387 */ /* 0x0003e80000100a00 */
[----:B0-----:R-:W2:Y:S04]  /*3b650*/  LDL.LU.64 R24, [R1+0xbe0] ;  /* 0x000be00001187983 */ /* 0x001ea80000300a00 */
[----:B-1----:R-:W2:Y:S01]  /*3b660*/  LDL.LU.64 R26, [R1+0xbe8] ;  /* 0x000be800011a7983 */ /* 0x002ea20000300a00 */
[----:B---3--:R-:W-:-:S15]  /*3b670*/  HMMA.16816.F32.BF16 R4, R12, R16, R4 ;  /* 0x000000100c04723c */ /* 0x008fde0000041804 */
[----:B------:R-:W-:-:S08]  /*3b680*/  NOP ;  /* 0x0000000000007918 */ /* 0x000fd00000000000 */
[----:B------:R0:W-:Y:S04]  /*3b690*/  STL.64 [R1+0x940], R4 ;  /* 0x0009400401007387 */ /* 0x0001e80000100a00 */
[----:B------:R-:W-:Y:S04]  /*3b6a0*/  STL.64 [R1+0x948], R6 ;  /* 0x0009480601007387 */ /* 0x000fe80000100a00 */
[----:B0-----:R-:W4:Y:S01]  /*3b6b0*/  LDL.LU.64 R4, [R1+0x7330] ;  /* 0x0073300001047983 */ /* 0x001f220000300a00 */
[----:B------:R-:W-:Y:S02]  /*3b6c0*/  IMAD.MOV.U32 R2, RZ, RZ, R16 ;  /* 0x000000ffff027224 */ /* 0x000fe400078e0010 */
[----:B------:R-:W-:-:S02]  /*3b6d0*/  IMAD.MOV.U32 R0, RZ, RZ, R17 ;  /* 0x000000ffff007224 */ /* 0x000fc400078e0011 */
[----:B------:R-:W3:Y:S04]  /*3b6e0*/  LDL.LU.64 R16, [R1+0xbd0] ;  /* 0x000bd00001107983 */ /* 0x000ee80000300a00 */
[----:B------:R-:W3:Y:S01]  /*3b6f0*/  LDL.LU.64 R18, [R1+0xbd8] ;  /* 0x000bd80001127983 */ /* 0x000ee20000300a00 */
[----:B----4-:R-:W-:Y:S06]  /*3b700*/  HMMA.16816.F32.BF16 R8, R12, R4, R8 ;  /* 0x000000040c08723c */ /* 0x010fec0000041808 */
[----:B------:R-:W-:-:S02]  /*3b710*/  IMAD.MOV.U32 R23, RZ, RZ, R4 ;  /* 0x000000ffff177224 */ /* 0x000fc400078e0004 */
[----:B------:R-:W-:-:S15]  /*3b720*/  IMAD.MOV.U32 R22, RZ, RZ, R5 ;  /* 0x000000ffff167224 */ /* 0x000fde00078e0005 */
[----:B------:R0:W-:Y:S04]  /*3b730*/  STL.64 [R1+0x930], R8 ;  /* 0x0009300801007387 */ /* 0x0001e80000100a00 */
[----:B------:R-:W-:Y:S04]  /*3b740*/  STL.64 [R1+0x938], R10 ;  /* 0x0009380a01007387 */ /* 0x000fe80000100a00 */
[----:B0-----:R-:W2:Y:S04]  /*3b750*/  LDL.LU.64 R8, [R1+0x7328] ;  /* 0x0073280001087983 */ /* 0x001ea80000300a00 */
[----:B------:R-:W4:Y:S04]  /*3b760*/  LDL.LU R4, [R1+0x7320] ;  /* 0x0073200001047983 */ /* 0x000f280000300800 */
[----:B------:R-:W-:Y:S04]  /*3b770*/  STL.64 [R1+0x72b8], R22 ;  /* 0x0072b81601007387 */ /* 0x000fe80000100a00 */
[----:B------:R0:W-:Y:S04]  /*3b780*/  STL.64 [R1+0x72b0], R20 ;  /* 0x0072b01401007387 */ /* 0x0001e80000100a00 */
[----:B0-----:R-:W3:Y:S01]  /*3b790*/  LDL.64 R20, [R1+0x1b0] ;  /* 0x0001b00001147983 */ /* 0x001ee20000100a00 */
[----:B--2---:R-:W-:Y:S03]  /*3b7a0*/  HMMA.16816.F32.BF16 R24, R12, R8, R24 ;  /* 0x000000080c18723c */ /* 0x004fe60000041818 */
[----:B---3--:R4:W-:Y:S02]  /*3b7b0*/  STL.64 [R1+0x72d0], R20 ;  /* 0x0072d01401007387 */ /* 0x0089e40000100a00 */
[----:B----4-:R-:W-:-:S02]  /*3b7c0*/  IMAD.MOV.U32 R20, RZ, RZ, R4 ;  /* 0x000000ffff147224 */ /* 0x010fc400078e0004 */
[----:B------:R-:W2:Y:S04]  /*3b7d0*/  LDL.LU.64 R4, [R1+0x380] ;  /* 0x0003800001047983 */ /* 0x000ea80000300a00 */
[----:B------:R-:W2:-:S12]  /*3b7e0*/  LDL.LU.64 R6, [R1+0x388] ;  /* 0x0003880001067983 */ /* 0x000e980000300a00 */
[----:B------:R0:W-:Y:S04]  /*3b7f0*/  STL.64 [R1+0x920], R24 ;  /* 0x0009201801007387 */ /* 0x0001e80000100a00 */
[----:B------:R1:W-:Y:S04]  /*3b800*/  STL.64 [R1+0x928], R26 ;  /* 0x0009281a01007387 */ /* 0x0003e80000100a00 */
[----:B0-----:R-:W3:Y:S01]  /*3b810*/  LDL.LU.64 R24, [R1+0x7318] ;  /* 0x0073180001187983 */ /* 0x001ee20000300a00 */
[----:B-1----:R-:W-:Y:S02]  /*3b820*/  IMAD.MOV.U32 R27, RZ, RZ, R8 ;  /* 0x000000ffff1b7224 */ /* 0x002fe400078e0008 */
[----:B------:R-:W-:-:S02]  /*3b830*/  IMAD.MOV.U32 R26, RZ, RZ, R9 ;  /* 0x000000ffff1a7224 */ /* 0x000fc400078e0009 */
[----:B------:R-:W4:Y:S04]  /*3b840*/  LDL.LU.64 R8, [R1+0x1b00] ;  /* 0x001b000001087983 */ /* 0x000f280000300a00 */
[----:B------:R-:W4:Y:S01]  /*3b850*/  LDL.LU.64 R10, [R1+0x1b08] ;  /* 0x001b0800010a7983 */ /* 0x000f220000300a00 */
[----:B---3--:R-:W-:-:S15]  /*3b860*/  HMMA.16816.F32.BF16 R16, R12, R24, R16 ;  /* 0x000000180c10723c */ /* 0x008fde0000041810 */
[----:B------:R-:W-:-:S08]  /*3b870*/  NOP ;  /* 0x0000000000007918 */ /* 0x000fd00000000000 */
[----:B------:R0:W-:Y:S04]  /*3b880*/  STL.64 [R1+0x910], R16 ;  /* 0x0009101001007387 */ /* 0x0001e80000100a00 */
[----:B------:R-:W-:Y:S04]  /*3b890*/  STL.64 [R1+0x918], R18 ;  /* 0x0009181201007387 */ /* 0x000fe80000100a00 */
[----:B0-----:R-:W2:Y:S04]  /*3b8a0*/  LDL.LU.64 R16, [R1+0x7310] ;  /* 0x0073100001107983 */ /* 0x001ea80000300a00 */
[----:B------:R0:W-:Y:S04]  /*3b8b0*/  STL.64 [R1+0x7268], R24 ;  /* 0x0072681801007387 */ /* 0x0001e80000100a00 */
[----:B0-----:R-:W3:Y:S04]  /*3b8c0*/  LDL.64 R24, [R1+0x1a0] ;  /* 0x0001a00001187983 */ /* 0x001ee80000100a00 */
[----:B------:R-:W-:Y:S04]  /*3b8d0*/  STL.64 [R1+0x72c8], R26 ;  /* 0x0072c81a01007387 */ /* 0x000fe80000100a00 */
[----:B---3--:R0:W-:Y:S04]  /*3b8e0*/  STL.64 [R1+0x72c0], R24 ;  /* 0x0072c01801007387 */ /* 0x0081e80000100a00 */
[----:B0-----:R-:W3:Y:S04]  /*3b8f0*/  LDL.LU.64 R24, [R1+0x1800] ;  /* 0x0018000001187983 */ /* 0x001ee80000300a00 */
[----:B------:R-:W4:Y:S01]  /*3b900*/  LDL.LU.64 R26, [R1+0x1808] ;  /* 0x00180800011a7983 */ /* 0x000f220000300a00 */
[----:B--2---:R-:W-:Y:S03]  /*3b910*/  HMMA.16816.F32.BF16 R12, R12, R16, R4 ;  /* 0x000000100c0c723c */ /* 0x004fe60000041804 */
[----:B----4-:R-:W-:Y:S04]  /*3b920*/  STL.64 [R1+0x72e0], R26 ;  /* 0x0072e01a01007387 */ /* 0x010fe80000100a00 */
[----:B---3--:R0:W-:Y:S04]  /*3b930*/  STL.64 [R1+0x72d8], R24 ;  /* 0x0072d81801007387 */ /* 0x0081e80000100a00 */
[----:B0-----:R-:W2:Y:S04]  /*3b940*/  LDL.LU.64 R24, [R1+0x1900] ;  /* 0x0019000001187983 */ /* 0x001ea80000300a00 */
[----:B------:R-:W2:Y:S04]  /*3b950*/  LDL.LU.64 R26, [R1+0x1908] ;  /* 0x00190800011a7983 */ /* 0x000ea80000300a00 */
[----:B------:R-:W3:Y:S04]  /*3b960*/  LDL.LU.64 R4, [R1+0x7308] ;  /* 0x0073080001047983 */ /* 0x000ee80000300a00 */
[----:B------:R-:W3:Y:S04]  /*3b970*/  LDL.LU.64 R18, [R1+0x7300] ;  /* 0x0073000001127983 */ /* 0x000ee80000300a00 */
[----:B------:R-:W3:Y:S04]  /*3b980*/  LDL.LU.64 R16, [R1+0x72f8] ;  /* 0x0072f80001107983 */ /* 0x000ee80000300a00 */
[----:B------:R0:W-:Y:S04]  /*3b990*/  STL.64 [R1+0x2e0], R12 ;  /* 0x0002e00c01007387 */ /* 0x0001e80000100a00 */
[----:B------:R1:W-:Y:S04]  /*3b9a0*/  STL.64 [R1+0x2e8], R14 ;  /* 0x0002e80e01007387 */ /* 0x0003e80000100a00 */
[----:B0-----:R-:W4:Y:S04]  /*3b9b0*/  LDL.LU.64 R12, [R1+0x1a00] ;  /* 0x001a0000010c7983 */ /* 0x001f280000300a00 */
[----:B-1----:R-:W4:Y:S01]  /*3b9c0*/  LDL.LU.64 R14, [R1+0x1a08] ;  /* 0x001a0800010e7983 */ /* 0x002f220000300a00 */
[----:B---3--:R-:W-:-:S15]  /*3b9d0*/  HMMA.16816.F32.BF16 R8, R16, R4, R8 ;  /* 0x000000041008723c */ /* 0x008fde0000041808 */
[----:B------:R-:W-:-:S08]  /*3b9e0*/  NOP ;  /* 0x0000000000007918 */ /* 0x000fd00000000000 */
[----:B------:R-:W-:Y:S04]  /*3b9f0*/  STL.64 [R1+0x2b0], R8 ;  /* 0x0002b00801007387 */ /* 0x000fe80000100a00 */
[----:B------:R0:W-:Y:S04]  /*3ba00*/  STL.64 [R1+0x2b8], R10 ;  /* 0x0002b80a01007387 */ /* 0x0001e80000100a00 */
[----:B0-----:R-:W3:Y:S04]  /*3ba10*/  LDL.LU.64 R10, [R1+0x72f0] ;  /* 0x0072f000010a7983 */ /* 0x001ee80000300a00 */
[----:B------:R-:W4:Y:S02]  /*3ba20*/  LDL.LU.64 R8, [R1+0x72e8] ;  /* 0x0072e80001087983 */ /* 0x000f240000300a00 */
[----:B----4-:R-:W-:Y:S06]  /*3ba30*/  HMMA.16816.F32.BF16 R12, R16, R8, R12 ;  /* 0x00000008100c723c */ /* 0x010fec000004180c */
[----:B------:R-:W-:-:S15]  /*3ba40*/  STL.64 [R1+0x7250], R8 ;  /* 0x0072500801007387 */ /* 0x000fde0000100a00 */
[----:B------:R-:W-:-:S02]  /*3ba50*/  NOP ;  /* 0x0000000000007918 */ /* 0x000fc40000000000 */
[----:B------:R-:W-:Y:S04]  /*3ba60*/  STL.64 [R1+0x2a0], R12 ;  /* 0x0002a00c01007387 */ /* 0x000fe80000100a00 */
[----:B------:R-:W-:Y:S04]  /*3ba70*/  STL.64 [R1+0x2a8], R14 ;  /* 0x0002a80e01007387 */ /* 0x000fe80000100a00 */
[----:B------:R-:W0:Y:S04]  /*3ba80*/  LDSM.16.MT88.4 R12, [R28+UR4+0x380] ;  /* 0x000380041c0c783b */ /* 0x000e280008004200 */
[----:B0-----:R-:W-:Y:S04]  /*3ba90*/  STL.64 [R1+0x70f8], R14 ;  /* 0x0070f80e01007387 */ /* 0x001fe80000100a00 */
[----:B------:R0:W-:Y:S04]  /*3baa0*/  STL.64 [R1+0x70f0], R12 ;  /* 0x0070f00c01007387 */ /* 0x0001e80000100a00 */
[----:B0-----:R-:W4:Y:S01]  /*3bab0*/  LDL.64 R12, [R1+0x140] ;  /* 0x00014000010c7983 */ /* 0x001f220000100a00 */
[----:B------:R-:W-:-:S07]  /*3bac0*/  IMAD.MOV.U32 R21, RZ, RZ, R3 ;  /* 0x000000ffff157224 */ /* 0x000fce00078e0003 */
[C---:B--2---:R-:W-:Y:S01]  /*3bad0*/  HMMA.16816.F32.BF16 R20, R16.reuse, R20, R24 ;  /* 0x000000141014723c */ /* 0x044fe20000041818 */
[----:B----4-:R0:W-:Y:S04]  /*3bae0*/  STL.64 [R1+0x7290], R12 ;  /* 0x0072900c01007387 */ /* 0x0101e80000100a00 */
[----:B0-----:R-:W2:Y:S04]  /*3baf0*/  LDL.LU.64 R12, [R1+0x1700] ;  /* 0x00170000010c7983 */ /* 0x001ea80000300a00 */
[----:B------:R-:W2:Y:S04]  /*3bb00*/  LDL.LU.64 R14, [R1+0x1708] ;  /* 0x00170800010e7983 */ /* 0x000ea80000300a00 */
[----:B------:R-:W-:Y:S04]  /*3bb10*/  STL [R1+0x6b60], R28 ;  /* 0x006b601c01007387 */ /* 0x000fe80000100800 */
[----:B------:R-:W4:Y:S04]  /*3bb20*/  LDL.LU.64 R26, [R1+0x72e0] ;  /* 0x0072e000011a7983 */ /* 0x000f280000300a00 */
[----:B------:R-:W4:Y:S04]  /*3bb30*/  LDL.LU.64 R24, [R1+0x72d8] ;  /* 0x0072d80001187983 */ /* 0x000f280000300a00 */
[----:B------:R0:W-:Y:S04]  /*3bb40*/  STL.64 [R1+0x840], R20 ;  /* 0x0008401401007387 */ /* 0x0001e80000100a00 */
[----:B------:R-:W-:Y:S04]  /*3bb50*/  STL.64 [R1+0x848], R22 ;  /* 0x0008481601007387 */ /* 0x000fe80000100a00 */
[----:B0-----:R-:W4:Y:S04]  /*3bb60*/  LDL.LU.64 R20, [R1+0x72d0] ;  /* 0x0072d00001147983 */ /* 0x001f280000300a00 */
[----:B------:R-:W3:Y:S01]  /*3bb70*/  LDL R3, [R1+0x2fe8] ;  /* 0x002fe80001037983 */ /* 0x000ee20000100800 */
[----:B----4-:R-:W-:-:S15]  /*3bb80*/  HMMA.16816.F32.BF16 R24, R16, R20, R24 ;  /* 0x000000141018723c */ /* 0x010fde0000041818 */
[----:B------:R-:W-:-:S08]  /*3bb90*/  NOP ;  /* 0x0000000000007918 */ /* 0x000fd00000000000 */
[----:B------:R-:W-:Y:S04]  /*3bba0*/  STL.64 [R1+0x830], R24 ;  /* 0x0008301801007387 */ /* 0x000fe80000100a00 */
[----:B------:R0:W-:Y:S04]  /*3bbb0*/  STL.64 [R1+0x838], R26 ;  /* 0x0008381a01007387 */ /* 0x0001e80000100a00 */
[----:B0-----:R-:W4:Y:S04]  /*3bbc0*/  LDL.LU.64 R26, [R1+0x72c8] ;  /* 0x0072c800011a7983 */ /* 0x001f280000300a00 */
[----:B------:R-:W2:Y:S04]  /*3bbd0*/  LDL.LU.64 R24, [R1+0x72c0] ;  /* 0x0072c00001187983 */ /* 0x000ea80000300a00 */
[----:B------:R-:W3:Y:S01]  /*3bbe0*/  LDL.LU.64 R22, [R1+0x72b8] ;  /* 0x0072b80001167983 */ /* 0x000ee20000300a00 */
[----:B------:R-:W-:-:S02]  /*3bbf0*/  IMAD.MOV.U32 R7, RZ, RZ, R20 ;  /* 0x000000ffff077224 */ /* 0x000fc400078e0014 */
[----:B------:R-:W-:Y:S02]  /*3bc00*/  IMAD.MOV.U32 R6, RZ, RZ, R21 ;  /* 0x000000ffff067224 */ /* 0x000fe400078e0015 */
[----:B------:R-:W2:Y:S04]  /*3bc10*/  LDL.LU.64 R20, [R1+0x72b0] ;  /* 0x0072b00001147983 */ /* 0x000ea80000300a00 */
[----:B------:R-:W-:Y:S04]  /*3bc20*/  STL.64 [R1+0x71f0], R6 ;  /* 0x0071f00601007387 */ /* 0x000fe80000100a00 */
[----:B------:R4:W-:Y:S02]  /*3bc30*/  STL.64 [R1+0x71e8], R4 ;  /* 0x0071e80401007387 */ /* 0x0009e40000100a00 */
[----:B----4-:R-:W-:-:S02]  /*3bc40*/  IMAD.MOV.U32 R4, RZ, RZ, R27 ;  /* 0x000000ffff047224 */ /* 0x010fc400078e001b */
[----:B------:R-:W-:-:S05]  /*3bc50*/  IMAD.MOV.U32 R5, RZ, RZ, R26 ;  /* 0x000000ffff057224 */ /* 0x000fca00078e001a */
[----:B------:R3:W-:Y:S02]  /*3bc60*/  STL.64 [R1+0x7208], R4 ;  /* 0x0072080401007387 */ /* 0x0007e40000100a00 */
[----:B---3--:R-:W-:Y:S02]  /*3bc70*/  IMAD.MOV.U32 R4, RZ, RZ, R23 ;  /* 0x000000ffff047224 */ /* 0x008fe400078e0017 */
[----:B------:R-:W-:-:S05]  /*3bc80*/  IMAD.MOV.U32 R5, RZ, RZ, R22 ;  /* 0x000000ffff057224 */ /* 0x000fca00078e0016 */
[----:B------:R0:W-:Y:S02]  /*3bc90*/  STL.64 [R1+0x7220], R4 ;  /* 0x0072200401007387 */ /* 0x0001e40000100a00 */
[----:B0-----:R-:W-:Y:S02]  /*3bca0*/  IMAD.MOV.U32 R4, RZ, RZ, R2 ;  /* 0x000000ffff047224 */ /* 0x001fe400078e0002 */
[----:B------:R-:W-:-:S05]  /*3bcb0*/  IMAD.MOV.U32 R5, RZ, RZ, R0 ;  /* 0x000000ffff057224 */ /* 0x000fca00078e0000 */
[----:B------:R2:W-:Y:S02]  /*3bcc0*/  STL.64 [R1+0x7238], R4 ;  /* 0x0072380401007387 */ /* 0x0005e40000100a00 */
[----:B--2---:R-:W-:Y:S06]  /*3bcd0*/  HMMA.16816.F32.BF16 R4, R16, R24, R12 ;  /* 0x000000181004723c */ /* 0x004fec000004180c */
[----:B------:R-:W-:Y:S02]  /*3bce0*/  IMAD.MOV.U32 R2, RZ, RZ, R24 ;  /* 0x000000ffff027224 */ /* 0x000fe400078e0018 */
[----:B------:R-:W-:-:S15]  /*3bcf0*/  IMAD.MOV.U32 R0, RZ, RZ, R25 ;  /* 0x000000ffff007224 */ /* 0x000fde00078e0019 */
[----:B------:R-:W-:Y:S04]  /*3bd00*/  STL.64 [R1+0x820], R4 ;  /* 0x0008200401007387 */ /* 0x000fe80000100a00 */
[----:B------:R-:W-:Y:S04]  /*3bd10*/  STL.64 [R1+0x828], R6 ;  /* 0x0008280601007387 */ /* 0x000fe80000100a00 */
[----:B------:R-:W2:Y:S04]  /*3bd20*/  LDL.LU.64 R24, [R1+0xba0] ;  /* 0x000ba00001187983 */ /* 0x000ea80000300a00 */
[----:B------:R-:W3:Y:S04]  /*3bd30*/  LDL.LU.64 R26, [R1+0xba8] ;  /* 0x000ba800011a7983 */ /* 0x000ee80000300a00 */
[----:B---3--:R-:W-:Y:S04]  /*3bd40*/  STL.64 [R1+0x7278], R26 ;  /* 0x0072781a01007387 */ /* 0x008fe80000100a00 */
[----:B--2---:R0:W-:Y:S04]  /*3bd50*/  STL.64 [R1+0x7270], R24 ;  /* 0x0072701801007387 */ /* 0x0041e80000100a00 */
[----:B------:R-:W2:Y:S04]  /*3bd60*/  LDL.LU.64 R12, [R1+0xbc0] ;  /* 0x000bc000010c7983 */ /* 0x000ea80000300a00 */
[----:B------:R-:W3:Y:S01]  /*3bd70*/  LDL.LU.64 R14, [R1+0xbc8] ;  /* 0x000bc800010e7983 */ /* 0x000ee20000300a00 */
[----:B0-----:R-:W-:-:S02]  /*3bd80*/  IMAD.MOV.U32 R24, RZ, RZ, R21 ;  /* 0x000000ffff187224 */ /* 0x001fc400078e0015 */
[----:B------:R-:W-:Y:S01]  /*3bd90*/  IMAD.MOV.U32 R25, RZ, RZ, R20 ;  /* 0x000000ffff197224 */ /* 0x000fe200078e0014 */
[----:B---3--:R-:W-:Y:S04]  /*3bda0*/  STL.64 [R1+0x72a0], R14 ;  /* 0x0072a00e01007387 */ /* 0x008fe80000100a00 */
[----:B--2---:R-:W-:Y:S04]  /*3bdb0*/  STL.64 [R1+0x7298], R12 ;  /* 0x0072980c01007387 */ /* 0x004fe80000100a00 */
[----:B------:R0:W-:Y:S04]  /*3bdc0*/  STL.64 [R1+0x7288], R24 ;  /* 0x0072881801007387 */ /* 0x0001e80000100a00 */
[----:B0-----:R-:W2:Y:S01]  /*3bdd0*/  LDL.64 R24, [R1+0x180] ;  /* 0x0001800001187983 */ /* 0x001ea20000100a00 */
[----:B------:R-:W-:-:S02]  /*3bde0*/  IMAD.MOV.U32 R12, RZ, RZ, R11 ;  /* 0x000000ffff0c7224 */ /* 0x000fc400078e000b */
[----:B------:R-:W-:Y:S01]  /*3bdf0*/  IMAD.MOV.U32 R13, RZ, RZ, R10 ;  /* 0x000000ffff0d7224 */ /* 0x000fe200078e000a */
[----:B--2---:R0:W-:Y:S04]  /*3be00*/  STL.64 [R1+0x72a8], R24 ;  /* 0x0072a81801007387 */ /* 0x0041e80000100a00 */
[----:B0-----:R-:W2:Y:S04]  /*3be10*/  LDL.LU.64 R24, [R1+0x1600] ;  /* 0x0016000001187983 */ /* 0x001ea80000300a00 */
[----:B------:R-:W2:Y:S04]  /*3be20*/  LDL.LU.64 R26, [R1+0x1608] ;  /* 0x00160800011a7983 */ /* 0x000ea80000300a00 */
[----:B------:R-:W3:Y:S04]  /*3be30*/  LDL.LU.64 R8, [R1+0xa50] ;  /* 0x000a500001087983 */ /* 0x000ee80000300a00 */
[----:B------:R-:W4:Y:S04]  /*3be40*/  LDL.LU.64 R10, [R1+0xa58] ;  /* 0x000a5800010a7983 */ /* 0x000f280000300a00 */
[----:B----4-:R-:W-:Y:S04]  /*3be50*/  STL.64 [R1+0x7260], R10 ;  /* 0x0072600a01007387 */ /* 0x010fe80000100a00 */
[----:B---3--:R0:W-:Y:S04]  /*3be60*/  STL.64 [R1+0x7258], R8 ;  /* 0x0072580801007387 */ /* 0x0081e80000100a00 */
[----:B0-----:R-:W3:Y:S04]  /*3be70*/  LDL.64 R8, [R1+0x160] ;  /* 0x0001600001087983 */ /* 0x001ee80000100a00 */
[----:B---3--:R0:W-:Y:S04]  /*3be80*/  STL.64 [R1+0x7280], R8 ;  /* 0x0072800801007387 */ /* 0x0081e80000100a00 */
[----:B0-----:R-:W3:Y:S04]  /*3be90*/  LDL.LU.64 R8, [R1+0xbb0] ;  /* 0x000bb00001087983 */ /* 0x001ee80000300a00 */
[----:B------:R-:W3:Y:S04]  /*3bea0*/  LDL.LU.64 R10, [R1+0xbb8] ;  /* 0x000bb800010a7983 */ /* 0x000ee80000300a00 */
[----:B------:R-:W4:Y:S04]  /*3beb0*/  LDL.LU.64 R4, [R1+0x900] ;  /* 0x0009000001047983 */ /* 0x000f280000300a00 */
[----:B------:R-:W2:Y:S04]  /*3bec0*/  LDL.LU.64 R6, [R1+0x908] ;  /* 0x0009080001067983 */ /* 0x000ea80000300a00 */
[----:B--2---:R-:W-:Y:S04]  /*3bed0*/  STL.64 [R1+0x7248], R6 ;  /* 0x0072480601007387 */ /* 0x004fe80000100a00 */
[----:B----4-:R0:W-:Y:S04]  /*3bee0*/  STL.64 [R1+0x7240], R4 ;  /* 0x0072400401007387 */ /* 0x0101e80000100a00 */
[----:B0-----:R-:W2:Y:S04]  /*3bef0*/  LDL.64 R4, [R1+0x150] ;  /* 0x0001500001047983 */ /* 0x001ea80000100a00 */
[----:B------:R-:W4:Y:S04]  /*3bf00*/  LDL.LU.64 R20, [R1+0x620] ;  /* 0x0006200001147983 */ /* 0x000f280000300a00 */
[----:B------:R-:W3:Y:S04]  /*3bf10*/  LDL.LU.64 R22, [R1+0x628] ;  /* 0x0006280001167983 */ /* 0x000ee80000300a00 */
[----:B---3--:R-:W-:Y:S04]  /*3bf20*/  STL.64 [R1+0x7200], R22 ;  /* 0x0072001601007387 */ /* 0x008fe80000100a00 */
[----:B----4-:R0:W-:Y:S04]  /*3bf30*/  STL.64 [R1+0x71f8], R20 ;  /* 0x0071f81401007387 */ /* 0x0101e80000100a00 */
[----:B0-----:R-:W3:Y:S04]  /*3bf40*/  LDL.LU.64 R20, [R1+0x8d0] ;  /* 0x0008d00001147983 */ /* 0x001ee80000300a00 */
[----:B------:R-:W4:Y:S01]  /*3bf50*/  LDL.LU.64 R22, [R1+0x8d8] ;  /* 0x0008d80001167983 */ /* 0x000f220000300a00 */
[C---:B------:R-:W-:Y:S03]  /*3bf60*/  HMMA.16816.F32.BF16 R12, R16.reuse, R12, R24 ;  /* 0x0000000c100c723c */ /* 0x040fe60000041818 */
        /* <DEDUP_REMOVED lines=8> */
[----:B------:R-:W4:Y:S04]  /*3bff0*/  LDL.LU.64 R24, [R1+0x72a8] ;  /* 0x0072a80001187983 */ /* 0x000f280000300a00 */
[----:B------:R-:W-:Y:S04]  /*3c000*/  STL.64 [R1+0x810], R12 ;  /* 0x0008100c01007387 */ /* 0x000fe80000100a00 */
[----:B------:R0:W-:Y:S04]  /*3c010*/  STL.64 [R1+0x818], R14 ;  /* 0x0008180e01007387 */ /* 0x0001e80000100a00 */
[----:B0-----:R-:W4:Y:S04]  /*3c020*/  LDL.LU.64 R14, [R1+0x72a0] ;  /* 0x0072a000010e7983 */ /* 0x001f280000300a00 */
[----:B------:R-:W4:Y:S02]  /*3c030*/  LDL.LU.64 R12, [R1+0x7298] ;  /* 0x00729800010c7983 */ /* 0x000f240000300a00 */
[----:B----4-:R-:W-:-:S15]  /*3c040*/  HMMA.16816.F32.BF16 R12, R16, R24, R12 ;  /* 0x00000018100c723c */ /* 0x010fde000004180c */
[----:B------:R-:W-:-:S08]  /*3c050*/  NOP ;  /* 0x0000000000007918 */ /* 0x000fd00000000000 */
[----:B------:R0:W-:Y:S04]  /*3c060*/  STL.64 [R1+0x800], R12 ;  /* 0x0008000c01007387 */ /* 0x0001e80000100a00 */
[----:B------:R1:W-:Y:S04]  /*3c070*/  STL.64 [R1+0x808], R14 ;  /* 0x0008080e01007387 */ /* 0x0003e80000100a00 */
[----:B0-----:R-:W4:Y:S01]  /*3c080*/  LDL.LU.64 R12, [R1+0x7290] ;  /* 0x00729000010c7983 */ /* 0x001f220000300a00 */
[----:B-1----:R-:W-:Y:S02]  /*3c090*/  IMAD.MOV.U32 R15, RZ, RZ, R24 ;  /* 0x000000ffff0f7224 */ /* 0x002fe400078e0018 */
[----:B------:R-:W-:-:S02]  /*3c0a0*/  IMAD.MOV.U32 R14, RZ, RZ, R25 ;  /* 0x000000ffff0e7224 */ /* 0x000fc400078e0019 */
[----:B------:R-:W2:Y:S02]  /*3c0b0*/  LDL.LU.64 R24, [R1+0x7288] ;  /* 0x0072880001187983 */ /* 0x000ea40000300a00 */
[----:B--2---:R-:W-:Y:S02]  /*3c0c0*/  HMMA.16816.F32.BF16 R24, R16, R24, R8 ;  /* 0x000000181018723c */ /* 0x004fe40000041808 */
[----:B------:R-:W2:-:S15]  /*3c0d0*/  LDL.LU.64 R8, [R1+0x7280] ;  /* 0x0072800001087983 */ /* 0x000e9e0000300a00 */
[----:B------:R-:W-:-:S06]  /*3c0e0*/  NOP ;  /* 0x0000000000007918 */ /* 0x000fcc0000000000 */
[----:B------:R-:W-:Y:S04]  /*3c0f0*/  STL.64 [R1+0x7f0], R24 ;  /* 0x0007f01801007387 */ /* 0x000fe80000100a00 */
[----:B------:R0:W-:Y:S04]  /*3c100*/  STL.64 [R1+0x7f8], R26 ;  /* 0x0007f81a01007387 */ /* 0x0001e80000100a00 */
[----:B0-----:R-:W2:Y:S04]  /*3c110*/  LDL.LU.64 R26, [R1+0x7278] ;  /* 0x00727800011a7983 */ /* 0x001ea80000300a00 */
[----:B------:R-:W2:Y:S02]  /*3c120*/  LDL.LU.64 R24, [R1+0x7270] ;  /* 0x0072700001187983 */ /* 0x000ea40000300a00 */
[----:B--2---:R-:W-:-:S15]  /*3c130*/  HMMA.16816.F32.BF16 R24, R16, R8, R24 ;  /* 0x000000081018723c */ /* 0x004fde0000041818 */
[----:B------:R-:W-:-:S08]  /*3c140*/  NOP ;  /* 0x0000000000007918 */ /* 0x000fd00000000000 */
[----:B------:R0:W-:Y:S04]  /*3c150*/  STL.64 [R1+0x7e0], R24 ;  /* 0x0007e01801007387 */ /* 0x0001e80000100a00 */
[----:B------:R1:W-:Y:S04]  /*3c160*/  STL.64 [R1+0x7e8], R26 ;  /* 0x0007e81a01007387 */ /* 0x0003e80000100a00 */
[----:B0-----:R-:W2:Y:S01]  /*3c170*/  LDL.LU.64 R24, [R1+0x7268] ;  /* 0x0072680001187983 */ /* 0x001ea20000300a00 */
[----:B-1----:R-:W-:Y:S02]  /*3c180*/  IMAD.MOV.U32 R27, RZ, RZ, R8 ;  /* 0x000000ffff1b7224 */ /* 0x002fe400078e0008 */
[----:B------:R-:W-:Y:S01]  /*3c190*/  IMAD.MOV.U32 R26, RZ, RZ, R9 ;  /* 0x000000ffff1a7224 */ /* 0x000fe200078e0009 */
[----:B------:R-:W3:Y:S04]  /*3c1a0*/  LDL.LU.64 R10, [R1+0x7260] ;  /* 0x00726000010a7983 */ /* 0x000ee80000300a00 */
[----:B------:R-:W3:Y:S02]  /*3c1b0*/  LDL.LU.64 R8, [R1+0x7258] ;  /* 0x0072580001087983 */ /* 0x000ee40000300a00 */
[----:B---3--:R-:W-:-:S15]  /*3c1c0*/  HMMA.16816.F32.BF16 R8, R16, R4, R8 ;  /* 0x000000041008723c */ /* 0x008fde0000041808 */
[----:B------:R-:W-:-:S08]  /*3c1d0*/  NOP ;  /* 0x0000000000007918 */ /* 0x000fd00000000000 */
[----:B------:R0:W-:Y:S04]  /*3c1e0*/  STL.64 [R1+0x7d0], R8 ;  /* 0x0007d00801007387 */ /* 0x0001e80000100a00 */
[----:B------:R1:W-:Y:S04]  /*3c1f0*/  STL.64 [R1+0x7d8], R10 ;  /* 0x0007d80a01007387 */ /* 0x0003e80000100a00 */
[----:B0-----:R-:W3:Y:S01]  /*3c200*/  LDL.LU.64 R8, [R1+0x7250] ;  /* 0x0072500001087983 */ /* 0x001ee20000300a00 */
[----:B-1----:R-:W-:Y:S02]  /*3c210*/  IMAD.MOV.U32 R11, RZ, RZ, R4 ;  /* 0x000000ffff0b7224 */ /* 0x002fe400078e0004 */
[----:B------:R-:W-:Y:S01]  /*3c220*/  IMAD.MOV.U32 R10, RZ, RZ, R5 ;  /* 0x000000ffff0a7224 */ /* 0x000fe200078e0005 */
[----:B------:R-:W4:Y:S04]  /*3c230*/  LDL.LU.64 R6, [R1+0x7248] ;  /* 0x0072480001067983 */ /* 0x000f280000300a00 */
[----:B------:R-:W4:Y:S02]  /*3c240*/  LDL.LU.64 R4, [R1+0x7240] ;  /* 0x0072400001047983 */ /* 0x000f240000300a00 */
[----:B----4-:R-:W-:-:S15]  /*3c250*/  HMMA.16816.F32.BF16 R4, R16, R12, R4 ;  /* 0x0000000c1004723c */ /* 0x010fde0000041804 */
[----:B------:R-:W-:-:S08]  /*3c260*/  NOP ;  /* 0x0000000000007918 */ /* 0x000fd00000000000 */
[----:B------:R0:W-:Y:S04]  /*3c270*/  STL.64 [R1+0x7c0], R4 ;  /* 0x0007c00401007387 */ /* 0x0001e80000100a00 */
[----:B------:R1:W-:Y:S04]  /*3c280*/  STL.64 [R1+0x7c8], R6 ;  /* 0x0007c80601007387 */ /* 0x0003e80000100a00 */
[----:B0-----:R-:W1:Y:S04]  /*3c290*/  LDL.LU.64 R4, [R1+0x7238] ;  /* 0x0072380001047983 */ /* 0x001e680000300a00 */
[----:B------:R-:W-:Y:S01]  /*3c2a0*/  STL.64 [R1+0x7158], R12 ;  /* 0x0071580c01007387 */ /* 0x000fe20000100a00 */
[----:B-1----:R-:W-:Y:S03]  /*3c2b0*/  HMMA.16816.F32.BF16 R4, R16, R4, R20 ;  /* 0x000000041004723c */ /* 0x002fe60000041814 */
[----:B------:R-:W4:Y:S04]  /*3c2c0*/  LDL.LU.64 R22, [R1+0x7230] ;  /* 0x0072300001167983 */ /* 0x000f280000300a00 */
[----:B------:R-:W4:-:S15]  /*3c2d0*/  LDL.LU.64 R20, [R1+0x7228] ;  /* 0x0072280001147983 */ /* 0x000f1e0000300a00 */
[----:B------:R-:W-:-:S01]  /*3c2e0*/  NOP ;  /* 0x0000000000007918 */ /* 0x000fc20000000000 */
[----:B------:R0:W-:Y:S04]  /*3c2f0*/  STL.64 [R1+0x7b0], R4 ;  /* 0x0007b00401007387 */ /* 0x0001e80000100a00 */
[----:B------:R4:W-:Y:S04]  /*3c300*/  STL.64 [R1+0x7b8], R6 ;  /* 0x0007b80601007387 */ /* 0x0009e80000100a00 */
[----:B0-----:R-:W4:Y:S02]  /*3c310*/  LDL.LU.64 R4, [R1+0x7220] ;  /* 0x0072200001047983 */ /* 0x001f240000300a00 */
[----:B----4-:R-:W-:Y:S02]  /*3c320*/  HMMA.16816.F32.BF16 R4, R16, R4, R20 ;  /* 0x000000041004723c */ /* 0x010fe40000041814 */
[----:B------:R-:W4:Y:S04]  /*3c330*/  LDL.LU.64 R22, [R1+0x7218] ;  /* 0x0072180001167983 */ /* 0x000f280000300a00 */
[----:B------:R-:W4:-:S15]  /*3c340*/  LDL.LU.64 R20, [R1+0x7210] ;  /* 0x0072100001147983 */ /* 0x000f1e0000300a00 */
[----:B------:R-:W-:-:S02]  /*3c350*/  NOP ;  /* 0x0000000000007918 */ /* 0x000fc40000000000 */
[----:B------:R0:W-:Y:S04]  /*3c360*/  STL.64 [R1+0x7a0], R4 ;  /* 0x0007a00401007387 */ /* 0x0001e80000100a00 */
[----:B------:R4:W-:Y:S04]  /*3c370*/  STL.64 [R1+0x7a8], R6 ;  /* 0x0007a80601007387 */ /* 0x0009e80000100a00 */
[----:B0-----:R-:W4:Y:S02]  /*3c380*/  LDL.LU.64 R4, [R1+0x7208] ;  /* 0x0072080001047983 */ /* 0x001f240000300a00 */
[----:B----4-:R-:W-:Y:S02]  /*3c390*/  HMMA.16816.F32.BF16 R4, R16, R4, R20 ;  /* 0x000000041004723c */ /* 0x010fe40000041814 */
[----:B------:R-:W2:Y:S04]  /*3c3a0*/  LDL.LU.64 R22, [R1+0x7200] ;  /* 0x0072000001167983 */ /* 0x000ea80000300a00 */
[----:B------:R-:W2:Y:S01]  /*3c3b0*/  LDL.LU.64 R20, [R1+0x71f8] ;  /* 0x0071f80001147983 */ /* 0x000ea20000300a00 */
[----:B------:R-:W-:-:S02]  /*3c3c0*/  IMAD.MOV.U32 R12, RZ, RZ, R27 ;  /* 0x000000ffff0c7224 */ /* 0x000fc400078e001b */
[----:B------:R-:W-:-:S14]  /*3c3d0*/  IMAD.MOV.U32 R13, RZ, RZ, R26 ;  /* 0x000000ffff0d7224 */ /* 0x000fdc00078e001a */
[----:B------:R-:W-:Y:S04]  /*3c3e0*/  STL.64 [R1+0x790], R4 ;  /* 0x0007900401007387 */ /* 0x000fe80000100a00 */
[----:B------:R0:W-:Y:S04]  /*3c3f0*/  STL.64 [R1+0x798], R6 ;  /* 0x0007980601007387 */ /* 0x0001e80000100a00 */
[----:B0-----:R-:W4:Y:S04]  /*3c400*/  LDL.LU.64 R6, [R1+0x71f0] ;  /* 0x0071f00001067983 */ /* 0x001f280000300a00 */
[----:B------:R-:W3:Y:S01]  /*3c410*/  LDL.LU.64 R4, [R1+0x71e8] ;  /* 0x0071e80001047983 */ /* 0x000ee20000300a00 */
[----:B--2---:R-:W-:-:S15]  /*3c420*/  HMMA.16816.F32.BF16 R20, R16, R24, R20 ;  /* 0x000000181014723c */ /* 0x004fde0000041814 */
[----:B------:R-:W-:-:S08]  /*3c430*/  NOP ;  /* 0x0000000000007918 */ /* 0x000fd00000000000 */
[----:B------:R0:W-:Y:S04]  /*3c440*/  STL.64 [R1+0x780], R20 ;  /* 0x0007801401007387 */ /* 0x0001e80000100a00 */
[----:B------:R1:W-:Y:S04]  /*3c450*/  STL.64 [R1+0x788], R22 ;  /* 0x0007881601007387 */ /* 0x0003e80000100a00 */
[----:B0-----:R-:W2:Y:S04]  /*3c460*/  LDL.LU.64 R20, [R1+0x330] ;  /* 0x0003300001147983 */ /* 0x001ea80000300a00 */
[----:B-1----:R-:W2:Y:S04]  /*3c470*/  LDL.LU.64 R22, [R1+0x338] ;  /* 0x0003380001167983 */ /* 0x002ea80000300a00 */
[----:B------:R0:W-:Y:S04]  /*3c480*/  STL.64 [R1+0x7168], R12 ;  /* 0x0071680c01007387 */ /* 0x0001e80000100a00 */
[----:B0-----:R-:W4:Y:S04]  /*3c490*/  LDL.64 R12, [R1+0x170] ;  /* 0x00017000010c7983 */ /* 0x001f280000100a00 */
[----:B----4-:R0:W-:Y:S02]  /*3c4a0*/  STL.64 [R1+0x7178], R12 ;  /* 0x0071780c01007387 */ /* 0x0101e40000100a00 */
[----:B0-----:R-:W-:-:S02]  /*3c4b0*/  IMAD.MOV.U32 R12, RZ, RZ, R15 ;  /* 0x000000ffff0c7224 */ /* 0x001fc400078e000f */
[----:B------:R-:W-:-:S05]  /*3c4c0*/  IMAD.MOV.U32 R13, RZ, RZ, R14 ;  /* 0x000000ffff0d7224 */ /* 0x000fca00078e000e */
[----:B------:R0:W-:Y:S04]  /*3c4d0*/  STL.64 [R1+0x7190], R12 ;  /* 0x0071900c01007387 */ /* 0x0001e80000100a00 */
[----:B0-----:R-:W4:Y:S04]  /*3c4e0*/  LDL.64 R12, [R1+0x190] ;  /* 0x00019000010c7983 */ /* 0x001f280000100a00 */
[----:B----4-:R0:W-:Y:S04]  /*3c4f0*/  STL.64 [R1+0x71a8], R12 ;  /* 0x0071a80c01007387 */ /* 0x0101e80000100a00 */
[----:B------:R1:W-:Y:S01]  /*3c500*/  STL.64 [R1+0x7150], R24 ;  /* 0x0071501801007387 */ /* 0x0003e20000100a00 */
[----:B0-----:R-:W-:-:S02]  /*3c510*/  IMAD.MOV.U32 R12, RZ, RZ, R2 ;  /* 0x000000ffff0c7224 */ /* 0x001fc400078e0002 */
[----:B------:R-:W-:Y:S02]  /*3c520*/  IMAD.MOV.U32 R13, RZ, RZ, R0 ;  /* 0x000000ffff0d7224 */ /* 0x000fe400078e0000 */
[----:B-1----:R-:W-:Y:S02]  /*3c530*/  IMAD.MOV.U32 R24, RZ, RZ, R11 ;  /* 0x000000ffff187224 */ /* 0x002fe400078e000b */
[----:B------:R-:W-:Y:S01]  /*3c540*/  IMAD.MOV.U32 R25, RZ, RZ, R10 ;  /* 0x000000ffff197224 */ /* 0x000fe200078e000a */
[----:B------:R0:W-:Y:S04]  /*3c550*/  STL.64 [R1+0x71c0], R12 ;  /* 0x0071c00c01007387 */ /* 0x0001e80000100a00 */
[----:B0-----:R-:W3:Y:S04]  /*3c560*/  LDL.LU.64 R12, [R1+0x1ad0] ;  /* 0x001ad000010c7983 */ /* 0x001ee80000300a00 */
[----:B------:R-:W3:Y:S04]  /*3c570*/  LDL.LU.64 R14, [R1+0x1ad8] ;  /* 0x001ad800010e7983 */ /* 0x000ee80000300a00 */
[----:B------:R0:W-:Y:S04]  /*3c580*/  STL.64 [R1+0x7160], R24 ;  /* 0x0071601801007387 */ /* 0x0001e80000100a00 */
[----:B0-----:R-:W2:Y:S02]  /*3c590*/  LDL.64 R24, [R1+0xf0] ;  /* 0x0000f00001187983 */ /* 0x001ea40000100a00 */
[----:B--2---:R-:W-:Y:S02]  /*3c5a0*/  HMMA.16816.F32.BF16 R16, R16, R24, R20 ;  /* 0x000000181010723c */ /* 0x004fe40000041814 */
[----:B------:R-:W3:Y:S04]  /*3c5b0*/  LDL.LU.64 R22, [R1+0x71e0] ;  /* 0x0071e00001167983 */ /* 0x000ee80000300a00 */
[----:B------:R-:W3:-:S15]  /*3c5c0*/  LDL.LU.64 R20, [R1+0x71d8] ;  /* 0x0071d80001147983 */ /* 0x000ede0000300a00 */
[----:B------:R-:W-:-:S02]  /*3c5d0*/  NOP ;  /* 0x0000000000007918 */ /* 0x000fc40000000000 */
[----:B------:R0:W-:Y:S04]  /*3c5e0*/  STL.64 [R1+0x290], R16 ;  /* 0x0002901001007387 */ /* 0x0001e80000100a00 */
[----:B------:R1:W-:Y:S04]  /*3c5f0*/  STL.64 [R1+0x298], R18 ;  /* 0x0002981201007387 */ /* 0x0003e80000100a00 */
[----:B0-----:R-:W2:Y:S04]  /*3c600*/  LDL.LU.64 R16, [R1+0x19d0] ;  /* 0x0019d00001107983 */ /* 0x001ea80000300a00 */
[----:B-1----:R-:W2:Y:S01]  /*3c610*/  LDL.LU.64 R18, [R1+0x19d8] ;  /* 0x0019d80001127983 */ /* 0x002ea20000300a00 */
[----:B------:R-:W-:-:S02]  /*3c620*/  IMAD.MOV.U32 R2, RZ, RZ, R24 ;  /* 0x000000ffff027224 */ /* 0x000fc400078e0018 */
[----:B------:R-:W-:Y:S02]  /*3c630*/  IMAD.MOV.U32 R0, RZ, RZ, R25 ;  /* 0x000000ffff007224 */ /* 0x000fe400078e0019 */
[----:B------:R-:W4:Y:S01]  /*3c640*/  LDL.64 R24, [R1] ;  /* 0x0000000001187983 */ /* 0x000f220000100a00 */
[----:B---3--:R-:W-:-:S15]  /*3c650*/  HMMA.16816.F32.BF16 R12, R20, R4, R12 ;  /* 0x00000004140c723c */ /* 0x008fde000004180c */
[----:B------:R-:W-:-:S08]  /*3c660*/  NOP ;  /* 0x0000000000007918 */ /* 0x000fd00000000000 */
[----:B------:R0:W-:Y:S04]  /*3c670*/  STL.64 [R1+0x270], R12 ;  /* 0x0002700c01007387 */ /* 0x0001e80000100a00 */
[----:B------:R-:W-:Y:S04]  /*3c680*/  STL.64 [R1+0x278], R14 ;  /* 0x0002780e01007387 */ /* 0x000fe80000100a00 */
[----:B------:R1:W-:Y:S01]  /*3c690*/  STL.64 [R1+0x7170], R4 ;  /* 0x0071700401007387 */ /* 0x0003e20000100a00 */
[----:B0-----:R-:W-:Y:S02]  /*3c6a0*/  IMAD.MOV.U32 R12, RZ, RZ, R7 ;  /* 0x000000ffff0c7224 */ /* 0x001fe400078e0007 */
[----:B------:R-:W-:Y:S01]  /*3c6b0*/  IMAD.MOV.U32 R13, RZ, RZ, R6 ;  /* 0x000000ffff0d7224 */ /* 0x000fe200078e0006 */
[----:B-1----:R-:W3:Y:S04]  /*3c6c0*/  LDL.LU.64 R4, [R1+0x600] ;  /* 0x0006000001047983 */ /* 0x002ee80000300a00 */
[----:B------:R-:W4:Y:S01]  /*3c6d0*/  LDL.LU.64 R6, [R1+0x608] ;  /* 0x0006080001067983 */ /* 0x000f220000300a00 */
[----:B--2---:R-:W-:-:S15]  /*3c6e0*/  HMMA.16816.F32.BF16 R16, R20, R8, R16 ;  /* 0x000000081410723c */ /* 0x004fde0000041810 */
[----:B------:R-:W-:-:S08]  /*3c6f0*/  NOP ;  /* 0x0000000000007918 */ /* 0x000fd00000000000 */
[----:B------:R-:W-:Y:S04]  /*3c700*/  STL.64 [R1+0x250], R16 ;  /* 0x0002501001007387 */ /* 0x000fe80000100a00 */
[----:B------:R-:W-:Y:S04]  /*3c710*/  STL.64 [R1+0x258], R18 ;  /* 0x0002581201007387 */ /* 0x000fe80000100a00 */
[----:B------:R-:W0:Y:S04]  /*3c720*/  LDSM.16.MT88.4 R16, [R3+UR4] ;  /* 0x000000040310783b */ /* 0x000e280008004200 */
[----:B----4-:R-:W-:Y:S04]  /*3c730*/  STL.64 [R1+0x7188], R6 ;  /* 0x0071880601007387 */ /* 0x010fe80000100a00 */
[----:B---3--:R1:W-:Y:S04]  /*3c740*/  STL.64 [R1+0x7180], R4 ;  /* 0x0071800401007387 */ /* 0x0083e80000100a00 */
[----:B-1----:R-:W2:Y:S04]  /*3c750*/  LDL.LU.64 R4, [R1+0x610] ;  /* 0x0006100001047983 */ /* 0x002ea80000300a00 */
[----:B------:R-:W3:Y:S04]  /*3c760*/  LDL.LU.64 R6, [R1+0x618] ;  /* 0x0006180001067983 */ /* 0x000ee80000300a00 */
[----:B---3--:R-:W-:Y:S04]  /*3c770*/  STL.64 [R1+0x71a0], R6 ;  /* 0x0071a00601007387 */ /* 0x008fe80000100a00 */
[----:B--2---:R1:W-:Y:S04]  /*3c780*/  STL.64 [R1+0x7198], R4 ;  /* 0x0071980401007387 */ /* 0x0043e80000100a00 */
        /* <DEDUP_REMOVED lines=9> */
[----:B------:R-:W2:Y:S04]  /*3c820*/  LDL.LU.64 R6, [R1+0x17d8] ;  /* 0x0017d80001067983 */ /* 0x000ea80000300a00 */
[----:B------:R1:W-:Y:S04]  /*3c830*/  STL.64 [R1+0x7138], R8 ;  /* 0x0071380801007387 */ /* 0x0003e80000100a00 */
[----:B-1----:R-:W3:Y:S04]  /*3c840*/  LDL.LU.64 R8, [R1+0x18d0] ;  /* 0x0018d00001087983 */ /* 0x002ee80000300a00 */
[----:B------:R-:W3:Y:S04]  /*3c850*/  LDL.LU.64 R10, [R1+0x18d8] ;  /* 0x0018d800010a7983 */ /* 0x000ee80000300a00 */
[----:B------:R-:W-:Y:S04]  /*3c860*/  STL [R1+0x70d8], R3 ;  /* 0x0070d80301007387 */ /* 0x000fe80000100800 */
[----:B0-----:R-:W-:Y:S04]  /*3c870*/  STL.64 [R1+0x7020], R18 ;  /* 0x0070201201007387 */ /* 0x001fe80000100a00 */
[----:B------:R-:W-:Y:S01]  /*3c880*/  STL.64 [R1+0x7018], R16 ;  /* 0x0070181001007387 */ /* 0x000fe20000100a00 */
[----:B------:R-:W-:-:S02]  /*3c890*/  IMAD.MOV.U32 R29, RZ, RZ, R24 ;  /* 0x000000ffff1d7224 */ /* 0x000fc400078e0018 */
[----:B------:R-:W-:Y:S01]  /*3c8a0*/  IMAD.MOV.U32 R28, RZ, RZ, R25 ;  /* 0x000000ffff1c7224 */ /* 0x000fe200078e0019 */
[C---:B--2---:R-:W-:Y:S06]  /*3c8b0*/  HMMA.16816.F32.BF16 R12, R20.reuse, R12, R4 ;  /* 0x0000000c140c723c */ /* 0x044fec0000041804 */
[----:B---3--:R-:W-:-:S15]  /*3c8c0*/  HMMA.16816.F32.BF16 R8, R20, R24, R8 ;  /* 0x000000181408723c */ /* 0x008fde0000041808 */
[----:B------:R-:W-:-:S08]  /*3c8d0*/  NOP ;  /* 0x0000000000007918 */ /* 0x000fd00000000000 */
[----:B------:R0:W-:Y:S04]  /*3c8e0*/  STL.64 [R1+0x680], R8 ;  /* 0x0006800801007387 */ /* 0x0001e80000100a00 */
[----:B------:R1:W-:Y:S04]  /*3c8f0*/  STL.64 [R1+0x688], R10 ;  /* 0x0006880a01007387 */ /* 0x0003e80000100a00 */
[----:B------:R-:W2:Y:S04]  /*3c900*/  LDL.LU.64 R24, [R1+0x5f0] ;  /* 0x0005f00001187983 */ /* 0x000ea80000300a00 */
[----:B------:R-:W2:Y:S04]  /*3c910*/  LDL.LU.64 R26, [R1+0x5f8] ;  /* 0x0005f800011a7983 */ /* 0x000ea80000300a00 */
[----:B0-----:R-:W3:Y:S04]  /*3c920*/  LDL.LU.64 R8, [R1+0x5d0] ;  /* 0x0005d00001087983 */ /* 0x001ee80000300a00 */
[----:B-1----:R-:W3:Y:S04]  /*3c930*/  LDL.LU.64 R10, [R1+0x5d8] ;  /* 0x0005d800010a7983 */ /* 0x002ee80000300a00 */
[----:B------:R-:W-:Y:S04]  /*3c940*/  STL [R1+0x70dc], R29 ;  /* 0x0070dc1d01007387 */ /* 0x000fe80000100800 */
[----:B------:R-:W4:Y:S04]  /*3c950*/  LDL.LU.64 R6, [R1+0x71d0] ;  /* 0x0071d00001067983 */ /* 0x000f280000300a00 */
[----:B------:R-:W4:Y:S04]  /*3c960*/  LDL.LU.64 R4, [R1+0x71c8] ;  /* 0x0071c80001047983 */ /* 0x000f280000300a00 */
        /* <DEDUP_REMOVED lines=8> */
[----:B------:R-:W-:Y:S04]  /*3c9f0*/  STL.64 [R1+0x668], R14 ;  /* 0x0006680e01007387 */ /* 0x000fe80000100a00 */
[----:B0-----:R-:W4:Y:S01]  /*3ca00*/  LDL.LU.64 R12, [R1+0x71a8] ;  /* 0x0071a800010c7983 */ /* 0x001f220000300a00 */
[----:B------:R-:W-:Y:S02]  /*3ca10*/  IMAD.MOV.U32 R16, RZ, RZ, R2 ;  /* 0x000000ffff107224 */ /* 0x000fe400078e0002 */
[----:B------:R-:W-:Y:S01]  /*3ca20*/  IMAD.MOV.U32 R17, RZ, RZ, R0 ;  /* 0x000000ffff117224 */ /* 0x000fe200078e0000 */
[----:B----4-:R-:W-:Y:S06]  /*3ca30*/  HMMA.16816.F32.BF16 R4, R20, R12, R4 ;  /* 0x0000000c1404723c */ /* 0x010fec0000041804 */
[----:B------:R-:W-:-:S02]  /*3ca40*/  IMAD.MOV.U32 R2, RZ, RZ, R12 ;  /* 0x000000ffff027224 */ /* 0x000fc400078e000c */
[----:B------:R-:W-:-:S15]  /*3ca50*/  IMAD.MOV.U32 R0, RZ, RZ, R13 ;  /* 0x000000ffff007224 */ /* 0x000fde00078e000d */
[----:B------:R-:W-:Y:S04]  /*3ca60*/  STL.64 [R1+0x650], R4 ;  /* 0x0006500401007387 */ /* 0x000fe80000100a00 */
[----:B------:R0:W-:Y:S04]  /*3ca70*/  STL.64 [R1+0x658], R6 ;  /* 0x0006580601007387 */ /* 0x0001e80000100a00 */
[----:B0-----:R-:W4:Y:S04]  /*3ca80*/  LDL.LU.64 R6, [R1+0x71a0] ;  /* 0x0071a00001067983 */ /* 0x001f280000300a00 */
[----:B------:R-:W4:Y:S04]  /*3ca90*/  LDL.LU.64 R4, [R1+0x7198] ;  /* 0x0071980001047983 */ /* 0x000f280000300a00 */
[----:B------:R-:W4:Y:S02]  /*3caa0*/  LDL.LU.64 R12, [R1+0x7190] ;  /* 0x00719000010c7983 */ /* 0x000f240000300a00 */
[----:B----4-:R-:W-:Y:S02]  /*3cab0*/  HMMA.16816.F32.BF16 R12, R20, R12, R4 ;  /* 0x0000000c140c723c */ /* 0x010fe40000041804 */
[----:B------:R-:W4:Y:S04]  /*3cac0*/  LDL.LU.64 R6, [R1+0x7188] ;  /* 0x0071880001067983 */ /* 0x000f280000300a00 */
[----:B------:R-:W4:-:S15]  /*3cad0*/  LDL.LU.64 R4, [R1+0x7180] ;  /* 0x0071800001047983 */ /* 0x000f1e0000300a00 */
[----:B------:R-:W-:-:S02]  /*3cae0*/  NOP ;  /* 0x0000000000007918 */ /* 0x000fc40000000000 */
        /* <DEDUP_REMOVED lines=11> */
[----:B------:R-:W-:Y:S01]  /*3cba0*/  STL.64 [R1+0x7108], R6 ;  /* 0x0071080601007387 */ /* 0x000fe20000100a00 */
[C---:B--2---:R-:W-:Y:S03]  /*3cbb0*/  HMMA.16816.F32.BF16 R12, R20.reuse, R12, R24 ;  /* 0x0000000c140c723c */ /* 0x044fe60000041818 */
[----:B----4-:R0:W-:Y:S04]  /*3cbc0*/  STL.64 [R1+0x7100], R4 ;  /* 0x0071000401007387 */ /* 0x0101e80000100a00 */
[----:B0-----:R-:W2:Y:S04]  /*3cbd0*/  LDL.LU.64 R4, [R1+0x5e0] ;  /* 0x0005e00001047983 */ /* 0x001ea80000300a00 */
[----:B------:R-:W2:Y:S04]  /*3cbe0*/  LDL.LU.64 R6, [R1+0x5e8] ;  /* 0x0005e80001067983 */ /* 0x000ea80000300a00 */
[----:B------:R-:W2:Y:S08]  /*3cbf0*/  LDL.LU.64 R24, [R1+0x7160] ;  /* 0x0071600001187983 */ /* 0x000eb00000300a00 */
[----:B------:R0:W-:Y:S04]  /*3cc00*/  STL.64 [R1+0x620], R12 ;  /* 0x0006200c01007387 */ /* 0x0001e80000100a00 */
[----:B------:R-:W-:Y:S04]  /*3cc10*/  STL.64 [R1+0x628], R14 ;  /* 0x0006280e01007387 */ /* 0x000fe80000100a00 */
[----:B0-----:R-:W3:Y:S01]  /*3cc20*/  LDL.LU.64 R12, [R1+0x7158] ;  /* 0x00715800010c7983 */ /* 0x001ee20000300a00 */
[C---:B--2---:R-:W-:Y:S06]  /*3cc30*/  HMMA.16816.F32.BF16 R24, R20.reuse, R24, R4 ;  /* 0x000000181418723c */ /* 0x044fec0000041804 */
[----:B---3--:R-:W-:-:S15]  /*3cc40*/  HMMA.16816.F32.BF16 R4, R20, R12, R8 ;  /* 0x0000000c1404723c */ /* 0x008fde0000041808 */
[----:B------:R-:W-:-:S02]  /*3cc50*/  NOP ;  /* 0x0000000000007918 */ /* 0x000fc40000000000 */
[----:B------:R0:W-:Y:S04]  /*3cc60*/  STL.64 [R1+0x610], R24 ;  /* 0x0006101801007387 */ /* 0x0001e80000100a00 */
[----:B------:R1:W-:Y:S04]  /*3cc70*/  STL.64 [R1+0x618], R26 ;  /* 0x0006181a01007387 */ /* 0x0003e80000100a00 */
[----:B------:R-:W-:Y:S04]  /*3cc80*/  STL.64 [R1+0x600], R4 ;  /* 0x0006000401007387 */ /* 0x000fe80000100a00 */
[----:B------:R-:W-:Y:S04]  /*3cc90*/  STL.64 [R1+0x608], R6 ;  /* 0x0006080601007387 */ /* 0x000fe80000100a00 */
[----:B0-----:R-:W2:Y:S04]  /*3cca0*/  LDL.LU.64 R24, [R1+0x5c0] ;  /* 0x0005c00001187983 */ /* 0x001ea80000300a00 */
[----:B-1----:R-:W2:Y:S04]  /*3ccb0*/  LDL.LU.64 R26, [R1+0x5c8] ;  /* 0x0005c800011a7983 */ /* 0x002ea80000300a00 */
[----:B------:R-:W3:Y:S04]  /*3ccc0*/  LDL.LU.64 R8, [R1+0x5b0] ;  /* 0x0005b00001087983 */ /* 0x000ee80000300a00 */
[----:B------:R-:W4:Y:S01]  /*3ccd0*/  LDL.LU.64 R10, [R1+0x5b8] ;  /* 0x0005b800010a7983 */ /* 0x000f220000300a00 */
[----:B------:R-:W-:-:S02]  /*3cce0*/  IMAD.MOV.U32 R19, RZ, RZ, R12 ;  /* 0x000000ffff137224 */ /* 0x000fc400078e000c */
[----:B------:R-:W-:Y:S01]  /*3ccf0*/  IMAD.MOV.U32 R18, RZ, RZ, R13 ;  /* 0x000000ffff127224 */ /* 0x000fe200078e000d */
[----:B----4-:R-:W-:Y:S04]  /*3cd00*/  STL.64 [R1+0x7148], R10 ;  /* 0x0071480a01007387 */ /* 0x010fe80000100a00 */
[----:B---3--:R0:W-:Y:S04]  /*3cd10*/  STL.64 [R1+0x7140], R8 ;  /* 0x0071400801007387 */ /* 0x0081e80000100a00 */
[----:B0-----:R-:W2:Y:S04]  /*3cd20*/  LDL.64 R8, [R1+0x130] ;  /* 0x0001300001087983 */ /* 0x001ea80000100a00 */
[----:B------:R-:W-:Y:S04]  /*3cd30*/  STL.64 [R1+0x7118], R18 ;  /* 0x0071181201007387 */ /* 0x000fe80000100a00 */
[----:B------:R0:W-:Y:S04]  /*3cd40*/  STL.64 [R1+0x7110], R16 ;  /* 0x0071101001007387 */ /* 0x0001e80000100a00 */
[----:B0-----:R-:W3:Y:S04]  /*3cd50*/  LDL.64 R16, [R1+0x110] ;  /* 0x0001100001107983 */ /* 0x001ee80000100a00 */
[----:B---3--:R0:W-:Y:S04]  /*3cd60*/  STL.64 [R1+0x7130], R16 ;  /* 0x0071301001007387 */ /* 0x0081e80000100a00 */
[----:B0-----:R-:W3:Y:S04]  /*3cd70*/  LDL.64 R16, [R1+0x120] ;  /* 0x0001200001107983 */ /* 0x001ee80000100a00 */
        /* <DEDUP_REMOVED lines=9> */
[----:B------:R0:W-:Y:S04]  /*3ce10*/  STL.64 [R1+0x5f0], R24 ;  /* 0x0005f01801007387 */ /* 0x0001e80000100a00 */
[----:B------:R1:W-:Y:S04]  /*3ce20*/  STL.64 [R1+0x5f8], R26 ;  /* 0x0005f81a01007387 */ /* 0x0003e80000100a00 */
[----:B0-----:R-:W4:Y:S01]  /*3ce30*/  LDL.LU.64 R24, [R1+0x7150] ;  /* 0x0071500001187983 */ /* 0x001f220000300a00 */
[----:B-1----:R-:W-:-:S02]  /*3ce40*/  IMAD.MOV.U32 R27, RZ, RZ, R8 ;  /* 0x000000ffff1b7224 */ /* 0x002fc400078e0008 */
[----:B------:R-:W-:Y:S01]  /*3ce50*/  IMAD.MOV.U32 R26, RZ, RZ, R9 ;  /* 0x000000ffff1a7224 */ /* 0x000fe200078e0009 */
[----:B------:R-:W2:Y:S04]  /*3ce60*/  LDL.LU.64 R10, [R1+0x7148] ;  /* 0x00714800010a7983 */ /* 0x000ea80000300a00 */
[----:B------:R-:W2:Y:S02]  /*3ce70*/  LDL.LU.64 R8, [R1+0x7140] ;  /* 0x0071400001087983 */ /* 0x000ea40000300a00 */
[----:B--2---:R-:W-:-:S15]  /*3ce80*/  HMMA.16816.F32.BF16 R8, R20, R16, R8 ;  /* 0x000000101408723c */ /* 0x004fde0000041808 */
[----:B------:R-:W-:-:S08]  /*3ce90*/  NOP ;  /* 0x0000000000007918 */ /* 0x000fd00000000000 */
[----:B------:R0:W-:Y:S04]  /*3cea0*/  STL.64 [R1+0x5e0], R8 ;  /* 0x0005e00801007387 */ /* 0x0001e80000100a00 */
[----:B------:R1:W-:Y:S04]  /*3ceb0*/  STL.64 [R1+0x5e8], R10 ;  /* 0x0005e80a01007387 */ /* 0x0003e80000100a00 */
[----:B0-----:R-:W2:Y:S01]  /*3cec0*/  LDL.LU.64 R8, [R1+0x7138] ;  /* 0x0071380001087983 */ /* 0x001ea20000300a00 */
[----:B-1----:R-:W-:Y:S02]  /*3ced0*/  IMAD.MOV.U32 R11, RZ, RZ, R16 ;  /* 0x000000ffff0b7224 */ /* 0x002fe400078e0010 */
[----:B------:R-:W-:-:S02]  /*3cee0*/  IMAD.MOV.U32 R10, RZ, RZ, R17 ;  /* 0x000000ffff0a7224 */ /* 0x000fc400078e0011 */
[----:B------:R-:W3:Y:S04]  /*3cef0*/  LDL.LU.64 R16, [R1+0x7130] ;  /* 0x0071300001107983 */ /* 0x000ee80000300a00 */
[----:B------:R-:W-:Y:S01]  /*3cf00*/  STL.64 [R1+0x70e8], R10 ;  /* 0x0070e80a01007387 */ /* 0x000fe20000100a00 */
[----:B---3--:R-:W-:Y:S03]  /*3cf10*/  HMMA.16816.F32.BF16 R4, R20, R16, R4 ;  /* 0x000000101404723c */ /* 0x008fe60000041804 */
[----:B--2---:R0:W-:Y:S04]  /*3cf20*/  STL.64 [R1+0x70e0], R8 ;  /* 0x0070e00801007387 */ /* 0x0041e80000100a00 */
[----:B0-----:R-:W2:Y:S04]  /*3cf30*/  LDL.LU.64 R8, [R1+0x1ac0] ;  /* 0x001ac00001087983 */ /* 0x001ea80000300a00 */
[----:B------:R-:W2:-:S12]  /*3cf40*/  LDL.LU.64 R10, [R1+0x1ac8] ;  /* 0x001ac800010a7983 */ /* 0x000e980000300a00 */
[----:B------:R-:W-:Y:S04]  /*3cf50*/  STL.64 [R1+0x5d0], R4 ;  /* 0x0005d00401007387 */ /* 0x000fe80000100a00 */
[----:B------:R0:W-:Y:S04]  /*3cf60*/  STL.64 [R1+0x5d8], R6 ;  /* 0x0005d80601007387 */ /* 0x0001e80000100a00 */
[----:B0-----:R-:W4:Y:S04]  /*3cf70*/  LDL.LU.64 R6, [R1+0x7128] ;  /* 0x0071280001067983 */ /* 0x001f280000300a00 */
[----:B------:R-:W4:Y:S01]  /*3cf80*/  LDL.LU.64 R4, [R1+0x7120] ;  /* 0x0071200001047983 */ /* 0x000f220000300a00 */
[----:B------:R-:W-:-:S02]  /*3cf90*/  IMAD.MOV.U32 R29, RZ, RZ, R16 ;  /* 0x000000ffff1d7224 */ /* 0x000fc400078e0010 */
[----:B------:R-:W-:Y:S01]  /*3cfa0*/  IMAD.MOV.U32 R3, RZ, RZ, R17 ;  /* 0x000000ffff037224 */ /* 0x000fe200078e0011 */
[----:B------:R-:W3:Y:S04]  /*3cfb0*/  LDL.LU.64 R18, [R1+0x7118] ;  /* 0x0071180001127983 */ /* 0x000ee80000300a00 */
[----:B------:R-:W2:Y:S01]  /*3cfc0*/  LDL.LU.64 R16, [R1+0x7110] ;  /* 0x0071100001107983 */ /* 0x000ea20000300a00 */
[C---:B----4-:R-:W-:Y:S06]  /*3cfd0*/  HMMA.16816.F32.BF16 R4, R20.reuse, R24, R4 ;  /* 0x000000181404723c */ /* 0x050fec0000041804 */
[----:B--2---:R-:W-:-:S15]  /*3cfe0*/  HMMA.16816.F32.BF16 R20, R20, R16, R12 ;  /* 0x000000101414723c */ /* 0x004fde000004180c */
[----:B------:R-:W-:-:S02]  /*3cff0*/  NOP ;  /* 0x0000000000007918 */ /* 0x000fc40000000000 */
[----:B------:R-:W-:Y:S04]  /*3d000*/  STL.64 [R1+0x5c0], R4 ;  /* 0x0005c00401007387 */ /* 0x000fe80000100a00 */
[----:B------:R0:W-:Y:S04]  /*3d010*/  STL.64 [R1+0x5c8], R6 ;  /* 0x0005c80601007387 */ /* 0x0001e80000100a00 */
[----:B0-----:R-:W2:Y:S04]  /*3d020*/  LDL.LU.64 R6, [R1+0x7108] ;  /* 0x0071080001067983 */ /* 0x001ea80000300a00 */
[----:B------:R-:W4:Y:S04]  /*3d030*/  LDL.LU.64 R4, [R1+0x7100] ;  /* 0x0071000001047983 */ /* 0x000f280000300a00 */
[----:B------:R-:W-:Y:S04]  /*3d040*/  STL.64 [R1+0x7038], R24 ;  /* 0x0070381801007387 */ /* 0x000fe80000100a00 */
[----:B------:R-:W4:Y:S04]  /*3d050*/  LDL.LU.64 R14, [R1+0x70f8] ;  /* 0x0070f800010e7983 */ /* 0x000f280000300a00 */
[----:B------:R-:W4:Y:S04]  /*3d060*/  LDL.LU.64 R12, [R1+0x70f0] ;  /* 0x0070f000010c7983 */ /* 0x000f280000300a00 */
[----:B------:R0:W-:Y:S04]  /*3d070*/  STL.64 [R1+0x240], R20 ;  /* 0x0002401401007387 */ /* 0x0001e80000100a00 */
[----:B------:R1:W-:Y:S04]  /*3d080*/  STL.64 [R1+0x248], R22 ;  /* 0x0002481601007387 */ /* 0x0003e80000100a00 */
[----:B0-----:R-:W3:Y:S04]  /*3d090*/  LDL.LU.64 R20, [R1+0x19c0] ;  /* 0x0019c00001147983 */ /* 0x001ee80000300a00 */
[----:B-1----:R-:W3:Y:S04]  /*3d0a0*/  LDL.LU.64 R22, [R1+0x19c8] ;  /* 0x0019c80001167983 */ /* 0x002ee80000300a00 */
[----:B------:R-:W-:Y:S01]  /*3d0b0*/  STL.64 [R1+0x7030], R16 ;  /* 0x0070301001007387 */ /* 0x000fe20000100a00 */
[----:B----4-:R-:W-:-:S15]  /*3d0c0*/  HMMA.16816.F32.BF16 R8, R12, R4, R8 ;  /* 0x000000040c08723c */ /* 0x010fde0000041808 */
[----:B------:R-:W-:-:S08]  /*3d0d0*/  NOP ;  /* 0x0000000000007918 */ /* 0x000fd00000000000 */
[----:B------:R-:W-:Y:S04]  /*3d0e0*/  STL.64 [R1+0x60], R8 ;  /* 0x0000600801007387 */ /* 0x000fe80000100a00 */
[----:B------:R0:W-:Y:S04]  /*3d0f0*/  STL.64 [R1+0x68], R10 ;  /* 0x0000680a01007387 */ /* 0x0001e80000100a00 */
[----:B0-----:R-:W4:Y:S04]  /*3d100*/  LDL.LU.64 R10, [R1+0x70e8] ;  /* 0x0070e800010a7983 */ /* 0x001f280000300a00 */
[----:B------:R-:W3:Y:S04]  /*3d110*/  LDL.LU.64 R8, [R1+0x70e0] ;  /* 0x0070e00001087983 */ /* 0x000ee80000300a00 */
[----:B------:R-:W-:Y:S04]  /*3d120*/  STL.64 [R1+0x7028], R4 ;  /* 0x0070280401007387 */ /* 0x000fe80000100a00 */
[----:B--2---:R3:W-:Y:S01]  /*3d130*/  STL.64 [R1+0x70c8], R6 ;  /* 0x0070c80601007387 */ /* 0x0047e20000100a00 */
[----:B------:R-:W-:-:S02]  /*3d140*/  IMAD.MOV.U32 R24, RZ, RZ, R29 ;  /* 0x000000ffff187224 */ /* 0x000fc400078e001d */
[----:B------:R-:W-:Y:S01]  /*3d150*/  IMAD.MOV.U32 R25, RZ, RZ, R3 ;  /* 0x000000ffff197224 */ /* 0x000fe200078e0003 */
[----:B---3--:R-:W-:Y:S06]  /*3d160*/  HMMA.16816.F32.BF16 R4, R12, R8, R20 ;  /* 0x000000080c04723c */ /* 0x008fec0000041814 */
[----:B------:R0:W-:Y:S04]  /*3d170*/  STL.64 [R1+0x70c0], R8 ;  /* 0x0070c00801007387 */ /* 0x0001e80000100a00 */
[----:B----4-:R1:W-:-:S13]  /*3d180*/  STL.64 [R1+0x70d0], R10 ;  /* 0x0070d00a01007387 */ /* 0x0103da0000100a00 */
[----:B------:R2:W-:Y:S04]  /*3d190*/  STL.64 [R1+0x50], R4 ;  /* 0x0000500401007387 */ /* 0x0005e80000100a00 */
[----:B------:R3:W-:Y:S04]  /*3d1a0*/  STL.64 [R1+0x58], R6 ;  /* 0x0000580601007387 */ /* 0x0007e80000100a00 */
[----:B0-----:R-:W4:Y:S04]  /*3d1b0*/  LDL.LU.64 R8, [R1+0x18c0] ;  /* 0x0018c00001087983 */ /* 0x001f280000300a00 */
[----:B-1----:R-:W4:Y:S04]  /*3d1c0*/  LDL.LU.64 R10, [R1+0x18c8] ;  /* 0x0018c800010a7983 */ /* 0x002f280000300a00 */
[----:B------:R-:W4:Y:S04]  /*3d1d0*/  LDL.LU R29, [R1+0x70dc] ;  /* 0x0070dc00011d7983 */ /* 0x000f280000300800 */
[----:B------:R-:W4:Y:S04]  /*3d1e0*/  LDL.LU R3, [R1+0x70d8] ;  /* 0x0070d80001037983 */ /* 0x000f280000300800 */
[----:B--2---:R-:W2:Y:S04]  /*3d1f0*/  LDL.LU.64 R4, [R1+0x17c0] ;  /* 0x0017c00001047983 */ /* 0x004ea80000300a00 */
[----:B---3--:R-:W2:Y:S04]  /*3d200*/  LDL.LU.64 R6, [R1+0x17c8] ;  /* 0x0017c80001067983 */ /* 0x008ea80000300a00 */
[----:B------:R-:W3:Y:S04]  /*3d210*/  LDL R16, [R1+0x180] ;  /* 0x0001800001107983 */ /* 0x000ee80000100800 */
[----:B------:R-:W3:Y:S04]  /*3d220*/  LDL R17, [R1+0x184] ;  /* 0x0001840001117983 */ /* 0x000ee80000100800 */
[----:B----4-:R-:W0:Y:S04]  /*3d230*/  LDSM.16.MT88.4 R20, [R3+UR4+0x80] ;  /* 0x000080040314783b */ /* 0x010e280008004200 */
[----:B---3--:R1:W-:Y:S04]  /*3d240*/  STL.64 [R1+0x70b8], R16 ;  /* 0x0070b81001007387 */ /* 0x0083e80000100a00 */
[----:B-1----:R-:W3:Y:S04]  /*3d250*/  LDL.64 R16, [R1+0x1a0] ;  /* 0x0001a00001107983 */ /* 0x002ee80000100a00 */
[----:B------:R1:W-:Y:S02]  /*3d260*/  STL.64 [R1+0x7050], R24 ;  /* 0x0070501801007387 */ /* 0x0003e40000100a00 */
[----:B-1----:R-:W-:-:S02]  /*3d270*/  IMAD.MOV.U32 R24, RZ, RZ, R29 ;  /* 0x000000ffff187224 */ /* 0x002fc400078e001d */
[----:B------:R-:W-:Y:S01]  /*3d280*/  IMAD.MOV.U32 R25, RZ, RZ, R28 ;  /* 0x000000ffff197224 */ /* 0x000fe200078e001c */
[----:B0-----:R-:W-:Y:S04]  /*3d290*/  STL.64 [R1+0x6f38], R22 ;  /* 0x006f381601007387 */ /* 0x001fe80000100a00 */
[----:B------:R0:W-:Y:S02]  /*3d2a0*/  STL.64 [R1+0x6f30], R20 ;  /* 0x006f301401007387 */ /* 0x0001e40000100a00 */
[----:B0-----:R-:W-:Y:S02]  /*3d2b0*/  IMAD.MOV.U32 R20, RZ, RZ, R27 ;  /* 0x000000ffff147224 */ /* 0x001fe400078e001b */
[----:B------:R-:W-:Y:S02]  /*3d2c0*/  IMAD.MOV.U32 R21, RZ, RZ, R26 ;  /* 0x000000ffff157224 */ /* 0x000fe400078e001a */
[----:B------:R-:W-:Y:S01]  /*3d2d0*/  HMMA.16816.F32.BF16 R24, R12, R24, R8 ;  /* 0x000000180c18723c */ /* 0x000fe20000041808 */
[----:B------:R-:W4:-:S15]  /*3d2e0*/  LDL.LU.64 R10, [R1+0x70d0] ;  /* 0x0070d000010a7983 */ /* 0x000f1e0000300a00 */
[----:B------:R-:W-:-:S07]  /*3d2f0*/  NOP ;  /* 0x0000000000007918 */ /* 0x000fce0000000000 */
[----:B------:R4:W-:Y:S04]  /*3d300*/  STL.64 [R1+0x5b0], R24 ;  /* 0x0005b01801007387 */ /* 0x0009e80000100a00 */
[----:B------:R-:W-:Y:S04]  /*3d310*/  STL.64 [R1+0x5b8], R26 ;  /* 0x0005b81a01007387 */ /* 0x000fe80000100a00 */
[----:B------:R-:W3:Y:S01]  /*3d320*/  LDL.LU.64 R8, [R1+0x16c0] ;  /* 0x0016c00001087983 */ /* 0x000ee20000300a00 */
[----:B----4-:R-:W-:Y:S02]  /*3d330*/  IMAD.MOV.U32 R24, RZ, RZ, R11 ;  /* 0x000000ffff187224 */ /* 0x010fe400078e000b */
[----:B------:R-:W-:-:S02]  /*3d340*/  IMAD.MOV.U32 R25, RZ, RZ, R10 ;  /* 0x000000ffff197224 */ /* 0x000fc400078e000a */
[----:B------:R-:W3:Y:S04]  /*3d350*/  LDL.LU.64 R10, [R1+0x16c8] ;  /* 0x0016c800010a7983 */ /* 0x000ee80000300a00 */
[----:B------:R0:W-:Y:S04]  /*3d360*/  STL.64 [R1+0x7068], R24 ;  /* 0x0070681801007387 */ /* 0x0001e80000100a00 */
[----:B0-----:R-:W2:Y:S02]  /*3d370*/  LDL.64 R24, [R1+0x1b0] ;  /* 0x0001b00001187983 */ /* 0x001ea40000100a00 */
[----:B--2---:R-:W-:Y:S06]  /*3d380*/  HMMA.16816.F32.BF16 R4, R12, R24, R4 ;  /* 0x000000180c04723c */ /* 0x004fec0000041804 */
[----:B------:R-:W-:-:S02]  /*3d390*/  IMAD.MOV.U32 R23, RZ, RZ, R24 ;  /* 0x000000ffff177224 */ /* 0x000fc400078e0018 */
[----:B------:R-:W-:-:S15]  /*3d3a0*/  IMAD.MOV.U32 R22, RZ, RZ, R25 ;  /* 0x000000ffff167224 */ /* 0x000fde00078e0019 */
[----:B------:R-:W-:Y:S04]  /*3d3b0*/  STL.64 [R1+0x5a0], R4 ;  /* 0x0005a00401007387 */ /* 0x000fe80000100a00 */
[----:B------:R0:W-:Y:S04]  /*3d3c0*/  STL.64 [R1+0x5a8], R6 ;  /* 0x0005a80601007387 */ /* 0x0001e80000100a00 */
[----:B0-----:R-:W2:Y:S04]  /*3d3d0*/  LDL.LU.64 R6, [R1+0x70c8] ;  /* 0x0070c80001067983 */ /* 0x001ea80000300a00 */
[----:B------:R-:W4:Y:S04]  /*3d3e0*/  LDL.LU.64 R24, [R1+0x570] ;  /* 0x0005700001187983 */ /* 0x000f280000300a00 */
[----:B------:R-:W4:Y:S04]  /*3d3f0*/  LDL.LU.64 R26, [R1+0x578] ;  /* 0x00057800011a7983 */ /* 0x000f280000300a00 */
[----:B------:R-:W-:Y:S04]  /*3d400*/  STL.64 [R1+0x7078], R22 ;  /* 0x0070781601007387 */ /* 0x000fe80000100a00 */
[----:B------:R0:W-:Y:S02]  /*3d410*/  STL.64 [R1+0x7070], R20 ;  /* 0x0070701401007387 */ /* 0x0001e40000100a00 */
[----:B0-----:R-:W-:-:S02]  /*3d420*/  IMAD.MOV.U32 R20, RZ, RZ, R19 ;  /* 0x000000ffff147224 */ /* 0x001fc400078e0013 */
[----:B------:R-:W-:-:S05]  /*3d430*/  IMAD.MOV.U32 R21, RZ, RZ, R18 ;  /* 0x000000ffff157224 */ /* 0x000fca00078e0012 */
[----:B------:R0:W-:Y:S04]  /*3d440*/  STL.64 [R1+0x7090], R20 ;  /* 0x0070901401007387 */ /* 0x0001e80000100a00 */
[----:B0-----:R-:W2:Y:S01]  /*3d450*/  LDL.64 R20, [R1+0x150] ;  /* 0x0001500001147983 */ /* 0x001ea20000100a00 */
[----:B---3--:R-:W-:Y:S03]  /*3d460*/  HMMA.16816.F32.BF16 R8, R12, R16, R8 ;  /* 0x000000100c08723c */ /* 0x008fe60000041808 */
[----:B--2---:R-:W-:-:S15]  /*3d470*/  STL.64 [R1+0x70a8], R20 ;  /* 0x0070a81401007387 */ /* 0x004fde0000100a00 */
[----:B------:R-:W-:-:S05]  /*3d480*/  NOP ;  /* 0x0000000000007918 */ /* 0x000fca0000000000 */
[----:B------:R0:W-:Y:S04]  /*3d490*/  STL.64 [R1+0x590], R8 ;  /* 0x0005900801007387 */ /* 0x0001e80000100a00 */
[----:B------:R1:W-:Y:S04]  /*3d4a0*/  STL.64 [R1+0x598], R10 ;  /* 0x0005980a01007387 */ /* 0x0003e80000100a00 */
[----:B0-----:R-:W2:Y:S01]  /*3d4b0*/  LDL.LU.64 R8, [R1+0x70c0] ;  /* 0x0070c00001087983 */ /* 0x001ea20000300a00 */
[----:B-1----:R-:W-:Y:S02]  /*3d4c0*/  IMAD.MOV.U32 R11, RZ, RZ, R16 ;  /* 0x000000ffff0b7224 */ /* 0x002fe400078e0010 */
[----:B------:R-:W-:-:S02]  /*3d4d0*/  IMAD.MOV.U32 R10, RZ, RZ, R17 ;  /* 0x000000ffff0a7224 */ /* 0x000fc400078e0011 */
[----:B------:R-:W4:Y:S04]  /*3d4e0*/  LDL.LU.64 R16, [R1+0x70b8] ;  /* 0x0070b80001107983 */ /* 0x000f280000300a00 */
[----:B------:R-:W-:Y:S04]  /*3d4f0*/  STL.64 [R1+0x7010], R10 ;  /* 0x0070100a01007387 */ /* 0x000fe80000100a00 */
[----:B--2---:R0:W-:Y:S04]  /*3d500*/  STL.64 [R1+0x7008], R8 ;  /* 0x0070080801007387 */ /* 0x0041e80000100a00 */
[----:B0-----:R-:W2:Y:S01]  /*3d510*/  LDL.64 R8, [R1+0x160] ;  /* 0x0001600001087983 */ /* 0x001ea20000100a00 */
[----:B------:R-:W-:-:S02]  /*3d520*/  IMAD.MOV.U32 R20, RZ, RZ, R2 ;  /* 0x000000ffff147224 */ /* 0x000fc400078e0002 */
[----:B------:R-:W-:Y:S01]  /*3d530*/  IMAD.MOV.U32 R21, RZ, RZ, R0 ;  /* 0x000000ffff157224 */ /* 0x000fe200078e0000 */
[----:B--2---:R0:W-:Y:S04]  /*3d540*/  STL.64 [R1+0x70b0], R8 ;  /* 0x0070b00801007387 */ /* 0x0041e80000100a00 */
[----:B0-----:R-:W2:Y:S04]  /*3d550*/  LDL.LU.64 R8, [R1+0x15c0] ;  /* 0x0015c00001087983 */ /* 0x001ea80000300a00 */
[----:B------:R-:W2:Y:S01]  /*3d560*/  LDL.LU.64 R10, [R1+0x15c8] ;  /* 0x0015c800010a7983 */ /* 0x000ea20000300a00 */
[C---:B----4-:R-:W-:Y:S06]  /*3d570*/  HMMA.16816.F32.BF16 R16, R12.reuse, R16, R24 ;  /* 0x000000100c10723c */ /* 0x050fec0000041818 */
[----:B--2---:R-:W-:Y:S01]  /*3d580*/  HMMA.16816.F32.BF16 R20, R12, R20, R8 ;  /* 0x000000140c14723c */ /* 0x004fe20000041808 */
[----:B------:R-:W2:-:S15]  /*3d590*/  LDL.LU.64 R8, [R1+0x560] ;  /* 0x0005600001087983 */ /* 0x000e9e0000300a00 */
[----:B------:R-:W-:-:S07]  /*3d5a0*/  NOP ;  /* 0x0000000000007918 */ /* 0x000fce0000000000 */
[----:B------:R0:W-:Y:S04]  /*3d5b0*/  STL.64 [R1+0x580], R20 ;  /* 0x0005801401007387 */ /* 0x0001e80000100a00 */
[----:B------:R1:W-:Y:S04]  /*3d5c0*/  STL.64 [R1+0x588], R22 ;  /* 0x0005881601007387 */ /* 0x0003e80000100a00 */
[----:B------:R-:W2:Y:S04]  /*3d5d0*/  LDL.LU.64 R10, [R1+0x568] ;  /* 0x00056800010a7983 */ /* 0x000ea80000300a00 */
[----:B------:R-:W-:Y:S04]  /*3d5e0*/  STL.64 [R1+0x570], R16 ;  /* 0x0005701001007387 */ /* 0x000fe80000100a00 */
[----:B------:R-:W-:Y:S04]  /*3d5f0*/  STL.64 [R1+0x578], R18 ;  /* 0x0005781201007387 */ /* 0x000fe80000100a00 */
[----:B0-----:R-:W3:Y:S04]  /*3d600*/  LDL.LU.64 R20, [R1+0x6d0] ;  /* 0x0006d00001147983 */ /* 0x001ee80000300a00 */
[----:B-1----:R-:W3:Y:S04]  /*3d610*/  LDL.LU.64 R22, [R1+0x6d8] ;  /* 0x0006d80001167983 */ /* 0x002ee80000300a00 */
[----:B------:R-:W4:Y:S04]  /*3d620*/  LDL.LU.64 R24, [R1+0x510] ;  /* 0x0005100001187983 */ /* 0x000f280000300a00 */
[----:B------:R-:W2:Y:S04]  /*3d630*/  LDL.LU.64 R26, [R1+0x518] ;  /* 0x00051800011a7983 */ /* 0x000ea80000300a00 */
[----:B--2---:R-:W-:Y:S04]  /*3d640*/  STL.64 [R1+0x7088], R26 ;  /* 0x0070881a01007387 */ /* 0x004fe80000100a00 */
[----:B----4-:R0:W-:Y:S04]  /*3d650*/  STL.64 [R1+0x7080], R24 ;  /* 0x0070801801007387 */ /* 0x0101e80000100a00 */
[----:B0-----:R-:W2:Y:S04]  /*3d660*/  LDL.LU.64 R24, [R1+0x6b0] ;  /* 0x0006b00001187983 */ /* 0x001ea80000300a00 */
[----:B------:R-:W4:Y:S04]  /*3d670*/  LDL.LU.64 R26, [R1+0x6b8] ;  /* 0x0006b800011a7983 */ /* 0x000f280000300a00 */
[----:B----4-:R-:W-:Y:S04]  /*3d680*/  STL.64 [R1+0x70a0], R26 ;  /* 0x0070a01a01007387 */ /* 0x010fe80000100a00 */
[----:B--2---:R0:W-:Y:S04]  /*3d690*/  STL.64 [R1+0x7098], R24 ;  /* 0x0070981801007387 */ /* 0x0041e80000100a00 */
[----:B0-----:R-:W2:Y:S04]  /*3d6a0*/  LDL.LU.64 R24, [R1+0x6c0] ;  /* 0x0006c00001187983 */ /* 0x001ea80000300a00 */
[----:B------:R-:W2:Y:S04]  /*3d6b0*/  LDL.LU.64 R26, [R1+0x6c8] ;  /* 0x0006c800011a7983 */ /* 0x000ea80000300a00 */
[----:B------:R-:W4:Y:S04]  /*3d6c0*/  LDL.LU.64 R16, [R1+0x4a0] ;  /* 0x0004a00001107983 */ /* 0x000f280000300a00 */
[----:B------:R-:W3:Y:S01]  /*3d6d0*/  LDL.LU.64 R18, [R1+0x4a8] ;  /* 0x0004a80001127983 */ /* 0x000ee20000300a00 */
[----:B------:R-:W-:-:S03]  /*3d6e0*/  IMAD.MOV.U32 R4, RZ, RZ, R7 ;  /* 0x000000ffff047224 */ /* 0x000fc600078e0007 */
[----:B---3--:R-:W-:Y:S04]  /*3d6f0*/  STL.64 [R1+0x7048], R18 ;  /* 0x0070481201007387 */ /* 0x008fe80000100a00 */
[----:B----4-:R0:W-:Y:S04]  /*3d700*/  STL.64 [R1+0x7040], R16 ;  /* 0x0070401001007387 */ /* 0x0101e80000100a00 */
[----:B0-----:R-:W3:Y:S04]  /*3d710*/  LDL.LU.64 R16, [R1+0x4b0] ;  /* 0x0004b00001107983 */ /* 0x001ee80000300a00 */
[----:B------:R-:W4:Y:S01]  /*3d720*/  LDL.LU.64 R18, [R1+0x4b8] ;  /* 0x0004b80001127983 */ /* 0x000f220000300a00 */
[----:B------:R-:W-:-:S07]  /*3d730*/  IMAD.MOV.U32 R5, RZ, RZ, R6 ;  /* 0x000000ffff057224 */ /* 0x000fce00078e0006 */
[C---:B------:R-:W-:Y:S01]  /*3d740*/  HMMA.16816.F32.BF16 R4, R12.reuse, R4, R8 ;  /* 0x000000040c04723c */ /* 0x040fe20000041808 */
[----:B----4-:R-:W-:Y:S04]  /*3d750*/  STL.64 [R1+0x7060], R18 ;  /* 0x0070601201007387 */ /* 0x010fe80000100a00 */
[----:B---3--:R0:W-:Y:S04]  /*3d760*/  STL.64 [R1+0x7058], R16 ;  /* 0x0070581001007387 */ /* 0x0081e80000100a00 */
[----:B0-----:R-:W3:Y:S04]  /*3d770*/  LDL.LU.64 R16, [R1+0x500] ;  /* 0x0005000001107983 */ /* 0x001ee80000300a00 */
[----:B------:R-:W3:Y:S04]  /*3d780*/  LDL.LU.64 R18, [R1+0x508] ;  /* 0x0005080001127983 */ /* 0x000ee80000300a00 */
[----:B------:R-:W4:Y:S06]  /*3d790*/  LDL.LU.64 R8, [R1+0x70b0] ;  /* 0x0070b00001087983 */ /* 0x000f2c0000300a00 */
[----:B------:R0:W-:Y:S04]  /*3d7a0*/  STL.64 [R1+0x560], R4 ;  /* 0x0005600401007387 */ /* 0x0001e80000100a00 */
[----:B------:R1:W-:Y:S04]  /*3d7b0*/  STL.64 [R1+0x568], R6 ;  /* 0x0005680601007387 */ /* 0x0003e80000100a00 */
[----:B0-----:R-:W3:Y:S04]  /*3d7c0*/  LDL.LU.64 R4, [R1+0x1e0] ;  /* 0x0001e00001047983 */ /* 0x001ee80000300a00 */
[----:B-1----:R-:W3:Y:S01]  /*3d7d0*/  LDL.LU.64 R6, [R1+0x1e8] ;  /* 0x0001e80001067983 */ /* 0x002ee20000300a00 */
[----:B----4-:R-:W-:-:S15]  /*3d7e0*/  HMMA.16816.F32.BF16 R20, R12, R8, R20 ;  /* 0x000000080c14723c */ /* 0x010fde0000041814 */
[----:B------:R-:W-:-:S08]  /*3d7f0*/  NOP ;  /* 0x0000000000007918 */ /* 0x000fd00000000000 */
[----:B------:R0:W-:Y:S04]  /*3d800*/  STL.64 [R1+0x550], R20 ;  /* 0x0005501401007387 */ /* 0x0001e80000100a00 */
[----:B------:R-:W-:Y:S04]  /*3d810*/  STL.64 [R1+0x558], R22 ;  /* 0x0005581601007387 */ /* 0x000fe80000100a00 */
[----:B0-----:R-:W2:Y:S01]  /*3d820*/  LDL.LU.64 R20, [R1+0x70a8] ;  /* 0x0070a80001147983 */ /* 0x001ea20000300a00 */
[----:B------:R-:W-:Y:S02]  /*3d830*/  IMAD.MOV.U32 R2, RZ, RZ, R8 ;  /* 0x000000ffff027224 */ /* 0x000fe400078e0008 */
[----:B------:R-:W-:-:S02]  /*3d840*/  IMAD.MOV.U32 R0, RZ, RZ, R9 ;  /* 0x000000ffff007224 */ /* 0x000fc400078e0009 */
[----:B------:R-:W4:Y:S04]  /*3d850*/  LDL.LU.64 R8, [R1+0x1b80] ;  /* 0x001b800001087983 */ /* 0x000f280000300a00 */
[----:B------:R-:W4:Y:S01]  /*3d860*/  LDL.LU.64 R10, [R1+0x1b88] ;  /* 0x001b8800010a7983 */ /* 0x000f220000300a00 */
[----:B--2---:R-:W-:Y:S06]  /*3d870*/  HMMA.16816.F32.BF16 R24, R12, R20, R24 ;  /* 0x000000140c18723c */ /* 0x004fec0000041818 */
        /* <DEDUP_REMOVED lines=11> */
[----:B------:R-:W-:Y:S04]  /*3d930*/  STL.64 [R1+0x530], R20 ;  /* 0x0005301401007387 */ /* 0x000fe80000100a00 */
[----:B------:R0:W-:Y:S04]  /*3d940*/  STL.64 [R1+0x538], R22 ;  /* 0x0005381601007387 */ /* 0x0001e80000100a00 */
[----:B0-----:R-:W4:Y:S04]  /*3d950*/  LDL.LU.64 R22, [R1+0x7078] ;  /* 0x0070780001167983 */ /* 0x001f280000300a00 */
[----:B------:R-:W2:Y:S02]  /*3d960*/  LDL.LU.64 R20, [R1+0x7070] ;  /* 0x0070700001147983 */ /* 0x000ea40000300a00 */
[----:B--2---:R-:W-:-:S15]  /*3d970*/  HMMA.16816.F32.BF16 R24, R12, R20, R24 ;  /* 0x000000140c18723c */ /* 0x004fde0000041818 */
[----:B------:R-:W-:-:S08]  /*3d980*/  NOP ;  /* 0x0000000000007918 */ /* 0x000fd00000000000 */
[----:B------:R0:W-:Y:S04]  /*3d990*/  STL.64 [R1+0x520], R24 ;  /* 0x0005201801007387 */ /* 0x0001e80000100a00 */
[----:B------:R3:W-:Y:S04]  /*3d9a0*/  STL.64 [R1+0x528], R26 ;  /* 0x0005281a01007387 */ /* 0x0007e80000100a00 */
[----:B0-----:R-:W3:Y:S04]  /*3d9b0*/  LDL.LU.64 R24, [R1+0x7068] ;  /* 0x0070680001187983 */ /* 0x001ee80000300a00 */
[----:B------:R-:W-:Y:S01]  /*3d9c0*/  STL.64 [R1+0x6f90], R20 ;  /* 0x006f901401007387 */ /* 0x000fe20000100a00 */
[----:B---3--:R-:W-:Y:S03]  /*3d9d0*/  HMMA.16816.F32.BF16 R24, R12, R24, R16 ;  /* 0x000000180c18723c */ /* 0x008fe60000041810 */
[----:B------:R-:W2:Y:S04]  /*3d9e0*/  LDL.LU.64 R18, [R1+0x7060] ;  /* 0x0070600001127983 */ /* 0x000ea80000300a00 */
[----:B------:R-:W2:-:S15]  /*3d9f0*/  LDL.LU.64 R16, [R1+0x7058] ;  /* 0x0070580001107983 */ /* 0x000e9e0000300a00 */
[----:B------:R-:W-:-:S01]  /*3da00*/  NOP ;  /* 0x0000000000007918 */ /* 0x000fc20000000000 */
        /* <DEDUP_REMOVED lines=9> */
[----:B0-----:R-:W2:Y:S02]  /*3daa0*/  LDL.LU.64 R24, [R1+0x7038] ;  /* 0x0070380001187983 */ /* 0x001ea40000300a00 */
[----:B--2---:R-:W-:-:S15]  /*3dab0*/  HMMA.16816.F32.BF16 R16, R12, R24, R16 ;  /* 0x000000180c10723c */ /* 0x004fde0000041810 */
[----:B------:R-:W-:-:S08]  /*3dac0*/  NOP ;  /* 0x0000000000007918 */ /* 0x000fd00000000000 */
[----:B------:R0:W-:Y:S04]  /*3dad0*/  STL.64 [R1+0x4f0], R16 ;  /* 0x0004f01001007387 */ /* 0x0001e80000100a00 */
[----:B------:R-:W-:Y:S04]  /*3dae0*/  STL.64 [R1+0x4f8], R18 ;  /* 0x0004f81201007387 */ /* 0x000fe80000100a00 */
[----:B0-----:R-:W2:Y:S04]  /*3daf0*/  LDL.LU.64 R16, [R1+0x7030] ;  /* 0x0070300001107983 */ /* 0x001ea80000300a00 */
[----:B------:R0:W-:Y:S04]  /*3db00*/  STL.64 [R1+0x6fe0], R24 ;  /* 0x006fe01801007387 */ /* 0x0001e80000100a00 */
[----:B0-----:R-:W3:Y:S01]  /*3db10*/  LDL.64 R24, [R1] ;  /* 0x0000000001187983 */ /* 0x001ee20000100a00 */
[----:B--2---:R-:W-:Y:S03]  /*3db20*/  HMMA.16816.F32.BF16 R12, R12, R16, R4 ;  /* 0x000000100c0c723c */ /* 0x004fe60000041804 */
[----:B------:R-:W4:Y:S04]  /*3db30*/  LDL.LU.64 R4, [R1+0x7028] ;  /* 0x0070280001047983 */ /* 0x000f280000300a00 */
[----:B------:R-:W4:Y:S04]  /*3db40*/  LDL.LU.64 R18, [R1+0x7020] ;  /* 0x0070200001127983 */ /* 0x000f280000300a00 */
[----:B------:R-:W4:-:S12]  /*3db50*/  LDL.LU.64 R16, [R1+0x7018] ;  /* 0x0070180001107983 */ /* 0x000f180000300a00 */
[----:B------:R0:W-:Y:S04]  /*3db60*/  STL.64 [R1+0x40], R12 ;  /* 0x0000400c01007387 */ /* 0x0001e80000100a00 */
[----:B------:R1:W-:Y:S04]  /*3db70*/  STL.64 [R1+0x48], R14 ;  /* 0x0000480e01007387 */ /* 0x0003e80000100a00 */
[----:B0-----:R-:W2:Y:S04]  /*3db80*/  LDL.LU.64 R12, [R1+0x1a70] ;  /* 0x001a7000010c7983 */ /* 0x001ea80000300a00 */
[----:B-1----:R-:W2:Y:S01]  /*3db90*/  LDL.LU.64 R14, [R1+0x1a78] ;  /* 0x001a7800010e7983 */ /* 0x002ea20000300a00 */
[----:B----4-:R-:W-:-:S15]  /*3dba0*/  HMMA.16816.F32.BF16 R8, R16, R4, R8 ;  /* 0x000000041008723c */ /* 0x010fde0000041808 */
[----:B------:R-:W-:-:S08]  /*3dbb0*/  NOP ;  /* 0x0000000000007918 */ /* 0x000fd00000000000 */
[----:B------:R-:W-:Y:S04]  /*3dbc0*/  STL.64 [R1+0x4b0], R8 ;  /* 0x0004b00801007387 */ /* 0x000fe80000100a00 */
[----:B------:R0:W-:Y:S04]  /*3dbd0*/  STL.64 [R1+0x4b8], R10 ;  /* 0x0004b80a01007387 */ /* 0x0001e80000100a00 */
[----:B0-----:R-:W4:Y:S04]  /*3dbe0*/  LDL.LU.64 R10, [R1+0x7010] ;  /* 0x00701000010a7983 */ /* 0x001f280000300a00 */
[----:B------:R-:W2:Y:S02]  /*3dbf0*/  LDL.LU.64 R8, [R1+0x7008] ;  /* 0x0070080001087983 */ /* 0x000ea40000300a00 */
[----:B--2---:R-:W-:Y:S06]  /*3dc00*/  HMMA.16816.F32.BF16 R12, R16, R8, R12 ;  /* 0x00000008100c723c */ /* 0x004fec000004180c */
[----:B------:R0:W-:Y:S04]  /*3dc10*/  STL.64 [R1+0x6f60], R8 ;  /* 0x006f600801007387 */ /* 0x0001e80000100a00 */
[----:B0-----:R-:W2:-:S13]  /*3dc20*/  LDL.64 R8, [R1+0x170] ;  /* 0x0001700001087983 */ /* 0x001e9a0000100a00 */
[----:B------:R-:W-:Y:S04]  /*3dc30*/  STL.64 [R1+0x4a0], R12 ;  /* 0x0004a00c01007387 */ /* 0x000fe80000100a00 */
[----:B------:R-:W-:Y:S04]  /*3dc40*/  STL.64 [R1+0x4a8], R14 ;  /* 0x0004a80e01007387 */ /* 0x000fe80000100a00 */
[----:B------:R-:W0:Y:S04]  /*3dc50*/  LDSM.16.MT88.4 R12, [R3+UR4+0x100] ;  /* 0x00010004030c783b */ /* 0x000e280008004200 */
[----:B--2---:R-:W-:Y:S04]  /*3dc60*/  STL.64 [R1+0x6fc8], R8 ;  /* 0x006fc80801007387 */ /* 0x004fe80000100a00 */
[----:B0-----:R-:W-:Y:S04]  /*3dc70*/  STL.64 [R1+0x6e40], R14 ;  /* 0x006e400e01007387 */ /* 0x001fe80000100a00 */
[----:B------:R0:W-:Y:S04]  /*3dc80*/  STL.64 [R1+0x6e38], R12 ;  /* 0x006e380c01007387 */ /* 0x0001e80000100a00 */
[----:B0-----:R-:W2:Y:S04]  /*3dc90*/  LDL.64 R12, [R1+0xf0] ;  /* 0x0000f000010c7983 */ /* 0x001ea80000100a00 */
[----:B--2---:R0:W-:Y:S04]  /*3dca0*/  STL.64 [R1+0x6f78], R12 ;  /* 0x006f780c01007387 */ /* 0x0041e80000100a00 */
[----:B0-----:R-:W2:Y:S04]  /*3dcb0*/  LDL.LU.64 R12, [R1+0x1970] ;  /* 0x00197000010c7983 */ /* 0x001ea80000300a00 */
[----:B------:R-:W2:Y:S01]  /*3dcc0*/  LDL.LU.64 R14, [R1+0x1978] ;  /* 0x00197800010e7983 */ /* 0x000ea20000300a00 */
[----:B---3--:R-:W-:-:S02]  /*3dcd0*/  IMAD.MOV.U32 R7, RZ, RZ, R24 ;  /* 0x000000ffff077224 */ /* 0x008fc400078e0018 */
[----:B------:R-:W-:Y:S01]  /*3dce0*/  IMAD.MOV.U32 R6, RZ, RZ, R25 ;  /* 0x000000ffff067224 */ /* 0x000fe200078e0019 */
[----:B--2---:R-:W-:-:S15]  /*3dcf0*/  HMMA.16816.F32.BF16 R12, R16, R24, R12 ;  /* 0x00000018100c723c */ /* 0x004fde000004180c */
[----:B------:R-:W-:-:S08]  /*3dd00*/  NOP ;  /* 0x0000000000007918 */ /* 0x000fd00000000000 */
[----:B------:R-:W-:Y:S04]  /*3dd10*/  STL.64 [R1+0xf30], R12 ;  /* 0x000f300c01007387 */ /* 0x000fe80000100a00 */
[----:B------:R-:W-:Y:S04]  /*3dd20*/  STL.64 [R1+0xf38], R14 ;  /* 0x000f380e01007387 */ /* 0x000fe80000100a00 */
[----:B------:R-:W2:Y:S04]  /*3dd30*/  LDL.LU.64 R24, [R1+0x1680] ;  /* 0x0016800001187983 */ /* 0x000ea80000300a00 */
[----:B------:R-:W3:Y:S04]  /*3dd40*/  LDL.LU.64 R26, [R1+0x1688] ;  /* 0x00168800011a7983 */ /* 0x000ee80000300a00 */
[----:B---3--:R-:W-:Y:S04]  /*3dd50*/  STL.64 [R1+0x6ff0], R26 ;  /* 0x006ff01a01007387 */ /* 0x008fe80000100a00 */
[----:B--2---:R4:W-:Y:S02]  /*3dd60*/  STL.64 [R1+0x6fe8], R24 ;  /* 0x006fe81801007387 */ /* 0x0049e40000100a00 */
[----:B----4-:R-:W-:-:S02]  /*3dd70*/  IMAD.MOV.U32 R24, RZ, RZ, R11 ;  /* 0x000000ffff187224 */ /* 0x010fc400078e000b */
        /* <DEDUP_REMOVED lines=13> */
[----:B------:R-:W4:Y:S04]  /*3de50*/  LDL.LU.64 R14, [R1+0x1508] ;  /* 0x00150800010e7983 */ /* 0x000f280000300a00 */
[----:B------:R-:W2:Y:S04]  /*3de60*/  LDL.64 R20, [R1+0x140] ;  /* 0x0001400001147983 */ /* 0x000ea80000100a00 */
[----:B--2---:R0:W-:Y:S04]  /*3de70*/  STL.64 [R1+0x6fa8], R20 ;  /* 0x006fa81401007387 */ /* 0x0041e80000100a00 */
[----:B0-----:R-:W2:Y:S04]  /*3de80*/  LDL.64 R20, [R1+0x180] ;  /* 0x0001800001147983 */ /* 0x001ea80000100a00 */
[----:B------:R-:W-:Y:S04]  /*3de90*/  STL.64 [R1+0x6f48], R6 ;  /* 0x006f480601007387 */ /* 0x000fe80000100a00 */
[----:B------:R0:W-:Y:S02]  /*3dea0*/  STL.64 [R1+0x6f40], R4 ;  /* 0x006f400401007387 */ /* 0x0001e40000100a00 */
[----:B0-----:R-:W-:-:S02]  /*3deb0*/  IMAD.MOV.U32 R4, RZ, RZ, R29 ;  /* 0x000000ffff047224 */ /* 0x001fc400078e001d */
[----:B------:R-:W-:-:S05]  /*3dec0*/  IMAD.MOV.U32 R5, RZ, RZ, R28 ;  /* 0x000000ffff057224 */ /* 0x000fca00078e001c */
[----:B------:R0:W-:Y:S02]  /*3ded0*/  STL.64 [R1+0x6fb0], R4 ;  /* 0x006fb00401007387 */ /* 0x0001e40000100a00 */
[----:B0-----:R-:W-:Y:S02]  /*3dee0*/  IMAD.MOV.U32 R4, RZ, RZ, R23 ;  /* 0x000000ffff047224 */ /* 0x001fe400078e0017 */
[----:B------:R-:W-:-:S07]  /*3def0*/  IMAD.MOV.U32 R5, RZ, RZ, R22 ;  /* 0x000000ffff057224 */ /* 0x000fce00078e0016 */
[----:B------:R-:W-:Y:S01]  /*3df00*/  HMMA.16816.F32.BF16 R4, R16, R4, R24 ;  /* 0x000000041004723c */ /* 0x000fe20000041818 */
[----:B------:R-:W3:-:S15]  /*3df10*/  LDL.LU.64 R24, [R1+0x7000] ;  /* 0x0070000001187983 */ /* 0x000ede0000300a00 */
[----:B------:R-:W-:-:S07]  /*3df20*/  NOP ;  /* 0x0000000000007918 */ /* 0x000fce0000000000 */
[----:B------:R-:W-:Y:S04]  /*3df30*/  STL.64 [R1+0xf20], R4 ;  /* 0x000f200401007387 */ /* 0x000fe80000100a00 */
[----:B------:R-:W-:Y:S01]  /*3df40*/  STL.64 [R1+0xf28], R6 ;  /* 0x000f280601007387 */ /* 0x000fe20000100a00 */
[----:B---3--:R-:W-:Y:S03]  /*3df50*/  HMMA.16816.F32.BF16 R24, R16, R24, R8 ;  /* 0x000000181018723c */ /* 0x008fe60000041808 */
[----:B------:R-:W3:-:S15]  /*3df60*/  LDL.LU.64 R8, [R1+0x6ff8] ;  /* 0x006ff80001087983 */ /* 0x000ede0000300a00 */
[----:B------:R-:W-:-:S05]  /*3df70*/  NOP ;  /* 0x0000000000007918 */ /* 0x000fca0000000000 */
[----:B------:R-:W-:Y:S04]  /*3df80*/  STL.64 [R1+0xf10], R24 ;  /* 0x000f101801007387 */ /* 0x000fe80000100a00 */
[----:B------:R0:W-:Y:S04]  /*3df90*/  STL.64 [R1+0xf18], R26 ;  /* 0x000f181a01007387 */ /* 0x0001e80000100a00 */
[----:B0-----:R-:W3:Y:S04]  /*3dfa0*/  LDL.LU.64 R26, [R1+0x6ff0] ;  /* 0x006ff000011a7983 */ /* 0x001ee80000300a00 */
        /* <DEDUP_REMOVED lines=8> */
[----:B------:R-:W2:Y:S04]  /*3e030*/  LDL.LU.64 R10, [R1+0x6fd8] ;  /* 0x006fd800010a7983 */ /* 0x000ea80000300a00 */
[----:B------:R-:W2:Y:S04]  /*3e040*/  LDL.LU.64 R8, [R1+0x6fd0] ;  /* 0x006fd00001087983 */ /* 0x000ea80000300a00 */
[----:B------:R-:W-:Y:S01]  /*3e050*/  STL [R1+0x6f18], R26 ;  /* 0x006f181a01007387 */ /* 0x000fe20000100800 */
[----:B--2---:R-:W-:-:S15]  /*3e060*/  HMMA.16816.F32.BF16 R8, R16, R20, R8 ;  /* 0x000000141008723c */ /* 0x004fde0000041808 */
[----:B------:R-:W-:-:S08]  /*3e070*/  NOP ;  /* 0x0000000000007918 */ /* 0x000fd00000000000 */
[----:B------:R0:W-:Y:S04]  /*3e080*/  STL.64 [R1+0xef0], R8 ;  /* 0x000ef00801007387 */ /* 0x0001e80000100a00 */
[----:B------:R-:W-:Y:S04]  /*3e090*/  STL.64 [R1+0xef8], R10 ;  /* 0x000ef80a01007387 */ /* 0x000fe80000100a00 */
[----:B0-----:R-:W4:Y:S01]  /*3e0a0*/  LDL.LU.64 R8, [R1+0x6fc8] ;  /* 0x006fc80001087983 */ /* 0x001f220000300a00 */
[----:B------:R-:W-:Y:S02]  /*3e0b0*/  IMAD.MOV.U32 R4, RZ, RZ, R2 ;  /* 0x000000ffff047224 */ /* 0x000fe400078e0002 */
[----:B------:R-:W-:-:S02]  /*3e0c0*/  IMAD.MOV.U32 R5, RZ, RZ, R0 ;  /* 0x000000ffff057224 */ /* 0x000fc400078e0000 */
[----:B------:R-:W-:Y:S02]  /*3e0d0*/  IMAD.MOV.U32 R2, RZ, RZ, R20 ;  /* 0x000000ffff027224 */ /* 0x000fe400078e0014 */
[----:B------:R-:W-:Y:S02]  /*3e0e0*/  IMAD.MOV.U32 R0, RZ, RZ, R21 ;  /* 0x000000ffff007224 */ /* 0x000fe400078e0015 */
[----:B------:R-:W2:Y:S01]  /*3e0f0*/  LDL.LU.64 R20, [R1+0x14e0] ;  /* 0x0014e00001147983 */ /* 0x000ea20000300a00 */
[----:B----4-:R-:W-:-:S15]  /*3e100*/  HMMA.16816.F32.BF16 R12, R16, R8, R12 ;  /* 0x00000008100c723c */ /* 0x010fde000004180c */
[----:B------:R-:W-:-:S08]  /*3e110*/  NOP ;  /* 0x0000000000007918 */ /* 0x000fd00000000000 */
[----:B------:R-:W-:Y:S04]  /*3e120*/  STL.64 [R1+0xee0], R12 ;  /* 0x000ee00c01007387 */ /* 0x000fe80000100a00 */
[----:B------:R-:W-:Y:S04]  /*3e130*/  STL.64 [R1+0xee8], R14 ;  /* 0x000ee80e01007387 */ /* 0x000fe80000100a00 */
[----:B------:R-:W4:Y:S04]  /*3e140*/  LDL.LU.64 R22, [R1+0x14e8] ;  /* 0x0014e80001167983 */ /* 0x000f280000300a00 */
[----:B----4-:R-:W-:Y:S04]  /*3e150*/  STL.64 [R1+0x6fc0], R22 ;  /* 0x006fc01601007387 */ /* 0x010fe80000100a00 */
[----:B--2---:R0:W-:Y:S04]  /*3e160*/  STL.64 [R1+0x6fb8], R20 ;  /* 0x006fb81401007387 */ /* 0x0041e80000100a00 */
[----:B0-----:R-:W2:Y:S04]  /*3e170*/  LDL.LU.64 R20, [R1+0x14f0] ;  /* 0x0014f00001147983 */ /* 0x001ea80000300a00 */
[----:B------:R-:W2:Y:S04]  /*3e180*/  LDL.LU.64 R22, [R1+0x14f8] ;  /* 0x0014f80001167983 */ /* 0x000ea80000300a00 */
[----:B------:R-:W4:Y:S04]  /*3e190*/  LDL.LU.64 R12, [R1+0x14b0] ;  /* 0x0014b000010c7983 */ /* 0x000f280000300a00 */
[----:B------:R-:W3:Y:S04]  /*3e1a0*/  LDL.LU.64 R14, [R1+0x14b8] ;  /* 0x0014b800010e7983 */ /* 0x000ee80000300a00 */
[----:B---3--:R-:W-:Y:S04]  /*3e1b0*/  STL.64 [R1+0x6f88], R14 ;  /* 0x006f880e01007387 */ /* 0x008fe80000100a00 */
[----:B----4-:R0:W-:Y:S04]  /*3e1c0*/  STL.64 [R1+0x6f80], R12 ;  /* 0x006f800c01007387 */ /* 0x0101e80000100a00 */
[----:B0-----:R-:W3:Y:S04]  /*3e1d0*/  LDL.LU.64 R12, [R1+0x14c0] ;  /* 0x0014c000010c7983 */ /* 0x001ee80000300a00 */
[----:B------:R-:W4:Y:S01]  /*3e1e0*/  LDL.LU.64 R14, [R1+0x14c8] ;  /* 0x0014c800010e7983 */ /* 0x000f220000300a00 */
[----:B------:R-:W-:Y:S01]  /*3e1f0*/  IMAD.MOV.U32 R26, RZ, RZ, R8 ;  /* 0x000000ffff1a7224 */ /* 0x000fe200078e0008 */
[C---:B--2---:R-:W-:Y:S02]  /*3e200*/  HMMA.16816.F32.BF16 R4, R16.reuse, R4, R20 ;  /* 0x000000041004723c */ /* 0x044fe40000041814 */
        /* <DEDUP_REMOVED lines=8> */
[----:B0-----:R-:W3:Y:S04]  /*3e290*/  LDL.64 R8, [R1+0x120] ;  /* 0x0001200001087983 */ /* 0x001ee80000100a00 */
[----:B------:R-:W-:Y:S04]  /*3e2a0*/  STL.64 [R1+0x6f58], R26 ;  /* 0x006f581a01007387 */ /* 0x000fe80000100a00 */
[----:B------:R0:W-:Y:S04]  /*3e2b0*/  STL.64 [R1+0x6f50], R24 ;  /* 0x006f501801007387 */ /* 0x0001e80000100a00 */
[----:B0-----:R-:W4:Y:S04]  /*3e2c0*/  LDL.64 R24, [R1+0x110] ;  /* 0x0001100001187983 */ /* 0x001f280000100a00 */
[----:B------:R-:W2:Y:S04]  /*3e2d0*/  LDL.LU.64 R22, [R1+0x6fc0] ;  /* 0x006fc00001167983 */ /* 0x000ea80000300a00 */
[----:B------:R-:W2:Y:S04]  /*3e2e0*/  LDL.LU.64 R20, [R1+0x6fb8] ;  /* 0x006fb80001147983 */ /* 0x000ea80000300a00 */
[----:B------:R0:W-:Y:S04]  /*3e2f0*/  STL.64 [R1+0xed0], R4 ;  /* 0x000ed00401007387 */ /* 0x0001e80000100a00 */
[----:B------:R2:W-:Y:S04]  /*3e300*/  STL.64 [R1+0xed8], R6 ;  /* 0x000ed80601007387 */ /* 0x0005e80000100a00 */
[----:B0-----:R-:W2:Y:S02]  /*3e310*/  LDL.LU.64 R4, [R1+0x6fb0] ;  /* 0x006fb00001047983 */ /* 0x001ea40000300a00 */
[----:B--2---:R-:W-:Y:S02]  /*3e320*/  HMMA.16816.F32.BF16 R4, R16, R4, R20 ;  /* 0x000000041004723c */ /* 0x004fe40000041814 */
[----:B------:R-:W2:-:S15]  /*3e330*/  LDL.LU.64 R20, [R1+0x6fa8] ;  /* 0x006fa80001147983 */ /* 0x000e9e0000300a00 */
[----:B------:R-:W-:-:S06]  /*3e340*/  NOP ;  /* 0x0000000000007918 */ /* 0x000fcc0000000000 */
[----:B------:R0:W-:Y:S04]  /*3e350*/  STL.64 [R1+0xec0], R4 ;  /* 0x000ec00401007387 */ /* 0x0001e80000100a00 */
[----:B------:R1:W-:Y:S04]  /*3e360*/  STL.64 [R1+0xec8], R6 ;  /* 0x000ec80601007387 */ /* 0x0003e80000100a00 */
[----:B0-----:R-:W4:Y:S04]  /*3e370*/  LDL.LU.64 R4, [R1+0x1490] ;  /* 0x0014900001047983 */ /* 0x001f280000300a00 */
[----:B-1----:R-:W4:Y:S01]  /*3e380*/  LDL.LU.64 R6, [R1+0x1498] ;  /* 0x0014980001067983 */ /* 0x002f220000300a00 */
        /* <DEDUP_REMOVED lines=16> */
[----:B---3--:R-:W-:-:S15]  /*3e490*/  HMMA.16816.F32.BF16 R12, R16, R8, R12 ;  /* 0x00000008100c723c */ /* 0x008fde000004180c */
[----:B------:R-:W-:-:S08]  /*3e4a0*/  NOP ;  /* 0x0000000000007918 */ /* 0x000fd00000000000 */
[----:B------:R0:W-:Y:S04]  /*3e4b0*/  STL.64 [R1+0xe90], R12 ;  /* 0x000e900c01007387 */ /* 0x0001e80000100a00 */
[----:B------:R1:W-:Y:S04]  /*3e4c0*/  STL.64 [R1+0xe98], R14 ;  /* 0x000e980e01007387 */ /* 0x0003e80000100a00 */
[----:B0-----:R-:W2:Y:S01]  /*3e4d0*/  LDL.LU.64 R12, [R1+0x6f78] ;  /* 0x006f7800010c7983 */ /* 0x001ea20000300a00 */
        /* <DEDUP_REMOVED lines=8> */
[----:B0-----:R-:W3:Y:S01]  /*3e560*/  LDL.LU.64 R8, [R1+0x6f60] ;  /* 0x006f600001087983 */ /* 0x001ee20000300a00 */
[----:B-1----:R-:W-:Y:S02]  /*3e570*/  IMAD.MOV.U32 R11, RZ, RZ, R24 ;  /* 0x000000ffff0b7224 */ /* 0x002fe400078e0018 */
[----:B------:R-:W-:Y:S01]  /*3e580*/  IMAD.MOV.U32 R10, RZ, RZ, R25 ;  /* 0x000000ffff0a7224 */ /* 0x000fe200078e0019 */
[----:B------:R-:W4:Y:S04]  /*3e590*/  LDL.LU.64 R26, [R1+0x6f58] ;  /* 0x006f5800011a7983 */ /* 0x000f280000300a00 */
[----:B------:R-:W2:Y:S04]  /*3e5a0*/  LDL.LU.64 R24, [R1+0x6f50] ;  /* 0x006f500001187983 */ /* 0x000ea80000300a00 */
[----:B------:R-:W-:Y:S01]  /*3e5b0*/  STL.64 [R1+0x6f28], R10 ;  /* 0x006f280a01007387 */ /* 0x000fe20000100a00 */
[----:B--2---:R-:W-:Y:S03]  /*3e5c0*/  HMMA.16816.F32.BF16 R4, R16, R24, R4 ;  /* 0x000000181004723c */ /* 0x004fe60000041804 */
[----:B---3--:R0:W-:Y:S04]  /*3e5d0*/  STL.64 [R1+0x6f20], R8 ;  /* 0x006f200801007387 */ /* 0x0081e80000100a00 */
[----:B0-----:R-:W2:Y:S04]  /*3e5e0*/  LDL.LU.64 R8, [R1+0x1b70] ;  /* 0x001b700001087983 */ /* 0x001ea80000300a00 */
[----:B------:R-:W2:-:S12]  /*3e5f0*/  LDL.LU.64 R10, [R1+0x1b78] ;  /* 0x001b7800010a7983 */ /* 0x000e980000300a00 */
[----:B------:R-:W-:Y:S04]  /*3e600*/  STL.64 [R1+0xe70], R4 ;  /* 0x000e700401007387 */ /* 0x000fe80000100a00 */
[----:B------:R0:W-:Y:S04]  /*3e610*/  STL.64 [R1+0xe78], R6 ;  /* 0x000e780601007387 */ /* 0x0001e80000100a00 */
[----:B0-----:R-:W3:Y:S04]  /*3e620*/  LDL.LU.64 R6, [R1+0x6f48] ;  /* 0x006f480001067983 */ /* 0x001ee80000300a00 */
[----:B------:R-:W2:Y:S04]  /*3e630*/  LDL.LU.64 R4, [R1+0x6f40] ;  /* 0x006f400001047983 */ /* 0x000ea80000300a00 */
[----:B------:R0:W-:Y:S04]  /*3e640*/  STL.64 [R1+0x6ef0], R24 ;  /* 0x006ef01801007387 */ /* 0x0001e80000100a00 */
[----:B0-----:R-:W4:Y:S01]  /*3e650*/  LDL.64 R24, [R1+0x1b0] ;  /* 0x0001b00001187983 */ /* 0x001f220000100a00 */
[----:B------:R-:W-:Y:S03]  /*3e660*/  HMMA.16816.F32.BF16 R16, R16, R12, R20 ;  /* 0x0000000c1010723c */ /* 0x000fe60000041814 */
[----:B----4-:R-:W-:Y:S04]  /*3e670*/  STL.64 [R1+0x6f00], R24 ;  /* 0x006f001801007387 */ /* 0x010fe80000100a00 */
[----:B------:R-:W2:Y:S04]  /*3e680*/  LDL.LU.64 R22, [R1+0x6f38] ;  /* 0x006f380001167983 */ /* 0x000ea80000300a00 */
[----:B------:R-:W2:-:S12]  /*3e690*/  LDL.LU.64 R20, [R1+0x6f30] ;  /* 0x006f300001147983 */ /* 0x000e980000300a00 */
[----:B------:R0:W-:Y:S04]  /*3e6a0*/  STL.64 [R1+0x490], R16 ;  /* 0x0004901001007387 */ /* 0x0001e80000100a00 */
[----:B------:R1:W-:Y:S04]  /*3e6b0*/  STL.64 [R1+0x498], R18 ;  /* 0x0004981201007387 */ /* 0x0003e80000100a00 */
[----:B0-----:R-:W4:Y:S04]  /*3e6c0*/  LDL.LU.64 R16, [R1+0x1a60] ;  /* 0x001a600001107983 */ /* 0x001f280000300a00 */
[----:B-1----:R-:W4:Y:S04]  /*3e6d0*/  LDL.LU.64 R18, [R1+0x1a68] ;  /* 0x001a680001127983 */ /* 0x002f280000300a00 */
[----:B------:R-:W-:Y:S01]  /*3e6e0*/  STL.64 [R1+0x6e50], R12 ;  /* 0x006e500c01007387 */ /* 0x000fe20000100a00 */
[----:B---3--:R-:W-:-:S02]  /*3e6f0*/  IMAD.MOV.U32 R24, RZ, RZ, R7 ;  /* 0x000000ffff187224 */ /* 0x008fc400078e0007 */
[----:B------:R-:W-:Y:S01]  /*3e700*/  IMAD.MOV.U32 R25, RZ, RZ, R6 ;  /* 0x000000ffff197224 */ /* 0x000fe200078e0006 */
[----:B--2---:R-:W-:-:S15]  /*3e710*/  HMMA.16816.F32.BF16 R8, R20, R4, R8 ;  /* 0x000000041408723c */ /* 0x004fde0000041808 */
[----:B------:R-:W-:-:S08]  /*3e720*/  NOP ;  /* 0x0000000000007918 */ /* 0x000fd00000000000 */
[----:B------:R-:W-:Y:S04]  /*3e730*/  STL.64 [R1+0x440], R8 ;  /* 0x0004400801007387 */ /* 0x000fe80000100a00 */
[----:B------:R0:W-:Y:S04]  /*3e740*/  STL.64 [R1+0x448], R10 ;  /* 0x0004480a01007387 */ /* 0x0001e80000100a00 */
[----:B0-----:R-:W2:Y:S04]  /*3e750*/  LDL.LU.64 R10, [R1+0x6f28] ;  /* 0x006f2800010a7983 */ /* 0x001ea80000300a00 */
[----:B------:R-:W4:Y:S04]  /*3e760*/  LDL.LU.64 R8, [R1+0x6f20] ;  /* 0x006f200001087983 */ /* 0x000f280000300a00 */
[----:B------:R0:W-:Y:S04]  /*3e770*/  STL.64 [R1+0x6ef8], R4 ;  /* 0x006ef80401007387 */ /* 0x0001e80000100a00 */
[----:B0-----:R-:W3:Y:S04]  /*3e780*/  LDL.LU.64 R4, [R1+0x1860] ;  /* 0x0018600001047983 */ /* 0x001ee80000300a00 */
[----:B------:R-:W2:Y:S01]  /*3e790*/  LDL.LU.64 R6, [R1+0x1868] ;  /* 0x0018680001067983 */ /* 0x000ea20000300a00 */
[----:B------:R-:W-:Y:S01]  /*3e7a0*/  IMAD.MOV.U32 R12, RZ, RZ, R26 ;  /* 0x000000ffff0c7224 */ /* 0x000fe200078e001a */
[----:B----4-:R-:W-:Y:S02]  /*3e7b0*/  HMMA.16816.F32.BF16 R16, R20, R8, R16 ;  /* 0x000000081410723c */ /* 0x010fe40000041810 */
[----:B--2---:R-:W-:Y:S04]  /*3e7c0*/  STL.64 [R1+0x6f10], R6 ;  /* 0x006f100601007387 */ /* 0x004fe80000100a00 */
[----:B---3--:R0:W-:Y:S04]  /*3e7d0*/  STL.64 [R1+0x6f08], R4 ;  /* 0x006f080401007387 */ /* 0x0081e80000100a00 */
[----:B0-----:R-:W2:Y:S04]  /*3e7e0*/  LDL.LU.64 R4, [R1+0x1960] ;  /* 0x0019600001047983 */ /* 0x001ea80000300a00 */
[----:B------:R-:W2:Y:S04]  /*3e7f0*/  LDL.LU.64 R6, [R1+0x1968] ;  /* 0x0019680001067983 */ /* 0x000ea80000300a00 */
[----:B------:R-:W3:Y:S05]  /*3e800*/  LDL.LU R26, [R1+0x6f18] ;  /* 0x006f1800011a7983 */ /* 0x000eea0000300800 */
[----:B------:R-:W-:Y:S04]  /*3e810*/  STL.64 [R1+0x430], R16 ;  /* 0x0004301001007387 */ /* 0x000fe80000100a00 */
[----:B------:R-:W-:Y:S04]  /*3e820*/  STL.64 [R1+0x438], R18 ;  /* 0x0004381201007387 */ /* 0x000fe80000100a00 */
[----:B------:R-:W4:Y:S04]  /*3e830*/  LDL R13, [R1+0x174] ;  /* 0x00017400010d7983 */ /* 0x000f280000100800 */
[----:B------:R-:W0:Y:S04]  /*3e840*/  LDSM.16.MT88.4 R16, [R3+UR4+0x180] ;  /* 0x000180040310783b */ /* 0x000e280008004200 */
[----:B----4-:R-:W-:Y:S04]  /*3e850*/  STL.64 [R1+0x6ec8], R12 ;  /* 0x006ec80c01007387 */ /* 0x010fe80000100a00 */
[----:B------:R-:W-:Y:S04]  /*3e860*/  STL.64 [R1+0x6e48], R8 ;  /* 0x006e480801007387 */ /* 0x000fe80000100a00 */
[----:B0-----:R-:W-:Y:S04]  /*3e870*/  STL.64 [R1+0x6d70], R18 ;  /* 0x006d701201007387 */ /* 0x001fe80000100a00 */
[----:B------:R0:W-:Y:S04]  /*3e880*/  STL.64 [R1+0x6d68], R16 ;  /* 0x006d681001007387 */ /* 0x0001e80000100a00 */
[----:B0-----:R-:W4:Y:S04]  /*3e890*/  LDL.64 R16, [R1+0x160] ;  /* 0x0001600001107983 */ /* 0x001f280000100a00 */
[----:B----4-:R0:W-:Y:S02]  /*3e8a0*/  STL.64 [R1+0x6ed0], R16 ;  /* 0x006ed01001007387 */ /* 0x0101e40000100a00 */
[----:B0-----:R-:W-:-:S02]  /*3e8b0*/  IMAD.MOV.U32 R16, RZ, RZ, R27 ;  /* 0x000000ffff107224 */ /* 0x001fc400078e001b */
[----:B---3--:R-:W-:Y:S02]  /*3e8c0*/  IMAD.MOV.U32 R17, RZ, RZ, R26 ;  /* 0x000000ffff117224 */ /* 0x008fe400078e001a */
[C---:B--2---:R-:W-:Y:S03]  /*3e8d0*/  HMMA.16816.F32.BF16 R24, R20.reuse, R24, R4 ;  /* 0x000000181418723c */ /* 0x044fe60000041804 */
[----:B------:R0:W-:Y:S04]  /*3e8e0*/  STL.64 [R1+0x6ee8], R16 ;  /* 0x006ee81001007387 */ /* 0x0001e80000100a00 */
[----:B0-----:R-:W2:Y:S04]  /*3e8f0*/  LDL.64 R16, [R1+0x1a0] ;  /* 0x0001a00001107983 */ /* 0x001ea80000100a00 */
[----:B------:R-:W3:Y:S04]  /*3e900*/  LDL.LU.64 R6, [R1+0x6f10] ;  /* 0x006f100001067983 */ /* 0x000ee80000300a00 */
[----:B------:R-:W3:Y:S08]  /*3e910*/  LDL.LU.64 R4, [R1+0x6f08] ;  /* 0x006f080001047983 */ /* 0x000ef00000300a00 */
[----:B------:R0:W-:Y:S04]  /*3e920*/  STL.64 [R1+0xd90], R24 ;  /* 0x000d901801007387 */ /* 0x0001e80000100a00 */
[----:B------:R-:W-:Y:S04]  /*3e930*/  STL.64 [R1+0xd98], R26 ;  /* 0x000d981a01007387 */ /* 0x000fe80000100a00 */
[----:B0-----:R-:W3:Y:S02]  /*3e940*/  LDL.LU.64 R24, [R1+0x6f00] ;  /* 0x006f000001187983 */ /* 0x001ee40000300a00 */
[----:B---3--:R-:W-:-:S15]  /*3e950*/  HMMA.16816.F32.BF16 R4, R20, R24, R4 ;  /* 0x000000181404723c */ /* 0x008fde0000041804 */
[----:B------:R-:W-:-:S08]  /*3e960*/  NOP ;  /* 0x0000000000007918 */ /* 0x000fd00000000000 */
[----:B------:R0:W-:Y:S04]  /*3e970*/  STL.64 [R1+0xd80], R4 ;  /* 0x000d800401007387 */ /* 0x0001e80000100a00 */
[----:B------:R1:W-:Y:S04]  /*3e980*/  STL.64 [R1+0xd88], R6 ;  /* 0x000d880601007387 */ /* 0x0003e80000100a00 */
[----:B0-----:R-:W3:Y:S01]  /*3e990*/  LDL.LU.64 R4, [R1+0x6ef8] ;  /* 0x006ef80001047983 */ /* 0x001ee20000300a00 */
[----:B-1----:R-:W-:Y:S02]  /*3e9a0*/  IMAD.MOV.U32 R7, RZ, RZ, R24 ;  /* 0x000000ffff077224 */ /* 0x002fe400078e0018 */
[----:B------:R-:W-:-:S02]  /*3e9b0*/  IMAD.MOV.U32 R6, RZ, RZ, R25 ;  /* 0x000000ffff067224 */ /* 0x000fc400078e0019 */
[----:B------:R-:W2:Y:S04]  /*3e9c0*/  LDL.LU.64 R24, [R1+0x1760] ;  /* 0x0017600001187983 */ /* 0x000ea80000300a00 */
[----:B------:R-:W2:Y:S04]  /*3e9d0*/  LDL.LU.64 R26, [R1+0x1768] ;  /* 0x00176800011a7983 */ /* 0x000ea80000300a00 */
[----:B------:R-:W-:Y:S04]  /*3e9e0*/  STL.64 [R1+0x6e60], R6 ;  /* 0x006e600601007387 */ /* 0x000fe80000100a00 */
[----:B---3--:R0:W-:Y:S04]  /*3e9f0*/  STL.64 [R1+0x6e58], R4 ;  /* 0x006e580401007387 */ /* 0x0081e80000100a00 */
[----:B------:R-:W3:Y:S01]  /*3ea00*/  LDL.LU.64 R8, [R1+0x13d0] ;  /* 0x0013d00001087983 */ /* 0x000ee20000300a00 */
[----:B0-----:R-:W-:-:S02]  /*3ea10*/  IMAD.MOV.U32 R4, RZ, RZ, R11 ;  /* 0x000000ffff047224 */ /* 0x001fc400078e000b */
[----:B------:R-:W-:Y:S02]  /*3ea20*/  IMAD.MOV.U32 R5, RZ, RZ, R10 ;  /* 0x000000ffff057224 */ /* 0x000fe400078e000a */
[----:B------:R-:W4:Y:S01]  /*3ea30*/  LDL.LU.64 R10, [R1+0x13d8] ;  /* 0x0013d800010a7983 */ /* 0x000f220000300a00 */
[----:B--2---:R-:W-:Y:S03]  /*3ea40*/  HMMA.16816.F32.BF16 R24, R20, R16, R24 ;  /* 0x000000101418723c */ /* 0x004fe60000041818 */
[----:B----4-:R-:W-:Y:S04]  /*3ea50*/  STL.64 [R1+0x6ee0], R10 ;  /* 0x006ee00a01007387 */ /* 0x010fe80000100a00 */
[----:B---3--:R0:W-:Y:S04]  /*3ea60*/  STL.64 [R1+0x6ed8], R8 ;  /* 0x006ed80801007387 */ /* 0x0081e80000100a00 */
[----:B------:R1:W-:Y:S04]  /*3ea70*/  STL.64 [R1+0x6e78], R4 ;  /* 0x006e780401007387 */ /* 0x0003e80000100a00 */
[----:B0-----:R-:W2:Y:S01]  /*3ea80*/  LDL.LU.64 R8, [R1+0x1670] ;  /* 0x0016700001087983 */ /* 0x001ea20000300a00 */
[----:B-1----:R-:W-:-:S02]  /*3ea90*/  IMAD.MOV.U32 R4, RZ, RZ, R15 ;  /* 0x000000ffff047224 */ /* 0x002fc400078e000f */
[----:B------:R-:W-:Y:S01]  /*3eaa0*/  IMAD.MOV.U32 R5, RZ, RZ, R14 ;  /* 0x000000ffff057224 */ /* 0x000fe200078e000e */
[----:B------:R-:W2:Y:S04]  /*3eab0*/  LDL.LU.64 R10, [R1+0x1678] ;  /* 0x00167800010a7983 */ /* 0x000ea80000300a00 */
[----:B------:R-:W3:Y:S04]  /*3eac0*/  LDL.LU.64 R12, [R1+0x13f0] ;  /* 0x0013f000010c7983 */ /* 0x000ee80000300a00 */
[----:B------:R-:W3:Y:S04]  /*3ead0*/  LDL.LU.64 R14, [R1+0x13f8] ;  /* 0x0013f800010e7983 */ /* 0x000ee80000300a00 */
[----:B------:R0:W-:Y:S04]  /*3eae0*/  STL.64 [R1+0x6e90], R4 ;  /* 0x006e900401007387 */ /* 0x0001e80000100a00 */
[----:B0-----:R-:W4:Y:S04]  /*3eaf0*/  LDL.64 R4, [R1+0x130] ;  /* 0x0001300001047983 */ /* 0x001f280000100a00 */
[----:B----4-:R0:W-:Y:S02]  /*3eb00*/  STL.64 [R1+0x6ea8], R4 ;  /* 0x006ea80401007387 */ /* 0x0101e40000100a00 */
[----:B0-----:R-:W-:-:S02]  /*3eb10*/  IMAD.MOV.U32 R4, RZ, RZ, R29 ;  /* 0x000000ffff047224 */ /* 0x001fc400078e001d */
[----:B------:R-:W-:-:S05]  /*3eb20*/  IMAD.MOV.U32 R5, RZ, RZ, R28 ;  /* 0x000000ffff057224 */ /* 0x000fca00078e001c */
[----:B------:R0:W-:Y:S04]  /*3eb30*/  STL.64 [R1+0x6ec0], R4 ;  /* 0x006ec00401007387 */ /* 0x0001e80000100a00 */
[----:B0-----:R-:W4:Y:S04]  /*3eb40*/  LDL.LU.64 R4, [R1+0x13e0] ;  /* 0x0013e00001047983 */ /* 0x001f280000300a00 */
[----:B------:R-:W4:Y:S04]  /*3eb50*/  LDL.LU.64 R6, [R1+0x13e8] ;  /* 0x0013e80001067983 */ /* 0x000f280000300a00 */
[----:B------:R0:W-:Y:S04]  /*3eb60*/  STL.64 [R1+0xd70], R24 ;  /* 0x000d701801007387 */ /* 0x0001e80000100a00 */
[----:B------:R1:W-:Y:S04]  /*3eb70*/  STL.64 [R1+0xd78], R26 ;  /* 0x000d781a01007387 */ /* 0x0003e80000100a00 */
[----:B0-----:R-:W3:Y:S01]  /*3eb80*/  LDL.LU.64 R24, [R1+0x6ef0] ;  /* 0x006ef00001187983 */ /* 0x001ee20000300a00 */
[----:B-1----:R-:W-:-:S02]  /*3eb90*/  IMAD.MOV.U32 R27, RZ, RZ, R16 ;  /* 0x000000ffff1b7224 */ /* 0x002fc400078e0010 */
[----:B------:R-:W-:Y:S02]  /*3eba0*/  IMAD.MOV.U32 R26, RZ, RZ, R17 ;  /* 0x000000ffff1a7224 */ /* 0x000fe400078e0011 */
[----:B------:R-:W2:Y:S04]  /*3ebb0*/  LDL.LU.64 R16, [R1+0x6ee8] ;  /* 0x006ee80001107983 */ /* 0x000ea80000300a00 */
[----:B------:R-:W-:Y:S01]  /*3ebc0*/  STL.64 [R1+0x6e70], R26 ;  /* 0x006e701a01007387 */ /* 0x000fe20000100a00 */
[----:B--2---:R-:W-:Y:S03]  /*3ebd0*/  HMMA.16816.F32.BF16 R16, R20, R16, R8 ;  /* 0x000000101410723c */ /* 0x004fe60000041808 */
[----:B---3--:R0:W-:Y:S04]  /*3ebe0*/  STL.64 [R1+0x6e68], R24 ;  /* 0x006e681801007387 */ /* 0x0081e80000100a00 */
[----:B------:R-:W2:Y:S04]  /*3ebf0*/  LDL.LU.64 R10, [R1+0x6ee0] ;  /* 0x006ee000010a7983 */ /* 0x000ea80000300a00 */
[----:B------:R-:W2:Y:S01]  /*3ec00*/  LDL.LU.64 R8, [R1+0x6ed8] ;  /* 0x006ed80001087983 */ /* 0x000ea20000300a00 */
[----:B0-----:R-:W-:-:S02]  /*3ec10*/  IMAD.MOV.U32 R24, RZ, RZ, R2 ;  /* 0x000000ffff187224 */ /* 0x001fc400078e0002 */
[----:B------:R-:W-:-:S07]  /*3ec20*/  IMAD.MOV.U32 R25, RZ, RZ, R0 ;  /* 0x000000ffff197224 */ /* 0x000fce00078e0000 */
[C---:B------:R-:W-:Y:S02]  /*3ec30*/  HMMA.16816.F32.BF16 R24, R20.reuse, R24, R12 ;  /* 0x000000181418723c */ /* 0x040fe4000004180c */
[----:B------:R0:W-:Y:S04]  /*3ec40*/  STL.64 [R1+0xd60], R16 ;  /* 0x000d601001007387 */ /* 0x0001e80000100a00 */
[----:B------:R-:W-:Y:S04]  /*3ec50*/  STL.64 [R1+0xd68], R18 ;  /* 0x000d681201007387 */ /* 0x000fe80000100a00 */
[----:B0-----:R-:W2:Y:S04]  /*3ec60*/  LDL.LU.64 R16, [R1+0x6ed0] ;  /* 0x006ed00001107983 */ /* 0x001ea80000300a00 */
[----:B------:R-:W4:Y:S09]  /*3ec70*/  LDL.LU.64 R12, [R1+0x6ec8] ;  /* 0x006ec800010c7983 */ /* 0x000f320000300a00 */
[----:B------:R0:W-:Y:S04]  /*3ec80*/  STL.64 [R1+0xd50], R24 ;  /* 0x000d501801007387 */ /* 0x0001e80000100a00 */
[----:B------:R1:W-:Y:S01]  /*3ec90*/  STL.64 [R1+0xd58], R26 ;  /* 0x000d581a01007387 */ /* 0x0003e20000100a00 */
[C---:B----4-:R-:W-:Y:S06]  /*3eca0*/  HMMA.16816.F32.BF16 R12, R20.reuse, R12, R4 ;  /* 0x0000000c140c723c */ /* 0x050fec0000041804 */
[----:B--2---:R-:W-:Y:S01]  /*3ecb0*/  HMMA.16816.F32.BF16 R8, R20, R16, R8 ;  /* 0x000000101408723c */ /* 0x004fe20000041808 */
[----:B------:R-:W2:-:S15]  /*3ecc0*/  LDL.LU.64 R4, [R1+0x13c0] ;  /* 0x0013c00001047983 */ /* 0x000e9e0000300a00 */
[----:B------:R-:W-:-:S01]  /*3ecd0*/  NOP ;  /* 0x0000000000007918 */ /* 0x000fc20000000000 */
[----:B------:R-:W-:Y:S04]  /*3ece0*/  STL.64 [R1+0xd40], R12 ;  /* 0x000d400c01007387 */ /* 0x000fe80000100a00 */
[----:B------:R-:W-:Y:S04]  /*3ecf0*/  STL.64 [R1+0xd48], R14 ;  /* 0x000d480e01007387 */ /* 0x000fe80000100a00 */
[----:B------:R-:W2:Y:S04]  /*3ed00*/  LDL.LU.64 R6, [R1+0x13c8] ;  /* 0x0013c80001067983 */ /* 0x000ea80000300a00 */
[----:B------:R-:W-:Y:S04]  /*3ed10*/  STL.64 [R1+0xd30], R8 ;  /* 0x000d300801007387 */ /* 0x000fe80000100a00 */
[----:B------:R-:W-:Y:S04]  /*3ed20*/  STL.64 [R1+0xd38], R10 ;  /* 0x000d380a01007387 */ /* 0x000fe80000100a00 */
[----:B0-----:R-:W3:Y:S04]  /*3ed30*/  LDL.LU.64 R24, [R1+0x1380] ;  /* 0x0013800001187983 */ /* 0x001ee80000300a00 */
[----:B-1----:R-:W4:Y:S04]  /*3ed40*/  LDL.LU.64 R26, [R1+0x1388] ;  /* 0x00138800011a7983 */ /* 0x002f280000300a00 */
[----:B----4-:R-:W-:Y:S04]  /*3ed50*/  STL.64 [R1+0x6e88], R26 ;  /* 0x006e881a01007387 */ /* 0x010fe80000100a00 */
[----:B---3--:R0:W-:Y:S04]  /*3ed60*/  STL.64 [R1+0x6e80], R24 ;  /* 0x006e801801007387 */ /* 0x0081e80000100a00 */
[----:B0-----:R-:W3:Y:S04]  /*3ed70*/  LDL.LU.64 R24, [R1+0x1390] ;  /* 0x0013900001187983 */ /* 0x001ee80000300a00 */
[----:B------:R-:W4:Y:S04]  /*3ed80*/  LDL.LU.64 R26, [R1+0x1398] ;  /* 0x00139800011a7983 */ /* 0x000f280000300a00 */
        /* <DEDUP_REMOVED lines=9> */
[----:B------:R-:W4:Y:S04]  /*3ee20*/  LDL.LU.64 R14, [R1+0x1378] ;  /* 0x00137800010e7983 */ /* 0x000f280000300a00 */
[----:B------:R-:W4:Y:S04]  /*3ee30*/  LDL.LU.64 R8, [R1+0x350] ;  /* 0x0003500001087983 */ /* 0x000f280000300a00 */
[----:B------:R-:W4:Y:S04]  /*3ee40*/  LDL.LU.64 R10, [R1+0x358] ;  /* 0x00035800010a7983 */ /* 0x000f280000300a00 */
[----:B------:R0:W-:Y:S04]  /*3ee50*/  STL.64 [R1+0x6e00], R16 ;  /* 0x006e001001007387 */ /* 0x0001e80000100a00 */
[----:B0-----:R-:W2:Y:S02]  /*3ee60*/  LDL.64 R16, [R1+0x150] ;  /* 0x0001500001107983 */ /* 0x001ea40000100a00 */
[----:B--2---:R-:W-:-:S15]  /*3ee70*/  HMMA.16816.F32.BF16 R4, R20, R16, R4 ;  /* 0x000000101404723c */ /* 0x004fde0000041804 */
[----:B------:R-:W-:-:S08]  /*3ee80*/  NOP ;  /* 0x0000000000007918 */ /* 0x000fd00000000000 */
[----:B------:R0:W-:Y:S04]  /*3ee90*/  STL.64 [R1+0xd20], R4 ;  /* 0x000d200401007387 */ /* 0x0001e80000100a00 */
[----:B------:R3:W-:Y:S04]  /*3eea0*/  STL.64 [R1+0xd28], R6 ;  /* 0x000d280601007387 */ /* 0x0007e80000100a00 */
[----:B0-----:R-:W3:Y:S01]  /*3eeb0*/  LDL.LU.64 R4, [R1+0x6ec0] ;  /* 0x006ec00001047983 */ /* 0x001ee20000300a00 */
[----:B------:R-:W-:Y:S02]  /*3eec0*/  IMAD.MOV.U32 R0, RZ, RZ, R17 ;  /* 0x000000ffff007224 */ /* 0x000fe400078e0011 */
[----:B------:R-:W-:-:S02]  /*3eed0*/  IMAD.MOV.U32 R2, RZ, RZ, R16 ;  /* 0x000000ffff027224 */ /* 0x000fc400078e0010 */
[----:B------:R-:W2:Y:S04]  /*3eee0*/  LDL.LU.64 R16, [R1+0x1a30] ;  /* 0x001a300001107983 */ /* 0x000ea80000300a00 */
[----:B------:R-:W2:Y:S04]  /*3eef0*/  LDL.LU.64 R18, [R1+0x1a38] ;  /* 0x001a380001127983 */ /* 0x000ea80000300a00 */
[----:B------:R-:W-:Y:S04]  /*3ef00*/  STL [R1+0x6e1c], R0 ;  /* 0x006e1c0001007387 */ /* 0x000fe80000100800 */
[----:B------:R-:W-:Y:S01]  /*3ef10*/  STL [R1+0x6e18], R2 ;  /* 0x006e180201007387 */ /* 0x000fe20000100800 */
[----:B---3--:R-:W-:Y:S03]  /*3ef20*/  HMMA.16816.F32.BF16 R4, R20, R4, R24 ;  /* 0x000000041404723c */ /* 0x008fe60000041818 */
[----:B------:R-:W3:Y:S04]  /*3ef30*/  LDL.LU.64 R26, [R1+0x6eb8] ;  /* 0x006eb800011a7983 */ /* 0x000ee80000300a00 */
[----:B------:R-:W3:-:S15]  /*3ef40*/  LDL.LU.64 R24, [R1+0x6eb0] ;  /* 0x006eb00001187983 */ /* 0x000ede0000300a00 */
[----:B------:R-:W-:-:S01]  /*3ef50*/  NOP ;  /* 0x0000000000007918 */ /* 0x000fc20000000000 */
        /* <DEDUP_REMOVED lines=9> */
[----:B------:R-:W3:Y:S04]  /*3eff0*/  LDL.LU.64 R24, [R1+0x6e98] ;  /* 0x006e980001187983 */ /* 0x000ee80000300a00 */
[----:B------:R-:W3:Y:S02]  /*3f000*/  LDL.LU.64 R4, [R1+0x6e90] ;  /* 0x006e900001047983 */ /* 0x000ee40000300a00 */
        /* <DEDUP_REMOVED lines=9> */
[----:B------:R-:W4:-:S15]  /*3f0a0*/  LDL.LU.64 R24, [R1+0x6e68] ;  /* 0x006e680001187983 */ /* 0x000f1e0000300a00 */
[----:B------:R-:W-:-:S02]  /*3f0b0*/  NOP ;  /* 0x0000000000007918 */ /* 0x000fc40000000000 */
[----:B------:R-:W-:Y:S04]  /*3f0c0*/  STL.64 [R1+0xce0], R4 ;  /* 0x000ce00401007387 */ /* 0x000fe80000100a00 */
[----:B------:R0:W-:Y:S04]  /*3f0d0*/  STL.64 [R1+0xce8], R6 ;  /* 0x000ce80601007387 */ /* 0x0001e80000100a00 */
[----:B0-----:R-:W3:Y:S04]  /*3f0e0*/  LDL.LU.64 R6, [R1+0x6e60] ;  /* 0x006e600001067983 */ /* 0x001ee80000300a00 */
[----:B------:R-:W2:Y:S01]  /*3f0f0*/  LDL.LU.64 R4, [R1+0x6e58] ;  /* 0x006e580001047983 */ /* 0x000ea20000300a00 */
[----:B----4-:R-:W-:-:S15]  /*3f100*/  HMMA.16816.F32.BF16 R12, R20, R24, R12 ;  /* 0x00000018140c723c */ /* 0x010fde000004180c */
[----:B------:R-:W-:-:S08]  /*3f110*/  NOP ;  /* 0x0000000000007918 */ /* 0x000fd00000000000 */
[----:B------:R0:W-:Y:S04]  /*3f120*/  STL.64 [R1+0xcd0], R12 ;  /* 0x000cd00c01007387 */ /* 0x0001e80000100a00 */
[----:B------:R1:W-:Y:S04]  /*3f130*/  STL.64 [R1+0xcd8], R14 ;  /* 0x000cd80e01007387 */ /* 0x0003e80000100a00 */
[----:B0-----:R-:W4:Y:S04]  /*3f140*/  LDL.LU.64 R12, [R1+0x6e50] ;  /* 0x006e5000010c7983 */ /* 0x001f280000300a00 */
[----:B------:R-:W-:Y:S01]  /*3f150*/  STL.64 [R1+0x6d88], R24 ;  /* 0x006d881801007387 */ /* 0x000fe20000100a00 */
[----:B----4-:R-:W-:Y:S03]  /*3f160*/  HMMA.16816.F32.BF16 R20, R20, R12, R8 ;  /* 0x0000000c1414723c */ /* 0x010fe60000041808 */
[----:B------:R-:W4:Y:S04]  /*3f170*/  LDL.LU.64 R8, [R1+0x6e48] ;  /* 0x006e480001087983 */ /* 0x000f280000300a00 */
[----:B------:R-:W-:-:S02]  /*3f180*/  IMAD.MOV.U32 R11, RZ, RZ, R12 ;  /* 0x000000ffff0b7224 */ /* 0x000fc400078e000c */
[----:B------:R-:W-:-:S14]  /*3f190*/  IMAD.MOV.U32 R10, RZ, RZ, R13 ;  /* 0x000000ffff0a7224 */ /* 0x000fdc00078e000d */
[----:B------:R0:W-:Y:S04]  /*3f1a0*/  STL.64 [R1+0x420], R20 ;  /* 0x0004201401007387 */ /* 0x0001e80000100a00 */
[----:B------:R3:W-:Y:S04]  /*3f1b0*/  STL.64 [R1+0x428], R22 ;  /* 0x0004281601007387 */ /* 0x0007e80000100a00 */
[----:B-1----:R-:W4:Y:S04]  /*3f1c0*/  LDL.LU.64 R14, [R1+0x6e40] ;  /* 0x006e4000010e7983 */ /* 0x002f280000300a00 */
[----:B------:R-:W4:Y:S04]  /*3f1d0*/  LDL.LU.64 R12, [R1+0x6e38] ;  /* 0x006e3800010c7983 */ /* 0x000f280000300a00 */
[----:B0-----:R-:W4:Y:S04]  /*3f1e0*/  LDL.LU.64 R20, [R1+0x1b40] ;  /* 0x001b400001147983 */ /* 0x001f280000300a00 */
[----:B---3--:R-:W4:Y:S04]  /*3f1f0*/  LDL.LU.64 R22, [R1+0x1b48] ;  /* 0x001b480001167983 */ /* 0x008f280000300a00 */
[----:B--2---:R0:W-:Y:S01]  /*3f200*/  STL.64 [R1+0x6e08], R4 ;  /* 0x006e080401007387 */ /* 0x0041e20000100a00 */
[----:B----4-:R-:W-:Y:S03]  /*3f210*/  HMMA.16816.F32.BF16 R20, R12, R4, R20 ;  /* 0x000000040c14723c */ /* 0x010fe60000041814 */
[----:B0-----:R-:W2:-:S15]  /*3f220*/  LDL.64 R4, [R1] ;  /* 0x0000000001047983 */ /* 0x001e9e0000100a00 */
[----:B------:R-:W-:-:S05]  /*3f230*/  NOP ;  /* 0x0000000000007918 */ /* 0x000fca0000000000 */
[----:B------:R-:W-:Y:S04]  /*3f240*/  STL.64 [R1+0x3e0], R20 ;  /* 0x0003e01401007387 */ /* 0x000fe80000100a00 */
[----:B------:R0:W-:Y:S02]  /*3f250*/  STL.64 [R1+0x3e8], R22 ;  /* 0x0003e81601007387 */ /* 0x0001e40000100a00 */
[----:B0-----:R-:W-:Y:S02]  /*3f260*/  HMMA.16816.F32.BF16 R20, R12, R8, R16 ;  /* 0x000000080c14723c */ /* 0x001fe40000041810 */
[----:B------:R-:W3:Y:S04]  /*3f270*/  LDL.64 R16, [R1+0x180] ;  /* 0x0001800001107983 */ /* 0x000ee80000100a00 */
[----:B---3--:R0:W-:-:S15]  /*3f280*/  STL.64 [R1+0x6e10], R16 ;  /* 0x006e101001007387 */ /* 0x0081de0000100a00 */
[----:B------:R-:W-:-:S02]  /*3f290*/  NOP ;  /* 0x0000000000007918 */ /* 0x000fc40000000000 */
[----:B------:R-:W-:Y:S04]  /*3f2a0*/  STL.64 [R1+0x3d0], R20 ;  /* 0x0003d01401007387 */ /* 0x000fe80000100a00 */
[----:B------:R-:W-:Y:S04]  /*3f2b0*/  STL.64 [R1+0x3d8], R22 ;  /* 0x0003d81601007387 */ /* 0x000fe80000100a00 */
[----:B------:R-:W1:Y:S04]  /*3f2c0*/  LDSM.16.MT88.4 R20, [R3+UR4+0x200] ;  /* 0x000200040314783b */ /* 0x000e680008004200 */
[----:B0-----:R-:W2:Y:S04]  /*3f2d0*/  LDL.LU.64 R16, [R1+0x1930] ;  /* 0x0019300001107983 */ /* 0x001ea80000300a00 */
[----:B------:R-:W2:Y:S04]  /*3f2e0*/  LDL.LU.64 R18, [R1+0x1938] ;  /* 0x0019380001127983 */ /* 0x000ea80000300a00 */
[----:B------:R-:W-:Y:S04]  /*3f2f0*/  STL [R1+0x6d5c], R8 ;  /* 0x006d5c0801007387 */ /* 0x000fe80000100800 */
[----:B------:R-:W-:Y:S04]  /*3f300*/  STL [R1+0x6d58], R9 ;  /* 0x006d580901007387 */ /* 0x000fe80000100800 */
[----:B------:R-:W-:Y:S04]  /*3f310*/  STL [R1+0x6d50], R3 ;  /* 0x006d500301007387 */ /* 0x000fe80000100800 */
[----:B-1----:R-:W-:Y:S04]  /*3f320*/  STL.64 [R1+0x6c70], R22 ;  /* 0x006c701601007387 */ /* 0x002fe80000100a00 */
[----:B------:R0:W-:Y:S02]  /*3f330*/  STL.64 [R1+0x6c68], R20 ;  /* 0x006c681401007387 */ /* 0x0001e40000100a00 */
[----:B0-----:R-:W-:-:S02]  /*3f340*/  IMAD.MOV.U32 R20, RZ, RZ, R11 ;  /* 0x000000ffff147224 */ /* 0x001fc400078e000b */
[----:B------:R-:W-:-:S05]  /*3f350*/  IMAD.MOV.U32 R21, RZ, RZ, R10 ;  /* 0x000000ffff157224 */ /* 0x000fca00078e000a */
[----:B------:R0:W-:Y:S04]  /*3f360*/  STL.64 [R1+0x6d90], R20 ;  /* 0x006d901401007387 */ /* 0x0001e80000100a00 */
[----:B0-----:R-:W3:Y:S01]  /*3f370*/  LDL.64 R20, [R1+0x170] ;  /* 0x0001700001147983 */ /* 0x001ee20000100a00 */
[----:B--2---:R-:W-:Y:S03]  /*3f380*/  HMMA.16816.F32.BF16 R8, R12, R4, R16 ;  /* 0x000000040c08723c */ /* 0x004fe60000041810 */
[----:B---3--:R0:W-:-:S15]  /*3f390*/  STL.64 [R1+0x6e20], R20 ;  /* 0x006e201401007387 */ /* 0x0081de0000100a00 */
[----:B------:R-:W-:-:S05]  /*3f3a0*/  NOP ;  /* 0x0000000000007918 */ /* 0x000fca0000000000 */
[----:B------:R-:W-:Y:S04]  /*3f3b0*/  STL.64 [R1+0xbf0], R8 ;  /* 0x000bf00801007387 */ /* 0x000fe80000100a00 */
[----:B------:R-:W-:Y:S04]  /*3f3c0*/  STL.64 [R1+0xbf8], R10 ;  /* 0x000bf80a01007387 */ /* 0x000fe80000100a00 */
[----:B------:R-:W2:Y:S04]  /*3f3d0*/  LDL.LU.64 R16, [R1+0x1730] ;  /* 0x0017300001107983 */ /* 0x000ea80000300a00 */
[----:B------:R-:W3:Y:S01]  /*3f3e0*/  LDL.LU.64 R18, [R1+0x1738] ;  /* 0x0017380001127983 */ /* 0x000ee20000300a00 */
[----:B------:R-:W-:-:S02]  /*3f3f0*/  IMAD.MOV.U32 R29, RZ, RZ, R4 ;  /* 0x000000ffff1d7224 */ /* 0x000fc400078e0004 */
[----:B------:R-:W-:Y:S02]  /*3f400*/  IMAD.MOV.U32 R28, RZ, RZ, R5 ;  /* 0x000000ffff1c7224 */ /* 0x000fe400078e0005 */
[----:B0-----:R-:W-:Y:S02]  /*3f410*/  IMAD.MOV.U32 R20, RZ, RZ, R7 ;  /* 0x000000ffff147224 */ /* 0x001fe400078e0007 */
[----:B------:R-:W-:Y:S01]  /*3f420*/  IMAD.MOV.U32 R21, RZ, RZ, R6 ;  /* 0x000000ffff157224 */ /* 0x000fe200078e0006 */
[----:B---3--:R-:W-:Y:S04]  /*3f430*/  STL.64 [R1+0x6e30], R18 ;  /* 0x006e301201007387 */ /* 0x008fe80000100a00 */
[----:B--2---:R0:W-:Y:S04]  /*3f440*/  STL.64 [R1+0x6e28], R16 ;  /* 0x006e281001007387 */ /* 0x0041e80000100a00 */
[----:B0-----:R-:W2:Y:S04]  /*3f450*/  LDL.LU.64 R16, [R1+0x1830] ;  /* 0x0018300001107983 */ /* 0x001ea80000300a00 */
[----:B------:R-:W2:Y:S04]  /*3f460*/  LDL.LU.64 R18, [R1+0x1838] ;  /* 0x0018380001127983 */ /* 0x000ea80000300a00 */
[----:B------:R-:W3:Y:S04]  /*3f470*/  LDL.LU.64 R4, [R1+0x1630] ;  /* 0x0016300001047983 */ /* 0x000ee80000300a00 */
[----:B------:R-:W3:Y:S04]  /*3f480*/  LDL.LU.64 R6, [R1+0x1638] ;  /* 0x0016380001067983 */ /* 0x000ee80000300a00 */
[----:B------:R-:W4:Y:S04]  /*3f490*/  LDL.LU.64 R8, [R1+0x12d0] ;  /* 0x0012d00001087983 */ /* 0x000f280000300a00 */
[----:B------:R-:W4:Y:S04]  /*3f4a0*/  LDL.LU.64 R10, [R1+0x12d8] ;  /* 0x0012d800010a7983 */ /* 0x000f280000300a00 */
[----:B------:R-:W2:Y:S04]  /*3f4b0*/  LDL.64 R24, [R1+0x110] ;  /* 0x0001100001187983 */ /* 0x000ea80000100a00 */
[----:B--2---:R0:W-:Y:S04]  /*3f4c0*/  STL.64 [R1+0x6d98], R24 ;  /* 0x006d981801007387 */ /* 0x0041e80000100a00 */
[----:B0-----:R-:W2:Y:S01]  /*3f4d0*/  LDL.64 R24, [R1+0x120] ;  /* 0x0001200001187983 */ /* 0x001ea20000100a00 */
[----:B------:R-:W-:Y:S03]  /*3f4e0*/  HMMA.16816.F32.BF16 R20, R12, R20, R16 ;  /* 0x000000140c14723c */ /* 0x000fe60000041810 */
[----:B--2---:R0:W-:Y:S04]  /*3f4f0*/  STL.64 [R1+0x6db0], R24 ;  /* 0x006db01801007387 */ /* 0x0041e80000100a00 */
[----:B------:R-:W-:Y:S04]  /*3f500*/  STL [R1+0x6d64], R28 ;  /* 0x006d641c01007387 */ /* 0x000fe80000100800 */
[----:B------:R-:W-:Y:S04]  /*3f510*/  STL [R1+0x6d60], R29 ;  /* 0x006d601d01007387 */ /* 0x000fe80000100800 */
[----:B------:R-:W2:Y:S04]  /*3f520*/  LDL.LU.64 R18, [R1+0x6e30] ;  /* 0x006e300001127983 */ /* 0x000ea80000300a00 */
[----:B------:R-:W2:Y:S04]  /*3f530*/  LDL.LU.64 R16, [R1+0x6e28] ;  /* 0x006e280001107983 */ /* 0x000ea80000300a00 */
[----:B------:R1:W-:Y:S04]  /*3f540*/  STL.64 [R1+0xbe0], R20 ;  /* 0x000be01401007387 */ /* 0x0003e80000100a00 */
[----:B------:R-:W-:Y:S01]  /*3f550*/  STL.64 [R1+0xbe8], R22 ;  /* 0x000be81601007387 */ /* 0x000fe20000100a00 */
[----:B0-----:R-:W-:-:S02]  /*3f560*/  IMAD.MOV.U32 R24, RZ, RZ, R0 ;  /* 0x000000ffff187224 */ /* 0x001fc400078e0000 */
[----:B------:R-:W-:Y:S01]  /*3f570*/  IMAD.MOV.U32 R25, RZ, RZ, R2 ;  /* 0x000000ffff197224 */ /* 0x000fe200078e0002 */
[----:B-1----:R-:W4:Y:S04]  /*3f580*/  LDL.LU.64 R20, [R1+0x6e20] ;  /* 0x006e200001147983 */ /* 0x002f280000300a00 */
[----:B------:R-:W4:Y:S04]  /*3f590*/  LDL.LU R0, [R1+0x6e1c] ;  /* 0x006e1c0001007983 */ /* 0x000f280000300800 */
[----:B------:R-:W4:Y:S04]  /*3f5a0*/  LDL.LU R2, [R1+0x6e18] ;  /* 0x006e180001027983 */ /* 0x000f280000300800 */
[----:B------:R0:W-:Y:S02]  /*3f5b0*/  STL.64 [R1+0x6dc8], R24 ;  /* 0x006dc81801007387 */ /* 0x0001e40000100a00 */
[----:B0-----:R-:W-:-:S02]  /*3f5c0*/  IMAD.MOV.U32 R24, RZ, RZ, R27 ;  /* 0x000000ffff187224 */ /* 0x001fc400078e001b */
[----:B------:R-:W-:-:S07]  /*3f5d0*/  IMAD.MOV.U32 R25, RZ, RZ, R26 ;  /* 0x000000ffff197224 */ /* 0x000fce00078e001a */
[----:B--2---:R-:W-:Y:S01]  /*3f5e0*/  HMMA.16816.F32.BF16 R24, R12, R24, R16 ;  /* 0x000000180c18723c */ /* 0x004fe20000041810 */
[----:B------:R-:W2:-:S15]  /*3f5f0*/  LDL.LU.64 R16, [R1+0x6e10] ;  /* 0x006e100001107983 */ /* 0x000e9e0000300a00 */
[----:B------:R-:W-:-:S07]  /*3f600*/  NOP ;  /* 0x0000000000007918 */ /* 0x000fce0000000000 */
[----:B------:R0:W-:Y:S04]  /*3f610*/  STL.64 [R1+0xbd0], R24 ;  /* 0x000bd01801007387 */ /* 0x0001e80000100a00 */
[----:B------:R-:W-:Y:S04]  /*3f620*/  STL.64 [R1+0xbd8], R26 ;  /* 0x000bd81a01007387 */ /* 0x000fe80000100a00 */
[----:B0-----:R-:W3:Y:S04]  /*3f630*/  LDL.64 R24, [R1+0x140] ;  /* 0x0001400001187983 */ /* 0x001ee80000100a00 */
[----:B---3--:R0:W-:Y:S04]  /*3f640*/  STL.64 [R1+0x6de0], R24 ;  /* 0x006de01801007387 */ /* 0x0081e80000100a00 */
[----:B0-----:R-:W3:Y:S02]  /*3f650*/  LDL.64 R24, [R1+0x190] ;  /* 0x0001900001187983 */ /* 0x001ee40000100a00 */
[----:B---3--:R-:W-:-:S15]  /*3f660*/  HMMA.16816.F32.BF16 R4, R12, R24, R4 ;  /* 0x000000180c04723c */ /* 0x008fde0000041804 */
[----:B------:R-:W-:-:S08]  /*3f670*/  NOP ;  /* 0x0000000000007918 */ /* 0x000fd00000000000 */
[----:B------:R0:W-:Y:S04]  /*3f680*/  STL.64 [R1+0xbc0], R4 ;  /* 0x000bc00401007387 */ /* 0x0001e80000100a00 */
[----:B------:R1:W-:Y:S04]  /*3f690*/  STL.64 [R1+0xbc8], R6 ;  /* 0x000bc80601007387 */ /* 0x0003e80000100a00 */
[----:B0-----:R-:W3:Y:S01]  /*3f6a0*/  LDL.LU.64 R4, [R1+0x6e08] ;  /* 0x006e080001047983 */ /* 0x001ee20000300a00 */
[----:B-1----:R-:W-:Y:S02]  /*3f6b0*/  IMAD.MOV.U32 R7, RZ, RZ, R24 ;  /* 0x000000ffff077224 */ /* 0x002fe400078e0018 */
[----:B------:R-:W-:-:S02]  /*3f6c0*/  IMAD.MOV.U32 R6, RZ, RZ, R25 ;  /* 0x000000ffff067224 */ /* 0x000fc400078e0019 */
[----:B----4-:R-:W-:Y:S02]  /*3f6d0*/  IMAD.MOV.U32 R24, RZ, RZ, R2 ;  /* 0x000000ffff187224 */ /* 0x010fe400078e0002 */
[----:B------:R-:W-:-:S05]  /*3f6e0*/  IMAD.MOV.U32 R25, RZ, RZ, R0 ;  /* 0x000000ffff197224 */ /* 0x000fca00078e0000 */
[----:B------:R0:W-:Y:S04]  /*3f6f0*/  STL.64 [R1+0x6df8], R24 ;  /* 0x006df81801007387 */ /* 0x0001e80000100a00 */
[----:B0-----:R-:W4:Y:S04]  /*3f700*/  LDL.LU.64 R24, [R1+0x12c0] ;  /* 0x0012c00001187983 */ /* 0x001f280000300a00 */
[----:B------:R-:W4:Y:S01]  /*3f710*/  LDL.LU.64 R26, [R1+0x12c8] ;  /* 0x0012c800011a7983 */ /* 0x000f220000300a00 */
[----:B--2---:R-:W-:Y:S03]  /*3f720*/  HMMA.16816.F32.BF16 R8, R12, R16, R8 ;  /* 0x000000100c08723c */ /* 0x004fe60000041808 */
[----:B------:R0:W-:Y:S01]  /*3f730*/  STL [R1+0x6d54], R7 ;  /* 0x006d540701007387 */ /* 0x0001e20000100800 */
[----:B------:R-:W-:-:S02]  /*3f740*/  IMAD.MOV.U32 R3, RZ, RZ, R21 ;  /* 0x000000ffff037224 */ /* 0x000fc400078e0015 */
[----:B0-----:R-:W-:-:S15]  /*3f750*/  IMAD.MOV.U32 R7, RZ, RZ, R20 ;  /* 0x000000ffff077224 */ /* 0x001fde00078e0014 */
[----:B------:R-:W-:-:S02]  /*3f760*/  NOP ;  /* 0x0000000000007918 */ /* 0x000fc40000000000 */
[----:B------:R-:W-:Y:S04]  /*3f770*/  STL.64 [R1+0xbb0], R8 ;  /* 0x000bb00801007387 */ /* 0x000fe80000100a00 */
[----:B------:R0:W-:Y:S02]  /*3f780*/  STL.64 [R1+0xbb8], R10 ;  /* 0x000bb80a01007387 */ /* 0x0001e40000100a00 */
[----:B0-----:R-:W-:Y:S02]  /*3f790*/  IMAD.MOV.U32 R11, RZ, RZ, R16 ;  /* 0x000000ffff0b7224 */ /* 0x001fe400078e0010 */
[----:B------:R-:W-:Y:S02]  /*3f7a0*/  IMAD.MOV.U32 R10, RZ, RZ, R17 ;  /* 0x000000ffff0a7224 */ /* 0x000fe400078e0011 */
[----:B------:R-:W2:Y:S01]  /*3f7b0*/  LDL.LU.64 R16, [R1+0x6e00] ;  /* 0x006e000001107983 */ /* 0x000ea20000300a00 */
[----:B----4-:R-:W-:-:S15]  /*3f7c0*/  HMMA.16816.F32.BF16 R24, R12, R20, R24 ;  /* 0x000000140c18723c */ /* 0x010fde0000041818 */
[----:B------:R-:W-:-:S08]  /*3f7d0*/  NOP ;  /* 0x0000000000007918 */ /* 0x000fd00000000000 */
[----:B------:R0:W-:Y:S04]  /*3f7e0*/  STL.64 [R1+0xba0], R24 ;  /* 0x000ba01801007387 */ /* 0x0001e80000100a00 */
[----:B------:R1:W-:Y:S04]  /*3f7f0*/  STL.64 [R1+0xba8], R26 ;  /* 0x000ba81a01007387 */ /* 0x0003e80000100a00 */
[----:B0-----:R-:W2:Y:S04]  /*3f800*/  LDL.LU.64 R24, [R1+0x12b0] ;  /* 0x0012b00001187983 */ /* 0x001ea80000300a00 */
[----:B-1----:R-:W2:Y:S04]  /*3f810*/  LDL.LU.64 R26, [R1+0x12b8] ;  /* 0x0012b800011a7983 */ /* 0x002ea80000300a00 */
[----:B------:R-:W4:Y:S04]  /*3f820*/  LDL.LU.64 R20, [R1+0x1260] ;  /* 0x0012600001147983 */ /* 0x000f280000300a00 */
[----:B------:R-:W3:Y:S04]  /*3f830*/  LDL.LU.64 R22, [R1+0x1268] ;  /* 0x0012680001167983 */ /* 0x000ee80000300a00 */
[----:B---3--:R-:W-:Y:S04]  /*3f840*/  STL.64 [R1+0x6da8], R22 ;  /* 0x006da81601007387 */ /* 0x008fe80000100a00 */
[----:B----4-:R0:W-:Y:S04]  /*3f850*/  STL.64 [R1+0x6da0], R20 ;  /* 0x006da01401007387 */ /* 0x0101e80000100a00 */
[----:B0-----:R-:W3:Y:S04]  /*3f860*/  LDL.LU.64 R20, [R1+0x1270] ;  /* 0x0012700001147983 */ /* 0x001ee80000300a00 */
[----:B------:R-:W4:Y:S04]  /*3f870*/  LDL.LU.64 R22, [R1+0x1278] ;  /* 0x0012780001167983 */ /* 0x000f280000300a00 */
[----:B----4-:R-:W-:Y:S04]  /*3f880*/  STL.64 [R1+0x6dc0], R22 ;  /* 0x006dc01601007387 */ /* 0x010fe80000100a00 */
[----:B---3--:R0:W-:Y:S04]  /*3f890*/  STL.64 [R1+0x6db8], R20 ;  /* 0x006db81401007387 */ /* 0x0081e80000100a00 */
[----:B0-----:R-:W3:Y:S04]  /*3f8a0*/  LDL.LU.64 R20, [R1+0x1280] ;  /* 0x0012800001147983 */ /* 0x001ee80000300a00 */
[----:B------:R-:W4:Y:S01]  /*3f8b0*/  LDL.LU.64 R22, [R1+0x1288] ;  /* 0x0012880001167983 */ /* 0x000f220000300a00 */
[----:B--2---:R-:W-:Y:S03]  /*3f8c0*/  HMMA.16816.F32.BF16 R24, R12, R16, R24 ;  /* 0x000000100c18723c */ /* 0x004fe60000041818 */
[----:B----4-:R-:W-:Y:S04]  /*3f8d0*/  STL.64 [R1+0x6dd8], R22 ;  /* 0x006dd81601007387 */ /* 0x010fe80000100a00 */
[----:B---3--:R0:W-:Y:S04]  /*3f8e0*/  STL.64 [R1+0x6dd0], R20 ;  /* 0x006dd01401007387 */ /* 0x0081e80000100a00 */
[----:B0-----:R-:W2:Y:S04]  /*3f8f0*/  LDL.LU.64 R20, [R1+0x1290] ;  /* 0x0012900001147983 */ /* 0x001ea80000300a00 */
[----:B------:R-:W3:Y:S04]  /*3f900*/  LDL.LU.64 R22, [R1+0x1298] ;  /* 0x0012980001167983 */ /* 0x000ee80000300a00 */
[----:B---3--:R-:W-:Y:S04]  /*3f910*/  STL.64 [R1+0x6df0], R22 ;  /* 0x006df01601007387 */ /* 0x008fe80000100a00 */
[----:B--2---:R0:W-:Y:S04]  /*3f920*/  STL.64 [R1+0x6de8], R20 ;  /* 0x006de81401007387 */ /* 0x0041e80000100a00 */
[----:B0-----:R-:W2:Y:S04]  /*3f930*/  LDL.LU.64 R20, [R1+0x12a0] ;  /* 0x0012a00001147983 */ /* 0x001ea80000300a00 */
[----:B------:R-:W2:Y:S04]  /*3f940*/  LDL.LU.64 R22, [R1+0x12a8] ;  /* 0x0012a80001167983 */ /* 0x000ea80000300a00 */
[----:B------:R-:W-:Y:S04]  /*3f950*/  STL.64 [R1+0x6d80], R6 ;  /* 0x006d800601007387 */ /* 0x000fe80000100a00 */
[----:B------:R0:W-:Y:S04]  /*3f960*/  STL.64 [R1+0x6d78], R4 ;  /* 0x006d780401007387 */ /* 0x0001e80000100a00 */
[----:B0-----:R-:W3:Y:S04]  /*3f970*/  LDL.LU.64 R4, [R1+0x1250] ;  /* 0x0012500001047983 */ /* 0x001ee80000300a00 */
[----:B------:R-:W3:Y:S04]  /*3f980*/  LDL.LU.64 R6, [R1+0x1258] ;  /* 0x0012580001067983 */ /* 0x000ee80000300a00 */
[----:B------:R0:W-:Y:S04]  /*3f990*/  STL.64 [R1+0xb90], R24 ;  /* 0x000b901801007387 */ /* 0x0001e80000100a00 */
[----:B------:R2:W-:Y:S04]  /*3f9a0*/  STL.64 [R1+0xb98], R26 ;  /* 0x000b981a01007387 */ /* 0x0005e80000100a00 */
[----:B0-----:R-:W2:Y:S01]  /*3f9b0*/  LDL.LU.64 R24, [R1+0x6df8] ;  /* 0x006df80001187983 */ /* 0x001ea20000300a00 */
[----:B------:R-:W-:-:S02]  /*3f9c0*/  IMAD.MOV.U32 R8, RZ, RZ, R16 ;  /* 0x000000ffff087224 */ /* 0x000fc400078e0010 */
[----:B------:R-:W-:Y:S02]  /*3f9d0*/  IMAD.MOV.U32 R9, RZ, RZ, R17 ;  /* 0x000000ffff097224 */ /* 0x000fe400078e0011 */
[----:B------:R-:W4:Y:S04]  /*3f9e0*/  LDL.LU.64 R16, [R1+0x340] ;  /* 0x0003400001107983 */ /* 0x000f280000300a00 */
[----:B------:R-:W4:Y:S01]  /*3f9f0*/  LDL.LU.64 R18, [R1+0x348] ;  /* 0x0003480001127983 */ /* 0x000f220000300a00 */
[----:B--2---:R-:W-:Y:S03]  /*3fa00*/  HMMA.16816.F32.BF16 R24, R12, R24, R20 ;  /* 0x000000180c18723c */ /* 0x004fe60000041814 */
[----:B------:R-:W2:Y:S04]  /*3fa10*/  LDL.LU.64 R22, [R1+0x6df0] ;  /* 0x006df00001167983 */ /* 0x000ea80000300a00 */
[----:B------:R-:W2:-:S15]  /*3fa20*/  LDL.LU.64 R20, [R1+0x6de8] ;  /* 0x006de80001147983 */ /* 0x000e9e0000300a00 */
[----:B------:R-:W-:-:S01]  /*3fa30*/  NOP ;  /* 0x0000000000007918 */ /* 0x000fc20000000000 */
[----:B------:R0:W-:Y:S04]  /*3fa40*/  STL.64 [R1+0xb80], R24 ;  /* 0x000b801801007387 */ /* 0x0001e80000100a00 */
[----:B------:R-:W-:Y:S04]  /*3fa50*/  STL.64 [R1+0xb88], R26 ;  /* 0x000b881a01007387 */ /* 0x000fe80000100a00 */
[----:B0-----:R-:W2:Y:S02]  /*3fa60*/  LDL.LU.64 R24, [R1+0x6de0] ;  /* 0x006de00001187983 */ /* 0x001ea40000300a00 */
        /* <DEDUP_REMOVED lines=23> */
[----:B--2---:R-:W-:-:S15]  /*3fbe0*/  HMMA.16816.F32.BF16 R20, R12, R24, R20 ;  /* 0x000000180c14723c */ /* 0x004fde0000041814 */
[----:B------:R-:W-:-:S08]  /*3fbf0*/  NOP ;  /* 0x0000000000007918 */ /* 0x000fd00000000000 */
[----:B------:R0:W-:Y:S04]  /*3fc00*/  STL.64 [R1+0xb40], R20 ;  /* 0x000b401401007387 */ /* 0x0001e80000100a00 */
[----:B------:R1:W-:Y:S04]  /*3fc10*/  STL.64 [R1+0xb48], R22 ;  /* 0x000b481601007387 */ /* 0x0003e80000100a00 */
[----:B0-----:R-:W4:Y:S01]  /*3fc20*/  LDL.LU.64 R20, [R1+0x6d90] ;  /* 0x006d900001147983 */ /* 0x001f220000300a00 */
[----:B-1----:R-:W-:Y:S02]  /*3fc30*/  IMAD.MOV.U32 R23, RZ, RZ, R24 ;  /* 0x000000ffff177224 */ /* 0x002fe400078e0018 */
[----:B------:R-:W-:-:S02]  /*3fc40*/  IMAD.MOV.U32 R22, RZ, RZ, R25 ;  /* 0x000000ffff167224 */ /* 0x000fc400078e0019 */
[----:B------:R-:W3:Y:S02]  /*3fc50*/  LDL.LU.64 R24, [R1+0x6d88] ;  /* 0x006d880001187983 */ /* 0x000ee40000300a00 */
[----:B---3--:R-:W-:-:S15]  /*3fc60*/  HMMA.16816.F32.BF16 R4, R12, R24, R4 ;  /* 0x000000180c04723c */ /* 0x008fde0000041804 */
[----:B------:R-:W-:-:S08]  /*3fc70*/  NOP ;  /* 0x0000000000007918 */ /* 0x000fd00000000000 */
[----:B------:R-:W-:Y:S04]  /*3fc80*/  STL.64 [R1+0xb30], R4 ;  /* 0x000b300401007387 */ /* 0x000fe80000100a00 */
[----:B------:R0:W-:Y:S04]  /*3fc90*/  STL.64 [R1+0xb38], R6 ;  /* 0x000b380601007387 */ /* 0x0001e80000100a00 */
[----:B0-----:R-:W2:Y:S01]  /*3fca0*/  LDL.LU.64 R6, [R1+0x6d80] ;  /* 0x006d800001067983 */ /* 0x001ea20000300a00 */
[----:B----4-:R-:W-:Y:S03]  /*3fcb0*/  HMMA.16816.F32.BF16 R12, R12, R20, R16 ;  /* 0x000000140c0c723c */ /* 0x010fe60000041810 */
[----:B------:R-:W3:Y:S04]  /*3fcc0*/  LDL.LU.64 R4, [R1+0x6d78] ;  /* 0x006d780001047983 */ /* 0x000ee80000300a00 */
[----:B------:R0:W-:Y:S04]  /*3fcd0*/  STL.64 [R1+0x6c88], R24 ;  /* 0x006c881801007387 */ /* 0x0001e80000100a00 */
[----:B0-----:R-:W4:Y:S04]  /*3fce0*/  LDL.LU.64 R24, [R1+0x1a20] ;  /* 0x001a200001187983 */ /* 0x001f280000300a00 */
[----:B------:R-:W4:Y:S04]  /*3fcf0*/  LDL.LU.64 R26, [R1+0x1a28] ;  /* 0x001a2800011a7983 */ /* 0x000f280000300a00 */
[----:B------:R-:W3:Y:S04]  /*3fd00*/  LDL.LU.64 R18, [R1+0x6d70] ;  /* 0x006d700001127983 */ /* 0x000ee80000300a00 */
[----:B------:R-:W3:Y:S04]  /*3fd10*/  LDL.LU.64 R16, [R1+0x6d68] ;  /* 0x006d680001107983 */ /* 0x000ee80000300a00 */
[----:B------:R0:W-:Y:S04]  /*3fd20*/  STL.64 [R1+0x3c0], R12 ;  /* 0x0003c00c01007387 */ /* 0x0001e80000100a00 */
[----:B------:R1:W-:Y:S04]  /*3fd30*/  STL.64 [R1+0x3c8], R14 ;  /* 0x0003c80e01007387 */ /* 0x0003e80000100a00 */
[----:B0-----:R-:W3:Y:S04]  /*3fd40*/  LDL.LU.64 R12, [R1+0x1b20] ;  /* 0x001b2000010c7983 */ /* 0x001ee80000300a00 */
[----:B-1----:R-:W3:Y:S04]  /*3fd50*/  LDL.LU.64 R14, [R1+0x1b28] ;  /* 0x001b2800010e7983 */ /* 0x002ee80000300a00 */
[----:B------:R0:W-:Y:S02]  /*3fd60*/  STL.64 [R1+0x6c80], R20 ;  /* 0x006c801401007387 */ /* 0x0001e40000100a00 */
[----:B0-----:R-:W-:-:S02]  /*3fd70*/  IMAD.MOV.U32 R20, RZ, RZ, R28 ;  /* 0x000000ffff147224 */ /* 0x001fc400078e001c */
[----:B------:R-:W-:Y:S01]  /*3fd80*/  IMAD.MOV.U32 R21, RZ, RZ, R29 ;  /* 0x000000ffff157224 */ /* 0x000fe200078e001d */
[----:B------:R-:W4:Y:S04]  /*3fd90*/  LDL.LU R28, [R1+0x6d64] ;  /* 0x006d6400011c7983 */ /* 0x000f280000300800 */
[----:B------:R-:W4:Y:S04]  /*3fda0*/  LDL.LU R29, [R1+0x6d60] ;  /* 0x006d6000011d7983 */ /* 0x000f280000300800 */
[----:B------:R0:W-:Y:S02]  /*3fdb0*/  STL.64 [R1+0x6cc8], R20 ;  /* 0x006cc81401007387 */ /* 0x0001e40000100a00 */
[----:B0-----:R-:W-:-:S02]  /*3fdc0*/  IMAD.MOV.U32 R20, RZ, RZ, R8 ;  /* 0x000000ffff147224 */ /* 0x001fc400078e0008 */
[----:B------:R-:W-:Y:S01]  /*3fdd0*/  IMAD.MOV.U32 R21, RZ, RZ, R9 ;  /* 0x000000ffff157224 */ /* 0x000fe200078e0009 */
[----:B------:R-:W4:Y:S04]  /*3fde0*/  LDL.LU R8, [R1+0x6d5c] ;  /* 0x006d5c0001087983 */ /* 0x000f280000300800 */
[----:B------:R-:W4:Y:S04]  /*3fdf0*/  LDL.LU R9, [R1+0x6d58] ;  /* 0x006d580001097983 */ /* 0x000f280000300800 */
[----:B------:R2:W-:Y:S02]  /*3fe00*/  STL.64 [R1+0x6ce0], R20 ;  /* 0x006ce01401007387 */ /* 0x0005e40000100a00 */
[----:B--2---:R-:W-:-:S02]  /*3fe10*/  IMAD.MOV.U32 R20, RZ, RZ, R7 ;  /* 0x000000ffff147224 */ /* 0x004fc400078e0007 */
[----:B------:R-:W2:Y:S01]  /*3fe20*/  LDL.LU R7, [R1+0x6d54] ;  /* 0x006d540001077983 */ /* 0x000ea20000300800 */
[----:B------:R-:W-:Y:S01]  /*3fe30*/  IMAD.MOV.U32 R21, RZ, RZ, R3 ;  /* 0x000000ffff157224 */ /* 0x000fe200078e0003 */
[----:B---3--:R-:W-:-:S15]  /*3fe40*/  HMMA.16816.F32.BF16 R12, R16, R4, R12 ;  /* 0x00000004100c723c */ /* 0x008fde000004180c */
[----:B------:R-:W-:-:S08]  /*3fe50*/  NOP ;  /* 0x0000000000007918 */ /* 0x000fd00000000000 */
[----:B------:R-:W-:Y:S04]  /*3fe60*/  STL.64 [R1+0x380], R12 ;  /* 0x0003800c01007387 */ /* 0x000fe80000100a00 */
[----:B------:R4:W-:Y:S04]  /*3fe70*/  STL.64 [R1+0x388], R14 ;  /* 0x0003880e01007387 */ /* 0x0009e80000100a00 */
[----:B------:R-:W3:Y:S01]  /*3fe80*/  LDL.LU R3, [R1+0x6d50] ;  /* 0x006d500001037983 */ /* 0x000ee20000300800 */
[----:B----4-:R-:W-:Y:S03]  /*3fe90*/  HMMA.16816.F32.BF16 R12, R16, R8, R24 ;  /* 0x00000008100c723c */ /* 0x010fe60000041818 */
[----:B------:R0:W-:Y:S04]  /*3fea0*/  STL.64 [R1+0x6cf8], R20 ;  /* 0x006cf81401007387 */ /* 0x0001e80000100a00 */
[----:B------:R-:W-:Y:S01]  /*3feb0*/  STL.64 [R1+0x6c78], R4 ;  /* 0x006c780401007387 */ /* 0x000fe20000100a00 */
[----:B0-----:R-:W-:-:S02]  /*3fec0*/  IMAD.MOV.U32 R20, RZ, RZ, R11 ;  /* 0x000000ffff147224 */ /* 0x001fc400078e000b */
[----:B------:R-:W-:-:S13]  /*3fed0*/  IMAD.MOV.U32 R21, RZ, RZ, R10 ;  /* 0x000000ffff157224 */ /* 0x000fda00078e000a */
[----:B------:R-:W-:Y:S04]  /*3fee0*/  STL.64 [R1+0x370], R12 ;  /* 0x0003700c01007387 */ /* 0x000fe80000100a00 */
[----:B------:R-:W-:Y:S04]  /*3fef0*/  STL.64 [R1+0x378], R14 ;  /* 0x0003780e01007387 */ /* 0x000fe80000100a00 */
[----:B------:R0:W-:Y:S04]  /*3ff00*/  STL.64 [R1+0x6d10], R20 ;  /* 0x006d101401007387 */ /* 0x0001e80000100a00 */
[----:B------:R1:W-:Y:S01]  /*3ff10*/  STL.64 [R1+0x6c90], R8 ;  /* 0x006c900801007387 */ /* 0x0003e20000100a00 */
[----:B0-----:R-:W-:-:S03]  /*3ff20*/  IMAD.MOV.U32 R21, RZ, RZ, R6 ;  /* 0x000000ffff157224 */ /* 0x001fc600078e0006 */
[----:B-1----:R-:W4:Y:S04]  /*3ff30*/  LDL.LU.64 R8, [R1+0x1920] ;  /* 0x0019200001087983 */ /* 0x002f280000300a00 */
[----:B------:R-:W4:Y:S01]  /*3ff40*/  LDL.LU.64 R10, [R1+0x1928] ;  /* 0x00192800010a7983 */ /* 0x000f220000300a00 */
[----:B--2---:R-:W-:-:S05]  /*3ff50*/  IMAD.MOV.U32 R20, RZ, RZ, R7 ;  /* 0x000000ffff147224 */ /* 0x004fca00078e0007 */
[----:B------:R0:W-:Y:S04]  /*3ff60*/  STL.64 [R1+0x6d28], R20 ;  /* 0x006d281401007387 */ /* 0x0001e80000100a00 */
[----:B0-----:R-:W2:Y:S01]  /*3ff70*/  LDL.64 R20, [R1+0x1a0] ;  /* 0x0001a00001147983 */ /* 0x001ea20000100a00 */
[----:B------:R-:W-:Y:S02]  /*3ff80*/  IMAD.MOV.U32 R24, RZ, RZ, R23 ;  /* 0x000000ffff187224 */ /* 0x000fe400078e0017 */
[----:B------:R-:W-:Y:S01]  /*3ff90*/  IMAD.MOV.U32 R25, RZ, RZ, R22 ;  /* 0x000000ffff197224 */ /* 0x000fe200078e0016 */
[----:B---3--:R-:W0:Y:S04]  /*3ffa0*/  LDSM.16.MT88.4 R12, [R3+UR4+0x280] ;  /* 0x00028004030c783b */ /* 0x008e280008004200 */
[----:B--2---:R1:W-:Y:S04]  /*3ffb0*/  STL.64 [R1+0x6d40], R20 ;  /* 0x006d401401007387 */ /* 0x0043e80000100a00 */
[----:B-1----:R-:W2:Y:S04]  /*3ffc0*/  LDL.64 R20, [R1+0x1b0] ;  /* 0x0001b00001147983 */ /* 0x002ea80000100a00 */
[----:B------:R-:W-:Y:S04]  /*3ffd0*/  STL.64 [R1+0x6c98], R24 ;  /* 0x006c981801007387 */ /* 0x000fe80000100a00 */
[----:B0-----:R-:W-:Y:S04]  /*3ffe0*/  STL.64 [R1+0x6b90], R14 ;  /* 0x006b900e01007387 */ /* 0x001fe80000100a00 */
[----:B------:R0:W-:Y:S04]  /*3fff0*/  STL.64 [R1+0x6b88], R12 ;  /* 0x006b880c01007387 */ /* 0x0001e80000100a00 */
[----:B0-----:R-:W3:Y:S01]  /*40000*/  LDL.64 R12, [R1+0x150] ;  /* 0x00015000010c7983 */ /* 0x001ee20000100a00 */
[----:B------:R-:W-:-:S02]  /*40010*/  IMAD.MOV.U32 R4, RZ, RZ, R29 ;  /* 0x000000ffff047224 */ /* 0x000fc400078e001d */
[----:B------:R-:W-:-:S07]  /*40020*/  IMAD.MOV.U32 R5, RZ, RZ, R28 ;  /* 0x000000ffff057224 */ /* 0x000fce00078e001c */
[----:B----4-:R-:W-:Y:S01]  /*40030*/  HMMA.16816.F32.BF16 R4, R16, R4, R8 ;  /* 0x000000041004723c */ /* 0x010fe20000041808 */
[----:B---3--:R0:W-:Y:S04]  /*40040*/  STL.64 [R1+0x6d48], R12 ;  /* 0x006d480c01007387 */ /* 0x0081e80000100a00 */
[----:B0-----:R-:W2:Y:S04]  /*40050*/  LDL.LU.64 R12, [R1+0x1820] ;  /* 0x00182000010c7983 */ /* 0x001ea80000300a00 */
[----:B------:R-:W2:-:S14]  /*40060*/  LDL.LU.64 R14, [R1+0x1828] ;  /* 0x00182800010e7983 */ /* 0x000e9c0000300a00 */
[----:B------:R-:W-:Y:S04]  /*40070*/  STL.64 [R1+0x360], R4 ;  /* 0x0003600401007387 */ /* 0x000fe80000100a00 */
[----:B------:R-:W-:Y:S04]  /*40080*/  STL.64 [R1+0x368], R6 ;  /* 0x0003680601007387 */ /* 0x000fe80000100a00 */
[----:B------:R-:W3:Y:S04]  /*40090*/  LDL.LU.64 R8, [R1+0x11e0] ;  /* 0x0011e00001087983 */ /* 0x000ee80000300a00 */
        /* <DEDUP_REMOVED lines=25> */
[----:B------:R-:W3:Y:S04]  /*40230*/  LDL.LU.64 R6, [R1+0x11d8] ;  /* 0x0011d80001067983 */ /* 0x000ee80000300a00 */
[----:B------:R0:W-:Y:S04]  /*40240*/  STL.64 [R1+0x6cb0], R24 ;  /* 0x006cb01801007387 */ /* 0x0001e80000100a00 */
[----:B0-----:R-:W4:Y:S04]  /*40250*/  LDL.64 R24, [R1+0x130] ;  /* 0x0001300001187983 */ /* 0x001f280000100a00 */
[----:B------:R0:W-:Y:S04]  /*40260*/  STL.64 [R1+0x350], R12 ;  /* 0x0003500c01007387 */ /* 0x0001e80000100a00 */
[----:B------:R1:W-:Y:S04]  /*40270*/  STL.64 [R1+0x358], R14 ;  /* 0x0003580e01007387 */ /* 0x0003e80000100a00 */
[----:B0-----:R-:W3:Y:S01]  /*40280*/  LDL.LU.64 R12, [R1+0x6d48] ;  /* 0x006d4800010c7983 */ /* 0x001ee20000300a00 */
[----:B-1----:R-:W-:-:S02]  /*40290*/  IMAD.MOV.U32 R15, RZ, RZ, R20 ;  /* 0x000000ffff0f7224 */ /* 0x002fc400078e0014 */
[----:B------:R-:W-:Y:S02]  /*402a0*/  IMAD.MOV.U32 R14, RZ, RZ, R21 ;  /* 0x000000ffff0e7224 */ /* 0x000fe400078e0015 */
[----:B------:R-:W2:Y:S02]  /*402b0*/  LDL.LU.64 R20, [R1+0x6d40] ;  /* 0x006d400001147983 */ /* 0x000ea40000300a00 */
        /* <DEDUP_REMOVED lines=35> */
[----:B0-----:R-:W4:Y:S04]  /*404f0*/  LDL.LU.64 R20, [R1+0x6cc8] ;  /* 0x006cc80001147983 */ /* 0x001f280000300a00 */
[----:B---3--:R-:W-:Y:S01]  /*40500*/  STL.64 [R1+0x6c08], R12 ;  /* 0x006c080c01007387 */ /* 0x008fe20000100a00 */
[----:B--2---:R-:W-:-:S15]  /*40510*/  HMMA.16816.F32.BF16 R8, R16, R12, R8 ;  /* 0x0000000c1008723c */ /* 0x004fde0000041808 */
[----:B------:R-:W-:-:S08]  /*40520*/  NOP ;  /* 0x0000000000007918 */ /* 0x000fd00000000000 */
[----:B------:R0:W-:Y:S04]  /*40530*/  STL.64 [R1+0xa30], R8 ;  /* 0x000a300801007387 */ /* 0x0001e80000100a00 */
[----:B------:R1:W-:Y:S04]  /*40540*/  STL.64 [R1+0xa38], R10 ;  /* 0x000a380a01007387 */ /* 0x0003e80000100a00 */
[----:B0-----:R-:W2:Y:S04]  /*40550*/  LDL.LU.64 R8, [R1+0x11a0] ;  /* 0x0011a00001087983 */ /* 0x001ea80000300a00 */
[----:B-1----:R-:W3:Y:S01]  /*40560*/  LDL.LU.64 R10, [R1+0x11a8] ;  /* 0x0011a800010a7983 */ /* 0x002ee20000300a00 */
[----:B----4-:R-:W-:-:S15]  /*40570*/  HMMA.16816.F32.BF16 R4, R16, R20, R4 ;  /* 0x000000141004723c */ /* 0x010fde0000041804 */
[----:B------:R-:W-:-:S08]  /*40580*/  NOP ;  /* 0x0000000000007918 */ /* 0x000fd00000000000 */
[----:B------:R-:W-:Y:S04]  /*40590*/  STL.64 [R1+0xa20], R4 ;  /* 0x000a200401007387 */ /* 0x000fe80000100a00 */
[----:B------:R-:W-:Y:S04]  /*405a0*/  STL.64 [R1+0xa28], R6 ;  /* 0x000a280601007387 */ /* 0x000fe80000100a00 */
[----:B---3--:R-:W-:Y:S04]  /*405b0*/  STL.64 [R1+0x6ca8], R10 ;  /* 0x006ca80a01007387 */ /* 0x008fe80000100a00 */
[----:B--2---:R0:W-:Y:S04]  /*405c0*/  STL.64 [R1+0x6ca0], R8 ;  /* 0x006ca00801007387 */ /* 0x0041e80000100a00 */
[----:B0-----:R-:W2:Y:S04]  /*405d0*/  LDL.LU.64 R8, [R1+0x11b0] ;  /* 0x0011b00001087983 */ /* 0x001ea80000300a00 */
[----:B------:R-:W3:Y:S04]  /*405e0*/  LDL.LU.64 R10, [R1+0x11b8] ;  /* 0x0011b800010a7983 */ /* 0x000ee80000300a00 */
        /* <DEDUP_REMOVED lines=12> */
[----:B--2---:R0:W-:Y:S02]  /*406b0*/  STL.64 [R1+0x6c30], R12 ;  /* 0x006c300c01007387 */ /* 0x0041e40000100a00 */
[----:B0-----:R-:W-:-:S02]  /*406c0*/  IMAD.MOV.U32 R12, RZ, RZ, R2 ;  /* 0x000000ffff0c7224 */ /* 0x001fc400078e0002 */
[----:B------:R-:W-:Y:S02]  /*406d0*/  IMAD.MOV.U32 R13, RZ, RZ, R0 ;  /* 0x000000ffff0d7224 */ /* 0x000fe400078e0000 */
[----:B------:R-:W-:-:S03]  /*406e0*/  IMAD.MOV.U32 R2, RZ, RZ, R24 ;  /* 0x000000ffff027224 */ /* 0x000fc600078e0018 */
[----:B------:R-:W-:Y:S11]  /*406f0*/  STL.64 [R1+0x6c48], R12 ;  /* 0x006c480c01007387 */ /* 0x000ff60000100a00 */
[----:B------:R-:W-:Y:S04]  /*40700*/  STL.64 [R1+0xa10], R8 ;  /* 0x000a100801007387 */ /* 0x000fe80000100a00 */
[----:B------:R0:W-:Y:S01]  /*40710*/  STL.64 [R1+0xa18], R10 ;  /* 0x000a180a01007387 */ /* 0x0001e20000100a00 */
[----:B------:R-:W-:-:S03]  /*40720*/  IMAD.MOV.U32 R0, RZ, RZ, R25 ;  /* 0x000000ffff007224 */ /* 0x000fc600078e0019 */
[----:B0-----:R-:W2:Y:S04]  /*40730*/  LDL.LU.64 R10, [R1+0x6cc0] ;  /* 0x006cc000010a7983 */ /* 0x001ea80000300a00 */
[----:B------:R-:W2:Y:S04]  /*40740*/  LDL.LU.64 R8, [R1+0x6cb8] ;  /* 0x006cb80001087983 */ /* 0x000ea80000300a00 */
[----:B------:R-:W2:Y:S01]  /*40750*/  LDL.LU.64 R24, [R1+0x6cb0] ;  /* 0x006cb00001187983 */ /* 0x000ea20000300a00 */
[----:B------:R-:W-:Y:S02]  /*40760*/  IMAD.MOV.U32 R12, RZ, RZ, R15 ;  /* 0x000000ffff0c7224 */ /* 0x000fe400078e000f */
[----:B------:R-:W-:-:S05]  /*40770*/  IMAD.MOV.U32 R13, RZ, RZ, R14 ;  /* 0x000000ffff0d7224 */ /* 0x000fca00078e000e */
[----:B------:R0:W-:Y:S04]  /*40780*/  STL.64 [R1+0x6c60], R12 ;  /* 0x006c600c01007387 */ /* 0x0001e80000100a00 */
[----:B0-----:R-:W4:Y:S04]  /*40790*/  LDL.LU.64 R12, [R1+0x19f0] ;  /* 0x0019f000010c7983 */ /* 0x001f280000300a00 */
[----:B------:R-:W4:Y:S01]  /*407a0*/  LDL.LU.64 R14, [R1+0x19f8] ;  /* 0x0019f800010e7983 */ /* 0x000f220000300a00 */
[----:B--2---:R-:W-:Y:S03]  /*407b0*/  HMMA.16816.F32.BF16 R24, R16, R24, R8 ;  /* 0x000000181018723c */ /* 0x004fe60000041808 */
[----:B------:R-:W2:Y:S04]  /*407c0*/  LDL.LU.64 R10, [R1+0x6ca8] ;  /* 0x006ca800010a7983 */ /* 0x000ea80000300a00 */
[----:B------:R-:W2:-:S15]  /*407d0*/  LDL.LU.64 R8, [R1+0x6ca0] ;  /* 0x006ca00001087983 */ /* 0x000e9e0000300a00 */
[----:B------:R-:W-:-:S01]  /*407e0*/  NOP ;  /* 0x0000000000007918 */ /* 0x000fc20000000000 */
[----:B------:R0:W-:Y:S04]  /*407f0*/  STL.64 [R1+0xa00], R24 ;  /* 0x000a001801007387 */ /* 0x0001e80000100a00 */
[----:B------:R2:W-:Y:S04]  /*40800*/  STL.64 [R1+0xa08], R26 ;  /* 0x000a081a01007387 */ /* 0x0005e80000100a00 */
[----:B0-----:R-:W2:Y:S02]  /*40810*/  LDL.LU.64 R24, [R1+0x6c98] ;  /* 0x006c980001187983 */ /* 0x001ea40000300a00 */
[----:B--2---:R-:W-:Y:S02]  /*40820*/  HMMA.16816.F32.BF16 R24, R16, R24, R8 ;  /* 0x000000181018723c */ /* 0x004fe40000041808 */
[----:B------:R-:W2:-:S15]  /*40830*/  LDL.LU.64 R8, [R1+0x6c90] ;  /* 0x006c900001087983 */ /* 0x000e9e0000300a00 */
[----:B------:R-:W-:-:S06]  /*40840*/  NOP ;  /* 0x0000000000007918 */ /* 0x000fcc0000000000 */
[----:B------:R0:W-:Y:S04]  /*40850*/  STL.64 [R1+0x9f0], R24 ;  /* 0x0009f01801007387 */ /* 0x0001e80000100a00 */
[----:B------:R-:W-:Y:S04]  /*40860*/  STL.64 [R1+0x9f8], R26 ;  /* 0x0009f81a01007387 */ /* 0x000fe80000100a00 */
[----:B0-----:R-:W3:Y:S02]  /*40870*/  LDL.LU.64 R24, [R1+0x6c88] ;  /* 0x006c880001187983 */ /* 0x001ee40000300a00 */
[----:B---3--:R-:W-:-:S15]  /*40880*/  HMMA.16816.F32.BF16 R20, R16, R24, R20 ;  /* 0x000000181014723c */ /* 0x008fde0000041814 */
[----:B------:R-:W-:-:S08]  /*40890*/  NOP ;  /* 0x0000000000007918 */ /* 0x000fd00000000000 */
[----:B------:R0:W-:Y:S04]  /*408a0*/  STL.64 [R1+0x9e0], R20 ;  /* 0x0009e01401007387 */ /* 0x0001e80000100a00 */
[----:B------:R1:W-:Y:S04]  /*408b0*/  STL.64 [R1+0x9e8], R22 ;  /* 0x0009e81601007387 */ /* 0x0003e80000100a00 */
[----:B0-----:R-:W4:Y:S02]  /*408c0*/  LDL.LU.64 R20, [R1+0x6c80] ;  /* 0x006c800001147983 */ /* 0x001f240000300a00 */
[----:B----4-:R-:W-:Y:S02]  /*408d0*/  HMMA.16816.F32.BF16 R16, R16, R20, R4 ;  /* 0x000000141010723c */ /* 0x010fe40000041804 */
[----:B------:R-:W3:Y:S04]  /*408e0*/  LDL.LU.64 R4, [R1+0x6c78] ;  /* 0x006c780001047983 */ /* 0x000ee80000300a00 */
[----:B-1----:R-:W4:Y:S04]  /*408f0*/  LDL.LU.64 R22, [R1+0x6c70] ;  /* 0x006c700001167983 */ /* 0x002f280000300a00 */
[----:B------:R-:W4:-:S13]  /*40900*/  LDL.LU.64 R20, [R1+0x6c68] ;  /* 0x006c680001147983 */ /* 0x000f1a0000300a00 */
[----:B------:R0:W-:Y:S04]  /*40910*/  STL.64 [R1+0x310], R16 ;  /* 0x0003101001007387 */ /* 0x0001e80000100a00 */
[----:B------:R1:W-:Y:S04]  /*40920*/  STL.64 [R1+0x318], R18 ;  /* 0x0003181201007387 */ /* 0x0003e80000100a00 */
[----:B0-----:R-:W4:Y:S04]  /*40930*/  LDL.LU.64 R16, [R1+0x1af0] ;  /* 0x001af00001107983 */ /* 0x001f280000300a00 */
[----:B-1----:R-:W4:Y:S04]  /*40940*/  LDL.LU.64 R18, [R1+0x1af8] ;  /* 0x001af80001127983 */ /* 0x002f280000300a00 */
[----:B---3--:R0:W-:Y:S01]  /*40950*/  STL.64 [R1+0x6c10], R4 ;  /* 0x006c100401007387 */ /* 0x0081e20000100a00 */
[----:B----4-:R-:W-:Y:S03]  /*40960*/  HMMA.16816.F32.BF16 R16, R20, R4, R16 ;  /* 0x000000041410723c */ /* 0x010fe60000041810 */
[----:B0-----:R-:W3:-:S15]  /*40970*/  LDL.64 R4, [R1] ;  /* 0x0000000001047983 */ /* 0x001ede0000100a00 */
[----:B------:R-:W-:-:S05]  /*40980*/  NOP ;  /* 0x0000000000007918 */ /* 0x000fca0000000000 */
[----:B------:R-:W-:Y:S04]  /*40990*/  STL.64 [R1+0x2d0], R16 ;  /* 0x0002d01001007387 */ /* 0x000fe80000100a00 */
[----:B------:R2:W-:Y:S02]  /*409a0*/  STL.64 [R1+0x2d8], R18 ;  /* 0x0002d81201007387 */ /* 0x0005e40000100a00 */
[----:B--2---:R-:W-:Y:S02]  /*409b0*/  HMMA.16816.F32.BF16 R16, R20, R8, R12 ;  /* 0x000000081410723c */ /* 0x004fe4000004180c */
[----:B------:R-:W3:Y:S04]  /*409c0*/  LDL.LU.64 R12, [R1+0x18f0] ;  /* 0x0018f000010c7983 */ /* 0x000ee80000300a00 */
[----:B------:R-:W3:-:S15]  /*409d0*/  LDL.LU.64 R14, [R1+0x18f8] ;  /* 0x0018f800010e7983 */ /* 0x000ede0000300a00 */
[----:B------:R-:W-:-:S02]  /*409e0*/  NOP ;  /* 0x0000000000007918 */ /* 0x000fc40000000000 */
[----:B------:R-:W-:Y:S04]  /*409f0*/  STL.64 [R1+0x2c0], R16 ;  /* 0x0002c01001007387 */ /* 0x000fe80000100a00 */
[----:B------:R-:W-:Y:S04]  /*40a00*/  STL.64 [R1+0x2c8], R18 ;  /* 0x0002c81201007387 */ /* 0x000fe80000100a00 */
[----:B------:R0:W-:Y:S04]  /*40a10*/  STL.64 [R1+0x6c28], R8 ;  /* 0x006c280801007387 */ /* 0x0001e80000100a00 */
[----:B------:R-:W1:Y:S04]  /*40a20*/  LDSM.16.MT88.4 R16, [R3+UR4+0x300] ;  /* 0x000300040310783b */ /* 0x000e680008004200 */
[----:B0-----:R-:W2:Y:S04]  /*40a30*/  LDL.LU.64 R8, [R1+0x15f0] ;  /* 0x0015f00001087983 */ /* 0x001ea80000300a00 */
[----:B------:R-:W4:Y:S04]  /*40a40*/  LDL.LU.64 R10, [R1+0x15f8] ;  /* 0x0015f800010a7983 */ /* 0x000f280000300a00 */
[----:B----4-:R-:W-:Y:S04]  /*40a50*/  STL.64 [R1+0x6c40], R10 ;  /* 0x006c400a01007387 */ /* 0x010fe80000100a00 */
[----:B--2---:R0:W-:Y:S04]  /*40a60*/  STL.64 [R1+0x6c38], R8 ;  /* 0x006c380801007387 */ /* 0x0041e80000100a00 */
[----:B0-----:R-:W2:Y:S04]  /*40a70*/  LDL.LU.64 R8, [R1+0x16f0] ;  /* 0x0016f00001087983 */ /* 0x001ea80000300a00 */
[----:B------:R-:W4:Y:S01]  /*40a80*/  LDL.LU.64 R10, [R1+0x16f8] ;  /* 0x0016f800010a7983 */ /* 0x000f220000300a00 */
[----:B---3--:R-:W-:Y:S03]  /*40a90*/  HMMA.16816.F32.BF16 R12, R20, R4, R12 ;  /* 0x00000004140c723c */ /* 0x008fe6000004180c */
[----:B----4-:R-:W-:Y:S04]  /*40aa0*/  STL.64 [R1+0x6c58], R10 ;  /* 0x006c580a01007387 */ /* 0x010fe80000100a00 */
[----:B--2---:R0:W-:Y:S04]  /*40ab0*/  STL.64 [R1+0x6c50], R8 ;  /* 0x006c500801007387 */ /* 0x0041e80000100a00 */
[----:B0-----:R-:W2:Y:S04]  /*40ac0*/  LDL.LU.64 R8, [R1+0x17f0] ;  /* 0x0017f00001087983 */ /* 0x001ea80000300a00 */
[----:B------:R-:W2:Y:S04]  /*40ad0*/  LDL.LU.64 R10, [R1+0x17f8] ;  /* 0x0017f800010a7983 */ /* 0x000ea80000300a00 */
[----:B-1----:R-:W-:Y:S04]  /*40ae0*/  STL.64 [R1+0x6a80], R18 ;  /* 0x006a801201007387 */ /* 0x002fe80000100a00 */
[----:B------:R0:W-:Y:S04]  /*40af0*/  STL.64 [R1+0x6a78], R16 ;  /* 0x006a781001007387 */ /* 0x0001e80000100a00 */
[----:B0-----:R-:W3:Y:S04]  /*40b00*/  LDL.LU.64 R16, [R1+0xf0] ;  /* 0x0000f00001107983 */ /* 0x001ee80000300a00 */
[----:B---3--:R0:W-:Y:S04]  /*40b10*/  STL.64 [R1+0x6c18], R16 ;  /* 0x006c181001007387 */ /* 0x0081e80000100a00 */
[----:B0-----:R-:W3:Y:S04]  /*40b20*/  LDL.LU.64 R16, [R1+0x8c0] ;  /* 0x0008c00001107983 */ /* 0x001ee80000300a00 */
[----:B------:R-:W3:Y:S04]  /*40b30*/  LDL.LU.64 R18, [R1+0x8c8] ;  /* 0x0008c80001127983 */ /* 0x000ee80000300a00 */
[----:B------:R0:W-:Y:S04]  /*40b40*/  STL.64 [R1+0x900], R12 ;  /* 0x0009000c01007387 */ /* 0x0001e80000100a00 */
[----:B------:R-:W-:Y:S04]  /*40b50*/  STL.64 [R1+0x908], R14 ;  /* 0x0009080e01007387 */ /* 0x000fe80000100a00 */
[----:B0-----:R-:W2:Y:S01]  /*40b60*/  LDL.LU.64 R12, [R1+0x6c60] ;  /* 0x006c6000010c7983 */ /* 0x001ea20000300a00 */
[----:B------:R-:W-:-:S02]  /*40b70*/  IMAD.MOV.U32 R26, RZ, RZ, R5 ;  /* 0x000000ffff1a7224 */ /* 0x000fc400078e0005 */
[----:B------:R-:W-:Y:S02]  /*40b80*/  IMAD.MOV.U32 R27, RZ, RZ, R4 ;  /* 0x000000ffff1b7224 */ /* 0x000fe400078e0004 */
[----:B------:R-:W4:Y:S04]  /*40b90*/  LDL.LU.64 R4, [R1+0x1030] ;  /* 0x0010300001047983 */ /* 0x000f280000300a00 */
[----:B------:R-:W4:Y:S04]  /*40ba0*/  LDL.LU.64 R6, [R1+0x1038] ;  /* 0x0010380001067983 */ /* 0x000f280000300a00 */
[----:B------:R-:W-:Y:S04]  /*40bb0*/  STL [R1+0x6b74], R26 ;  /* 0x006b741a01007387 */ /* 0x000fe80000100800 */
[----:B------:R-:W-:Y:S04]  /*40bc0*/  STL [R1+0x6b70], R27 ;  /* 0x006b701b01007387 */ /* 0x000fe80000100800 */
[----:B------:R0:W-:Y:S04]  /*40bd0*/  STL.64 [R1+0x6bb8], R24 ;  /* 0x006bb81801007387 */ /* 0x0001e80000100a00 */
[----:B0-----:R-:W4:Y:S01]  /*40be0*/  LDL.64 R24, [R1+0x160] ;  /* 0x0001600001187983 */ /* 0x001f220000100a00 */
        /* <DEDUP_REMOVED lines=35> */
[----:B0-----:R-:W4:Y:S02]  /*40e20*/  LDL.64 R16, [R1+0x170] ;  /* 0x0001700001107983 */ /* 0x001f240000100a00 */
[----:B----4-:R-:W-:-:S15]  /*40e30*/  HMMA.16816.F32.BF16 R4, R20, R16, R4 ;  /* 0x000000101404723c */ /* 0x010fde0000041804 */
[----:B------:R-:W-:-:S08]  /*40e40*/  NOP ;  /* 0x0000000000007918 */ /* 0x000fd00000000000 */
[----:B------:R0:W-:Y:S04]  /*40e50*/  STL.64 [R1+0x8b0], R4 ;  /* 0x0008b00401007387 */ /* 0x0001e80000100a00 */
[----:B------:R1:W-:Y:S04]  /*40e60*/  STL.64 [R1+0x8b8], R6 ;  /* 0x0008b80601007387 */ /* 0x0003e80000100a00 */
[----:B0-----:R-:W3:Y:S01]  /*40e70*/  LDL.LU.64 R4, [R1+0x6c10] ;  /* 0x006c100001047983 */ /* 0x001ee20000300a00 */
[----:B-1----:R-:W-:Y:S02]  /*40e80*/  IMAD.MOV.U32 R7, RZ, RZ, R16 ;  /* 0x000000ffff077224 */ /* 0x002fe400078e0010 */
[----:B------:R-:W-:-:S02]  /*40e90*/  IMAD.MOV.U32 R6, RZ, RZ, R17 ;  /* 0x000000ffff067224 */ /* 0x000fc400078e0011 */
[----:B------:R-:W4:Y:S04]  /*40ea0*/  LDL.LU.64 R16, [R1+0x770] ;  /* 0x0007700001107983 */ /* 0x000f280000300a00 */
[----:B------:R-:W4:Y:S04]  /*40eb0*/  LDL.LU.64 R18, [R1+0x778] ;  /* 0x0007780001127983 */ /* 0x000f280000300a00 */
[----:B------:R-:W-:Y:S04]  /*40ec0*/  STL.64 [R1+0x6bb0], R6 ;  /* 0x006bb00601007387 */ /* 0x000fe80000100a00 */
[----:B---3--:R0:W-:Y:S04]  /*40ed0*/  STL.64 [R1+0x6ba8], R4 ;  /* 0x006ba80401007387 */ /* 0x0081e80000100a00 */
[----:B0-----:R-:W3:Y:S01]  /*40ee0*/  LDL.64 R4, [R1+0x110] ;  /* 0x0001100001047983 */ /* 0x001ee20000100a00 */
[----:B--2---:R-:W-:Y:S03]  /*40ef0*/  HMMA.16816.F32.BF16 R12, R20, R24, R12 ;  /* 0x00000018140c723c */ /* 0x004fe6000004180c */
[----:B---3--:R0:W-:Y:S04]  /*40f00*/  STL.64 [R1+0x6bc0], R4 ;  /* 0x006bc00401007387 */ /* 0x0081e80000100a00 */
[----:B0-----:R-:W2:Y:S04]  /*40f10*/  LDL.64 R4, [R1+0x120] ;  /* 0x0001200001047983 */ /* 0x001ea80000100a00 */
[----:B--2---:R0:W-:Y:S02]  /*40f20*/  STL.64 [R1+0x6bd8], R4 ;  /* 0x006bd80401007387 */ /* 0x0041e40000100a00 */
[----:B0-----:R-:W-:-:S02]  /*40f30*/  IMAD.MOV.U32 R4, RZ, RZ, R2 ;  /* 0x000000ffff047224 */ /* 0x001fc400078e0002 */
[----:B------:R-:W-:-:S05]  /*40f40*/  IMAD.MOV.U32 R5, RZ, RZ, R0 ;  /* 0x000000ffff057224 */ /* 0x000fca00078e0000 */
[----:B------:R0:W-:Y:S04]  /*40f50*/  STL.64 [R1+0x6bf0], R4 ;  /* 0x006bf00401007387 */ /* 0x0001e80000100a00 */
[----:B0-----:R-:W2:Y:S04]  /*40f60*/  LDL.64 R4, [R1+0x140] ;  /* 0x0001400001047983 */ /* 0x001ea80000100a00 */
[----:B------:R0:W-:Y:S04]  /*40f70*/  STL.64 [R1+0x8a0], R12 ;  /* 0x0008a00c01007387 */ /* 0x0001e80000100a00 */
[----:B------:R-:W-:Y:S04]  /*40f80*/  STL.64 [R1+0x8a8], R14 ;  /* 0x0008a80e01007387 */ /* 0x000fe80000100a00 */
[----:B0-----:R-:W4:Y:S01]  /*40f90*/  LDL.LU.64 R12, [R1+0x6c08] ;  /* 0x006c0800010c7983 */ /* 0x001f220000300a00 */
[----:B------:R-:W-:-:S05]  /*40fa0*/  IMAD.MOV.U32 R2, RZ, RZ, R24 ;  /* 0x000000ffff027224 */ /* 0x000fca00078e0018 */
[----:B------:R-:W-:Y:S01]  /*40fb0*/  STL [R1+0x6b6c], R2 ;  /* 0x006b6c0201007387 */ /* 0x000fe20000100800 */
[----:B------:R-:W-:Y:S01]  /*40fc0*/  IMAD.MOV.U32 R0, RZ, RZ, R25 ;  /* 0x000000ffff007224 */ /* 0x000fe200078e0019 */
[----:B----4-:R-:W-:Y:S06]  /*40fd0*/  HMMA.16816.F32.BF16 R16, R20, R12, R16 ;  /* 0x0000000c1410723c */ /* 0x010fec0000041810 */
[----:B------:R-:W-:-:S15]  /*40fe0*/  IMAD.MOV.U32 R11, RZ, RZ, R12 ;  /* 0x000000ffff0b7224 */ /* 0x000fde00078e000c */
[----:B------:R-:W-:-:S02]  /*40ff0*/  NOP ;  /* 0x0000000000007918 */ /* 0x000fc40000000000 */
[----:B------:R-:W-:Y:S04]  /*41000*/  STL.64 [R1+0x890], R16 ;  /* 0x0008901001007387 */ /* 0x000fe80000100a00 */
[----:B------:R-:W-:Y:S04]  /*41010*/  STL.64 [R1+0x898], R18 ;  /* 0x0008981201007387 */ /* 0x000fe80000100a00 */
[----:B------:R-:W-:Y:S04]  /*41020*/  STL [R1+0x6c00], R11 ;  /* 0x006c000b01007387 */ /* 0x000fe80000100800 */
        /* <DEDUP_REMOVED lines=9> */
[----:B--2---:R-:W-:Y:S01]  /*410c0*/  HMMA.16816.F32.BF16 R8, R20, R4, R8 ;  /* 0x000000041408723c */ /* 0x004fe20000041808 */
[----:B------:R-:W-:-:S05]  /*410d0*/  IMAD.MOV.U32 R28, RZ, RZ, R13 ;  /* 0x000000ffff1c7224 */ /* 0x000fca00078e000d */
[----:B------:R-:W-:Y:S01]  /*410e0*/  IMAD.MOV.U32 R2, RZ, RZ, R4 ;  /* 0x000000ffff027224 */ /* 0x000fe200078e0004 */
[----:B----4-:R-:W-:Y:S04]  /*410f0*/  STL.64 [R1+0x6be8], R26 ;  /* 0x006be81a01007387 */ /* 0x010fe80000100a00 */
[----:B---3--:R0:W-:Y:S04]  /*41100*/  STL.64 [R1+0x6be0], R24 ;  /* 0x006be01801007387 */ /* 0x0081e80000100a00 */
[----:B0-----:R-:W2:Y:S04]  /*41110*/  LDL.LU.64 R24, [R1+0x750] ;  /* 0x0007500001187983 */ /* 0x001ea80000300a00 */
[----:B------:R-:W2:Y:S04]  /*41120*/  LDL.LU.64 R26, [R1+0x758] ;  /* 0x00075800011a7983 */ /* 0x000ea80000300a00 */
[----:B------:R-:W3:Y:S04]  /*41130*/  LDL.LU.64 R16, [R1+0x720] ;  /* 0x0007200001107983 */ /* 0x000ee80000300a00 */
[----:B------:R-:W3:Y:S04]  /*41140*/  LDL.LU.64 R18, [R1+0x728] ;  /* 0x0007280001127983 */ /* 0x000ee80000300a00 */
[----:B------:R-:W4:Y:S04]  /*41150*/  LDL.LU.64 R12, [R1+0x690] ;  /* 0x00069000010c7983 */ /* 0x000f280000300a00 */
[----:B------:R-:W4:Y:S04]  /*41160*/  LDL.LU.64 R14, [R1+0x698] ;  /* 0x00069800010e7983 */ /* 0x000f280000300a00 */
[----:B------:R-:W-:Y:S04]  /*41170*/  STL.64 [R1+0x880], R8 ;  /* 0x0008800801007387 */ /* 0x000fe80000100a00 */
[----:B------:R0:W-:Y:S04]  /*41180*/  STL.64 [R1+0x888], R10 ;  /* 0x0008880a01007387 */ /* 0x0001e80000100a00 */
[----:B0-----:R-:W3:Y:S04]  /*41190*/  LDL.LU R11, [R1+0x6c00] ;  /* 0x006c0000010b7983 */ /* 0x001ee80000300800 */
[----:B------:R-:W4:Y:S01]  /*411a0*/  LDL.LU.64 R8, [R1+0x6bf8] ;  /* 0x006bf80001087983 */ /* 0x000f220000300a00 */
[----:B------:R-:W-:-:S03]  /*411b0*/  IMAD.MOV.U32 R10, RZ, RZ, R5 ;  /* 0x000000ffff0a7224 */ /* 0x000fc600078e0005 */
[----:B------:R-:W2:Y:S02]  /*411c0*/  LDL.LU.64 R4, [R1+0x6bf0] ;  /* 0x006bf00001047983 */ /* 0x000ea40000300a00 */
[C---:B--2---:R-:W-:Y:S02]  /*411d0*/  HMMA.16816.F32.BF16 R4, R20.reuse, R4, R24 ;  /* 0x000000041404723c */ /* 0x044fe40000041818 */
[----:B---3--:R-:W-:Y:S04]  /*411e0*/  STL.64 [R1+0x6b80], R10 ;  /* 0x006b800a01007387 */ /* 0x008fe80000100a00 */
[----:B----4-:R0:W-:Y:S04]  /*411f0*/  STL.64 [R1+0x6b78], R8 ;  /* 0x006b780801007387 */ /* 0x0101e80000100a00 */
[----:B0-----:R-:W2:Y:S04]  /*41200*/  LDL.LU.64 R8, [R1+0x1ae0] ;  /* 0x001ae00001087983 */ /* 0x001ea80000300a00 */
[----:B------:R-:W2:Y:S04]  /*41210*/  LDL.LU.64 R10, [R1+0x1ae8] ;  /* 0x001ae800010a7983 */ /* 0x000ea80000300a00 */
[----:B------:R-:W3:Y:S04]  /*41220*/  LDL.LU.64 R26, [R1+0x6be8] ;  /* 0x006be800011a7983 */ /* 0x000ee80000300a00 */
[----:B------:R-:W3:Y:S04]  /*41230*/  LDL.LU.64 R24, [R1+0x6be0] ;  /* 0x006be00001187983 */ /* 0x000ee80000300a00 */
        /* <DEDUP_REMOVED lines=19> */
[----:B------:R-:W2:Y:S01]  /*41370*/  LDL.LU.64 R4, [R1+0x6ba8] ;  /* 0x006ba80001047983 */ /* 0x000ea20000300a00 */
[----:B---3--:R-:W-:-:S15]  /*41380*/  HMMA.16816.F32.BF16 R16, R20, R24, R16 ;  /* 0x000000181410723c */ /* 0x008fde0000041810 */
[----:B------:R-:W-:-:S08]  /*41390*/  NOP ;  /* 0x0000000000007918 */ /* 0x000fd00000000000 */
[----:B------:R-:W-:Y:S04]  /*413a0*/  STL.64 [R1+0x1020], R16 ;  /* 0x0010201001007387 */ /* 0x000fe80000100a00 */
[----:B------:R0:W-:Y:S04]  /*413b0*/  STL.64 [R1+0x1028], R18 ;  /* 0x0010281201007387 */ /* 0x0001e80000100a00 */
[----:B0-----:R-:W3:Y:S04]  /*413c0*/  LDL.LU.64 R18, [R1+0x6ba0] ;  /* 0x006ba00001127983 */ /* 0x001ee80000300a00 */
[----:B------:R-:W4:Y:S04]  /*413d0*/  LDL.LU.64 R16, [R1+0x6b98] ;  /* 0x006b980001107983 */ /* 0x000f280000300a00 */
[----:B------:R-:W-:Y:S01]  /*413e0*/  STL.64 [R1+0x6a98], R24 ;  /* 0x006a981801007387 */ /* 0x000fe20000100a00 */
[----:B----4-:R-:W-:Y:S03]  /*413f0*/  HMMA.16816.F32.BF16 R20, R20, R16, R12 ;  /* 0x000000101414723c */ /* 0x010fe6000004180c */
[----:B------:R-:W2:Y:S04]  /*41400*/  LDL.LU.64 R14, [R1+0x6b90] ;  /* 0x006b9000010e7983 */ /* 0x000ea80000300a00 */
[----:B------:R-:W2:-:S15]  /*41410*/  LDL.LU.64 R12, [R1+0x6b88] ;  /* 0x006b8800010c7983 */ /* 0x000e9e0000300a00 */
[----:B------:R-:W-:-:S01]  /*41420*/  NOP ;  /* 0x0000000000007918 */ /* 0x000fc20000000000 */
[----:B------:R-:W-:Y:S04]  /*41430*/  STL.64 [R1+0x850], R20 ;  /* 0x0008501401007387 */ /* 0x000fe80000100a00 */
[----:B------:R0:W-:Y:S04]  /*41440*/  STL.64 [R1+0x858], R22 ;  /* 0x0008581601007387 */ /* 0x0001e80000100a00 */
[----:B0-----:R-:W4:Y:S04]  /*41450*/  LDL R23, [R1+0x2fe8] ;  /* 0x002fe80001177983 */ /* 0x001f280000100800 */
[----:B------:R0:W-:Y:S04]  /*41460*/  STL.64 [R1+0x6a90], R16 ;  /* 0x006a901001007387 */ /* 0x0001e80000100a00 */
[----:B---3--:R1:W-:Y:S04]  /*41470*/  STL.64 [R1+0x6b48], R18 ;  /* 0x006b481201007387 */ /* 0x0083e80000100a00 */
[----:B0-----:R-:W3:Y:S04]  /*41480*/  LDL.LU.64 R16, [R1+0x19e0] ;  /* 0x0019e00001107983 */ /* 0x001ee80000300a00 */
[----:B-1----:R-:W3:Y:S01]  /*41490*/  LDL.LU.64 R18, [R1+0x19e8] ;  /* 0x0019e80001127983 */ /* 0x002ee20000300a00 */
[----:B--2---:R-:W-:-:S15]  /*414a0*/  HMMA.16816.F32.BF16 R8, R12, R4, R8 ;  /* 0x000000040c08723c */ /* 0x004fde0000041808 */
[----:B------:R-:W-:-:S08]  /*414b0*/  NOP ;  /* 0x0000000000007918 */ /* 0x000fd00000000000 */
[----:B------:R-:W-:Y:S04]  /*414c0*/  STL.64 [R1+0x770], R8 ;  /* 0x0007700801007387 */ /* 0x000fe80000100a00 */
[----:B------:R0:W-:Y:S04]  /*414d0*/  STL.64 [R1+0x778], R10 ;  /* 0x0007780a01007387 */ /* 0x0001e80000100a00 */
[----:B----4-:R-:W1:Y:S04]  /*414e0*/  LDSM.16.MT88.4 R20, [R23+UR4+0x380] ;  /* 0x000380041714783b */ /* 0x010e680008004200 */
[----:B0-----:R-:W2:Y:S04]  /*414f0*/  LDL.LU.64 R10, [R1+0x6b80] ;  /* 0x006b8000010a7983 */ /* 0x001ea80000300a00 */
[----:B------:R-:W3:Y:S01]  /*41500*/  LDL.LU.64 R8, [R1+0x6b78] ;  /* 0x006b780001087983 */ /* 0x000ee20000300a00 */
[----:B------:R-:W-:-:S02]  /*41510*/  IMAD.MOV.U32 R24, RZ, RZ, R26 ;  /* 0x000000ffff187224 */ /* 0x000fc400078e001a */
[----:B------:R-:W-:Y:S01]  /*41520*/  IMAD.MOV.U32 R25, RZ, RZ, R27 ;  /* 0x000000ffff197224 */ /* 0x000fe200078e001b */
[----:B------:R-:W-:Y:S04]  /*41530*/  STL.64 [R1+0x6b58], R6 ;  /* 0x006b580601007387 */ /* 0x000fe80000100a00 */
[----:B------:R-:W-:Y:S04]  /*41540*/  STL.64 [R1+0x6b50], R4 ;  /* 0x006b500401007387 */ /* 0x000fe80000100a00 */
[----:B------:R-:W4:Y:S04]  /*41550*/  LDL.LU R26, [R1+0x6b74] ;  /* 0x006b7400011a7983 */ /* 0x000f280000300800 */
[----:B------:R-:W4:Y:S04]  /*41560*/  LDL.LU R27, [R1+0x6b70] ;  /* 0x006b7000011b7983 */ /* 0x000f280000300800 */
[----:B------:R0:W-:Y:S04]  /*41570*/  STL.64 [R1+0x6ab0], R24 ;  /* 0x006ab01801007387 */ /* 0x0001e80000100a00 */
[----:B0-----:R-:W4:Y:S04]  /*41580*/  LDL.64 R24, [R1+0x1a0] ;  /* 0x0001a00001187983 */ /* 0x001f280000100a00 */
[----:B------:R-:W4:Y:S04]  /*41590*/  LDL.LU.64 R4, [R1+0x18e0] ;  /* 0x0018e00001047983 */ /* 0x000f280000300a00 */
[----:B------:R-:W4:Y:S01]  /*415a0*/  LDL.LU.64 R6, [R1+0x18e8] ;  /* 0x0018e80001067983 */ /* 0x000f220000300a00 */
[----:B---3--:R-:W-:-:S15]  /*415b0*/  HMMA.16816.F32.BF16 R16, R12, R8, R16 ;  /* 0x000000080c10723c */ /* 0x008fde0000041810 */
[----:B------:R-:W-:-:S08]  /*415c0*/  NOP ;  /* 0x0000000000007918 */ /* 0x000fd00000000000 */
[----:B------:R0:W-:Y:S04]  /*415d0*/  STL.64 [R1+0x760], R16 ;  /* 0x0007601001007387 */ /* 0x0001e80000100a00 */
[----:B------:R3:W-:Y:S04]  /*415e0*/  STL.64 [R1+0x768], R18 ;  /* 0x0007681201007387 */ /* 0x0007e80000100a00 */
[----:B0-----:R-:W4:Y:S04]  /*415f0*/  LDL.LU.64 R16, [R1+0x17e0] ;  /* 0x0017e00001107983 */ /* 0x001f280000300a00 */
[----:B---3--:R-:W3:Y:S04]  /*41600*/  LDL.LU.64 R18, [R1+0x17e8] ;  /* 0x0017e80001127983 */ /* 0x008ee80000300a00 */
[----:B------:R-:W-:Y:S04]  /*41610*/  STL.64 [R1+0x6a88], R8 ;  /* 0x006a880801007387 */ /* 0x000fe80000100a00 */
[----:B-1----:R-:W-:Y:S04]  /*41620*/  STL.64 [R1+0x69c8], R22 ;  /* 0x0069c81601007387 */ /* 0x002fe80000100a00 */
[----:B------:R0:W-:Y:S04]  /*41630*/  STL.64 [R1+0x69c0], R20 ;  /* 0x0069c01401007387 */ /* 0x0001e80000100a00 */
[----:B0-----:R-:W2:Y:S04]  /*41640*/  LDL.LU.64 R20, [R1+0x130] ;  /* 0x0001300001147983 */ /* 0x001ea80000300a00 */
[----:B--2---:R0:W-:Y:S02]  /*41650*/  STL.64 [R1+0x6ac8], R20 ;  /* 0x006ac81401007387 */ /* 0x0041e40000100a00 */
[----:B0-----:R-:W-:-:S02]  /*41660*/  IMAD.MOV.U32 R20, RZ, RZ, R2 ;  /* 0x000000ffff147224 */ /* 0x001fc400078e0002 */
[----:B------:R-:W2:Y:S01]  /*41670*/  LDL.LU R2, [R1+0x6b6c] ;  /* 0x006b6c0001027983 */ /* 0x000ea20000300800 */
[----:B------:R-:W-:-:S03]  /*41680*/  IMAD.MOV.U32 R21, RZ, RZ, R10 ;  /* 0x000000ffff157224 */ /* 0x000fc600078e000a */
[----:B------:R-:W3:Y:S04]  /*41690*/  LDL.LU R10, [R1+0x6b68] ;  /* 0x006b6800010a7983 */ /* 0x000ee80000300800 */
[----:B------:R0:W-:Y:S02]  /*416a0*/  STL.64 [R1+0x6ae0], R20 ;  /* 0x006ae01401007387 */ /* 0x0001e40000100a00 */
[----:B0-----:R-:W-:Y:S02]  /*416b0*/  IMAD.MOV.U32 R20, RZ, RZ, R11 ;  /* 0x000000ffff147224 */ /* 0x001fe400078e000b */
[----:B------:R-:W-:Y:S01]  /*416c0*/  IMAD.MOV.U32 R21, RZ, RZ, R28 ;  /* 0x000000ffff157224 */ /* 0x000fe200078e001c */
[----:B------:R-:W3:Y:S04]  /*416d0*/  LDL.LU R11, [R1+0x6b64] ;  /* 0x006b6400010b7983 */ /* 0x000ee80000300800 */
[----:B------:R-:W3:Y:S04]  /*416e0*/  LDL.LU R28, [R1+0x6b60] ;  /* 0x006b6000011c7983 */ /* 0x000ee80000300800 */
[----:B------:R4:W-:Y:S02]  /*416f0*/  STL.64 [R1+0x6af8], R20 ;  /* 0x006af81401007387 */ /* 0x0009e40000100a00 */
[----:B----4-:R-:W-:-:S02]  /*41700*/  IMAD.MOV.U32 R20, RZ, RZ, R27 ;  /* 0x000000ffff147224 */ /* 0x010fc400078e001b */
[----:B------:R-:W-:-:S07]  /*41710*/  IMAD.MOV.U32 R21, RZ, RZ, R26 ;  /* 0x000000ffff157224 */ /* 0x000fce00078e001a */
[----:B------:R-:W-:Y:S01]  /*41720*/  HMMA.16816.F32.BF16 R20, R12, R20, R4 ;  /* 0x000000140c14723c */ /* 0x000fe20000041804 */
[----:B------:R-:W4:Y:S04]  /*41730*/  LDL.LU.64 R6, [R1+0x6b58] ;  /* 0x006b580001067983 */ /* 0x000f280000300a00 */
[----:B------:R-:W4:-:S15]  /*41740*/  LDL.LU.64 R4, [R1+0x6b50] ;  /* 0x006b500001047983 */ /* 0x000f1e0000300a00 */
[----:B------:R-:W-:-:S03]  /*41750*/  NOP ;  /* 0x0000000000007918 */ /* 0x000fc60000000000 */
[----:B------:R0:W-:Y:S04]  /*41760*/  STL.64 [R1+0x750], R20 ;  /* 0x0007501401007387 */ /* 0x0001e80000100a00 */
[----:B------:R-:W-:Y:S01]  /*41770*/  STL.64 [R1+0x758], R22 ;  /* 0x0007581601007387 */ /* 0x000fe20000100a00 */
[----:B0-----:R-:W-:Y:S02]  /*41780*/  IMAD.MOV.U32 R21, RZ, RZ, R0 ;  /* 0x000000ffff157224 */ /* 0x001fe400078e0000 */
[----:B--2---:R-:W-:-:S05]  /*41790*/  IMAD.MOV.U32 R20, RZ, RZ, R2 ;  /* 0x000000ffff147224 */ /* 0x004fca00078e0002 */
[----:B------:R0:W-:Y:S04]  /*417a0*/  STL.64 [R1+0x6b10], R20 ;  /* 0x006b101401007387 */ /* 0x0001e80000100a00 */
[----:B0-----:R-:W3:Y:S02]  /*417b0*/  LDL.64 R20, [R1+0x1b0] ;  /* 0x0001b00001147983 */ /* 0x001ee40000100a00 */
[----:B---3--:R-:W-:Y:S06]  /*417c0*/  HMMA.16816.F32.BF16 R16, R12, R20, R16 ;  /* 0x000000140c10723c */ /* 0x008fec0000041810 */
[----:B------:R-:W-:-:S02]  /*417d0*/  IMAD.MOV.U32 R2, RZ, RZ, R20 ;  /* 0x000000ffff027224 */ /* 0x000fc400078e0014 */
[----:B------:R-:W-:Y:S02]  /*417e0*/  IMAD.MOV.U32 R0, RZ, RZ, R21 ;  /* 0x000000ffff007224 */ /* 0x000fe400078e0015 */
[----:B----4-:R-:W-:Y:S02]  /*417f0*/  IMAD.MOV.U32 R20, RZ, RZ, R7 ;  /* 0x000000ffff147224 */ /* 0x010fe400078e0007 */
[----:B------:R-:W-:-:S11]  /*41800*/  IMAD.MOV.U32 R21, RZ, RZ, R6 ;  /* 0x000000ffff157224 */ /* 0x000fd600078e0006 */
[----:B------:R-:W-:Y:S04]  /*41810*/  STL.64 [R1+0x740], R16 ;  /* 0x0007401001007387 */ /* 0x000fe80000100a00 */
[----:B------:R0:W-:Y:S04]  /*41820*/  STL.64 [R1+0x748], R18 ;  /* 0x0007481201007387 */ /* 0x0001e80000100a00 */
[----:B0-----:R-:W2:Y:S04]  /*41830*/  LDL.LU.64 R18, [R1+0x6b48] ;  /* 0x006b480001127983 */ /* 0x001ea80000300a00 */
[----:B------:R0:W-:Y:S04]  /*41840*/  STL.64 [R1+0x6b28], R20 ;  /* 0x006b281401007387 */ /* 0x0001e80000100a00 */
[----:B0-----:R-:W3:Y:S04]  /*41850*/  LDL.LU.64 R20, [R1+0x16e0] ;  /* 0x0016e00001147983 */ /* 0x001ee80000300a00 */
[----:B------:R-:W3:Y:S01]  /*41860*/  LDL.LU.64 R22, [R1+0x16e8] ;  /* 0x0016e80001167983 */ /* 0x000ee20000300a00 */
[----:B------:R-:W-:-:S02]  /*41870*/  IMAD.MOV.U32 R7, RZ, RZ, R24 ;  /* 0x000000ffff077224 */ /* 0x000fc400078e0018 */
[----:B------:R-:W-:Y:S01]  /*41880*/  IMAD.MOV.U32 R6, RZ, RZ, R25 ;  /* 0x000000ffff067224 */ /* 0x000fe200078e0019 */
[----:B---3--:R-:W-:-:S15]  /*41890*/  HMMA.16816.F32.BF16 R20, R12, R24, R20 ;  /* 0x000000180c14723c */ /* 0x008fde0000041814 */
[----:B------:R-:W-:-:S08]  /*418a0*/  NOP ;  /* 0x0000000000007918 */ /* 0x000fd00000000000 */
[----:B------:R2:W-:Y:S04]  /*418b0*/  STL.64 [R1+0x730], R20 ;  /* 0x0007301401007387 */ /* 0x0005e80000100a00 */
[----:B------:R-:W-:Y:S01]  /*418c0*/  STL.64 [R1+0x738], R22 ;  /* 0x0007381601007387 */ /* 0x000fe20000100a00 */
[----:B--2---:R-:W-:Y:S02]  /*418d0*/  IMAD.MOV.U32 R20, RZ, RZ, R19 ;  /* 0x000000ffff147224 */ /* 0x004fe400078e0013 */
        /* <DEDUP_REMOVED lines=37> */
[----:B------:R-:W4:Y:S04]  /*41b30*/  LDL.LU.64 R16, [R1+0x1140] ;  /* 0x0011400001107983 */ /* 0x000f280000300a00 */
[----:B------:R-:W4:Y:S04]  /*41b40*/  LDL.LU.64 R18, [R1+0x1148] ;  /* 0x0011480001127983 */ /* 0x000f280000300a00 */
[----:B------:R-:W2:Y:S04]  /*41b50*/  LDL.LU.64 R20, [R1+0x6b40] ;  /* 0x006b400001147983 */ /* 0x000ea80000300a00 */
[----:B------:R0:W-:Y:S04]  /*41b60*/  STL.64 [R1+0x720], R8 ;  /* 0x0007200801007387 */ /* 0x0001e80000100a00 */
[----:B------:R1:W-:Y:S04]  /*41b70*/  STL.64 [R1+0x728], R10 ;  /* 0x0007280a01007387 */ /* 0x0003e80000100a00 */
[----:B0-----:R-:W4:Y:S04]  /*41b80*/  LDL.LU.64 R8, [R1+0x1f0] ;  /* 0x0001f00001087983 */ /* 0x001f280000300a00 */
[----:B-1----:R-:W4:Y:S01]  /*41b90*/  LDL.LU.64 R10, [R1+0x1f8] ;  /* 0x0001f800010a7983 */ /* 0x002f220000300a00 */
        /* <DEDUP_REMOVED lines=37> */
[----:B------:R-:W-:Y:S04]  /*41df0*/  STL.64 [R1+0x6c0], R24 ;  /* 0x0006c01801007387 */ /* 0x000fe80000100a00 */
[----:B------:R0:W-:Y:S04]  /*41e00*/  STL.64 [R1+0x6c8], R26 ;  /* 0x0006c81a01007387 */ /* 0x0001e80000100a00 */
[----:B0-----:R-:W2:Y:S04]  /*41e10*/  LDL.LU.64 R26, [R1+0x6ac0] ;  /* 0x006ac000011a7983 */ /* 0x001ea80000300a00 */
[----:B------:R-:W2:Y:S04]  /*41e20*/  LDL.LU.64 R24, [R1+0x6ab8] ;  /* 0x006ab80001187983 */ /* 0x000ea80000300a00 */
[----:B------:R0:W-:Y:S02]  /*41e30*/  STL.64 [R1+0x6a10], R20 ;  /* 0x006a101401007387 */ /* 0x0001e40000100a00 */
[----:B0-----:R-:W-:-:S02]  /*41e40*/  IMAD.MOV.U32 R20, RZ, RZ, R29 ;  /* 0x000000ffff147224 */ /* 0x001fc400078e001d */
[----:B------:R-:W-:-:S07]  /*41e50*/  IMAD.MOV.U32 R21, RZ, RZ, R3 ;  /* 0x000000ffff157224 */ /* 0x000fce00078e0003 */
[----:B--2---:R-:W-:Y:S01]  /*41e60*/  HMMA.16816.F32.BF16 R20, R12, R20, R24 ;  /* 0x000000140c14723c */ /* 0x004fe20000041818 */
[----:B------:R-:W3:-:S15]  /*41e70*/  LDL.LU.64 R24, [R1+0x6ab0] ;  /* 0x006ab00001187983 */ /* 0x000ede0000300a00 */
[----:B------:R-:W-:-:S07]  /*41e80*/  NOP ;  /* 0x0000000000007918 */ /* 0x000fce0000000000 */
[----:B------:R0:W-:Y:S04]  /*41e90*/  STL.64 [R1+0x6b0], R20 ;  /* 0x0006b01401007387 */ /* 0x0001e80000100a00 */
[----:B------:R-:W-:Y:S04]  /*41ea0*/  STL.64 [R1+0x6b8], R22 ;  /* 0x0006b81601007387 */ /* 0x000fe80000100a00 */
[----:B0-----:R-:W2:Y:S01]  /*41eb0*/  LDL.LU.64 R20, [R1+0x190] ;  /* 0x0001900001147983 */ /* 0x001ea20000300a00 */
[C---:B---3--:R-:W-:Y:S03]  /*41ec0*/  HMMA.16816.F32.BF16 R24, R12.reuse, R24, R4 ;  /* 0x000000180c18723c */ /* 0x048fe60000041804 */
[----:B--2---:R0:W-:Y:S04]  /*41ed0*/  STL.64 [R1+0x6a58], R20 ;  /* 0x006a581401007387 */ /* 0x0041e80000100a00 */
[----:B0-----:R-:W2:Y:S04]  /*41ee0*/  LDL.LU.64 R20, [R1+0x19b0] ;  /* 0x0019b00001147983 */ /* 0x001ea80000300a00 */
[----:B------:R-:W2:Y:S04]  /*41ef0*/  LDL.LU.64 R22, [R1+0x19b8] ;  /* 0x0019b80001167983 */ /* 0x000ea80000300a00 */
[----:B------:R-:W3:Y:S04]  /*41f00*/  LDL.LU.64 R6, [R1+0x6aa8] ;  /* 0x006aa80001067983 */ /* 0x000ee80000300a00 */
[----:B------:R-:W2:Y:S04]  /*41f10*/  LDL.LU.64 R4, [R1+0x6aa0] ;  /* 0x006aa00001047983 */ /* 0x000ea80000300a00 */
[----:B------:R0:W-:Y:S04]  /*41f20*/  STL.64 [R1+0x6a0], R24 ;  /* 0x0006a01801007387 */ /* 0x0001e80000100a00 */
[----:B------:R-:W-:Y:S04]  /*41f30*/  STL.64 [R1+0x6a8], R26 ;  /* 0x0006a81a01007387 */ /* 0x000fe80000100a00 */
[----:B0-----:R-:W4:Y:S02]  /*41f40*/  LDL.LU.64 R24, [R1+0x6a98] ;  /* 0x006a980001187983 */ /* 0x001f240000300a00 */
[----:B----4-:R-:W-:-:S15]  /*41f50*/  HMMA.16816.F32.BF16 R16, R12, R24, R16 ;  /* 0x000000180c10723c */ /* 0x010fde0000041810 */
[----:B------:R-:W-:-:S08]  /*41f60*/  NOP ;  /* 0x0000000000007918 */ /* 0x000fd00000000000 */
[----:B------:R0:W-:Y:S04]  /*41f70*/  STL.64 [R1+0x690], R16 ;  /* 0x0006901001007387 */ /* 0x0001e80000100a00 */
[----:B------:R-:W-:Y:S04]  /*41f80*/  STL.64 [R1+0x698], R18 ;  /* 0x0006981201007387 */ /* 0x000fe80000100a00 */
[----:B0-----:R-:W4:Y:S04]  /*41f90*/  LDL.LU.64 R16, [R1+0x6a90] ;  /* 0x006a900001107983 */ /* 0x001f280000300a00 */
[----:B------:R0:W-:Y:S04]  /*41fa0*/  STL.64 [R1+0x6a48], R24 ;  /* 0x006a481801007387 */ /* 0x0001e80000100a00 */
[----:B0-----:R-:W3:Y:S01]  /*41fb0*/  LDL.LU.64 R24, [R1] ;  /* 0x0000000001187983 */ /* 0x001ee20000300a00 */
[----:B----4-:R-:W-:Y:S03]  /*41fc0*/  HMMA.16816.F32.BF16 R12, R12, R16, R8 ;  /* 0x000000100c0c723c */ /* 0x010fe60000041808 */
[----:B------:R-:W4:Y:S03]  /*41fd0*/  LDL.LU.64 R8, [R1+0x6a88] ;  /* 0x006a880001087983 */ /* 0x000f260000300a00 */
[----:B------:R-:W-:-:S02]  /*41fe0*/  IMAD.MOV.U32 R3, RZ, RZ, R17 ;  /* 0x000000ffff037224 */ /* 0x000fc400078e0011 */
[----:B------:R-:W-:-:S15]  /*41ff0*/  IMAD.MOV.U32 R10, RZ, RZ, R16 ;  /* 0x000000ffff0a7224 */ /* 0x000fde00078e0010 */
[----:B------:R0:W-:Y:S04]  /*42000*/  STL.64 [R1+0x280], R12 ;  /* 0x0002800c01007387 */ /* 0x0001e80000100a00 */
[----:B------:R1:W-:Y:S04]  /*42010*/  STL.64 [R1+0x288], R14 ;  /* 0x0002880e01007387 */ /* 0x0003e80000100a00 */
[----:B------:R-:W4:Y:S04]  /*42020*/  LDL.LU.64 R18, [R1+0x6a80] ;  /* 0x006a800001127983 */ /* 0x000f280000300a00 */
[----:B------:R-:W4:Y:S04]  /*42030*/  LDL.LU.64 R16, [R1+0x6a78] ;  /* 0x006a780001107983 */ /* 0x000f280000300a00 */
[----:B0-----:R-:W3:Y:S04]  /*42040*/  LDL.LU.64 R12, [R1+0x1ab0] ;  /* 0x001ab000010c7983 */ /* 0x001ee80000300a00 */
[----:B-1----:R-:W3:Y:S04]  /*42050*/  LDL.LU.64 R14, [R1+0x1ab8] ;  /* 0x001ab800010e7983 */ /* 0x002ee80000300a00 */
[----:B--2---:R-:W-:Y:S01]  /*42060*/  STL.64 [R1+0x6a08], R4 ;  /* 0x006a080401007387 */ /* 0x004fe20000100a00 */
[C---:B----4-:R-:W-:Y:S06]  /*42070*/  HMMA.16816.F32.BF16 R20, R16.reuse, R8, R20 ;  /* 0x000000081014723c */ /* 0x050fec0000041814 */
[----:B---3--:R-:W-:-:S15]  /*42080*/  HMMA.16816.F32.BF16 R12, R16, R4, R12 ;  /* 0x00000004100c723c */ /* 0x008fde000004180c */
[----:B------:R-:W-:-:S08]  /*42090*/  NOP ;  /* 0x0000000000007918 */ /* 0x000fd00000000000 */
[----:B------:R0:W-:Y:S04]  /*420a0*/  STL.64 [R1+0x230], R12 ;  /* 0x0002300c01007387 */ /* 0x0001e80000100a00 */
[----:B------:R1:W-:Y:S04]  /*420b0*/  STL.64 [R1+0x238], R14 ;  /* 0x0002380e01007387 */ /* 0x0003e80000100a00 */
[----:B0-----:R-:W2:Y:S04]  /*420c0*/  LDL.LU.64 R12, [R1+0x18b0] ;  /* 0x0018b000010c7983 */ /* 0x001ea80000300a00 */
[----:B-1----:R-:W2:Y:S04]  /*420d0*/  LDL.LU.64 R14, [R1+0x18b8] ;  /* 0x0018b800010e7983 */ /* 0x002ea80000300a00 */
[----:B------:R-:W-:Y:S04]  /*420e0*/  STL.64 [R1+0x220], R20 ;  /* 0x0002201401007387 */ /* 0x000fe80000100a00 */
[----:B------:R-:W-:Y:S04]  /*420f0*/  STL.64 [R1+0x228], R22 ;  /* 0x0002281601007387 */ /* 0x000fe80000100a00 */
[----:B------:R0:W-:Y:S02]  /*42100*/  STL.64 [R1+0x6a38], R8 ;  /* 0x006a380801007387 */ /* 0x0001e40000100a00 */
[----:B0-----:R-:W-:-:S02]  /*42110*/  IMAD.MOV.U32 R8, RZ, RZ, R7 ;  /* 0x000000ffff087224 */ /* 0x001fc400078e0007 */
[----:B------:R-:W-:-:S05]  /*42120*/  IMAD.MOV.U32 R9, RZ, RZ, R6 ;  /* 0x000000ffff097224 */ /* 0x000fca00078e0006 */
[----:B------:R-:W-:Y:S04]  /*42130*/  STL.64 [R1+0x6a60], R8 ;  /* 0x006a600801007387 */ /* 0x000fe80000100a00 */
[----:B------:R-:W3:Y:S04]  /*42140*/  LDL.LU.64 R20, [R1+0x16b0] ;  /* 0x0016b00001147983 */ /* 0x000ee80000300a00 */
[----:B------:R-:W4:Y:S04]  /*42150*/  LDL.LU.64 R22, [R1+0x16b8] ;  /* 0x0016b80001167983 */ /* 0x000f280000300a00 */
[----:B----4-:R-:W-:Y:S04]  /*42160*/  STL.64 [R1+0x6a70], R22 ;  /* 0x006a701601007387 */ /* 0x010fe80000100a00 */
[----:B---3--:R0:W-:Y:S04]  /*42170*/  STL.64 [R1+0x6a68], R20 ;  /* 0x006a681401007387 */ /* 0x0081e80000100a00 */
[----:B0-----:R-:W3:Y:S04]  /*42180*/  LDL.LU.64 R20, [R1+0x17b0] ;  /* 0x0017b00001147983 */ /* 0x001ee80000300a00 */
[----:B------:R-:W3:Y:S04]  /*42190*/  LDL.LU.64 R22, [R1+0x17b8] ;  /* 0x0017b80001167983 */ /* 0x000ee80000300a00 */
[----:B------:R-:W4:Y:S04]  /*421a0*/  LDL.LU.64 R4, [R1+0x150] ;  /* 0x0001500001047983 */ /* 0x000f280000300a00 */
[----:B----4-:R0:W-:Y:S04]  /*421b0*/  STL.64 [R1+0x6a18], R4 ;  /* 0x006a180401007387 */ /* 0x0101e80000100a00 */
[----:B0-----:R-:W4:Y:S04]  /*421c0*/  LDL.LU.64 R4, [R1+0x160] ;  /* 0x0001600001047983 */ /* 0x001f280000300a00 */
[----:B----4-:R0:W-:Y:S04]  /*421d0*/  STL.64 [R1+0x6a30], R4 ;  /* 0x006a300401007387 */ /* 0x0101e80000100a00 */
[----:B0-----:R-:W4:Y:S01]  /*421e0*/  LDL.LU.64 R4, [R1+0x170] ;  /* 0x0001700001047983 */ /* 0x001f220000300a00 */
[----:B--2---:R-:W-:Y:S03]  /*421f0*/  HMMA.16816.F32.BF16 R12, R16, R24, R12 ;  /* 0x00000018100c723c */ /* 0x004fe6000004180c */
[----:B----4-:R0:W-:Y:S04]  /*42200*/  STL.64 [R1+0x6a40], R4 ;  /* 0x006a400401007387 */ /* 0x0101e80000100a00 */
[----:B0-----:R-:W2:Y:S01]  /*42210*/  LDL.LU.64 R4, [R1+0x180] ;  /* 0x0001800001047983 */ /* 0x001ea20000300a00 */
[----:B------:R-:W-:-:S02]  /*42220*/  IMAD.MOV.U32 R8, RZ, RZ, R2 ;  /* 0x000000ffff087224 */ /* 0x000fc400078e0002 */
[----:B------:R-:W-:Y:S02]  /*42230*/  IMAD.MOV.U32 R9, RZ, RZ, R0 ;  /* 0x000000ffff097224 */ /* 0x000fe400078e0000 */
[----:B------:R-:W-:Y:S02]  /*42240*/  IMAD.MOV.U32 R2, RZ, RZ, R24 ;  /* 0x000000ffff027224 */ /* 0x000fe400078e0018 */
[----:B------:R-:W-:Y:S01]  /*42250*/  IMAD.MOV.U32 R0, RZ, RZ, R25 ;  /* 0x000000ffff007224 */ /* 0x000fe200078e0019 */
[----:B--2---:R0:W-:Y:S04]  /*42260*/  STL.64 [R1+0x6a50], R4 ;  /* 0x006a500401007387 */ /* 0x0041e80000100a00 */
[----:B0-----:R-:W2:Y:S04]  /*42270*/  LDL.LU.64 R4, [R1+0x15b0] ;  /* 0x0015b00001047983 */ /* 0x001ea80000300a00 */
[----:B------:R-:W2:Y:S04]  /*42280*/  LDL.LU.64 R6, [R1+0x15b8] ;  /* 0x0015b80001067983 */ /* 0x000ea80000300a00 */
[----:B------:R-:W-:Y:S04]  /*42290*/  STL.64 [R1+0x200], R12 ;  /* 0x0002000c01007387 */ /* 0x000fe80000100a00 */
[----:B------:R-:W-:Y:S04]  /*422a0*/  STL.64 [R1+0x208], R14 ;  /* 0x0002080e01007387 */ /* 0x000fe80000100a00 */
[----:B------:R-:W0:Y:S04]  /*422b0*/  LDSM.16.MT88.4 R12, [R28+UR4+0x4000] ;  /* 0x004000041c0c783b */ /* 0x000e280008004200 */
[----:B------:R-:W4:Y:S04]  /*422c0*/  LDL.LU.64 R24, [R1+0x1130] ;  /* 0x0011300001187983 */ /* 0x000f280000300a00 */
[----:B------:R-:W4:Y:S04]  /*422d0*/  LDL.LU.64 R26, [R1+0x1138] ;  /* 0x00113800011a7983 */ /* 0x000f280000300a00 */
[----:B------:R-:W-:Y:S04]  /*422e0*/  STL [R1+0x698c], R28 ;  /* 0x00698c1c01007387 */ /* 0x000fe80000100800 */
[----:B0-----:R-:W-:Y:S04]  /*422f0*/  STL.64 [R1+0x6870], R14 ;  /* 0x0068700e01007387 */ /* 0x001fe80000100a00 */
[----:B------:R0:W-:Y:S02]  /*42300*/  STL.64 [R1+0x6868], R12 ;  /* 0x0068680c01007387 */ /* 0x0001e40000100a00 */
[----:B0-----:R-:W-:-:S02]  /*42310*/  IMAD.MOV.U32 R12, RZ, RZ, R10 ;  /* 0x000000ffff0c7224 */ /* 0x001fc400078e000a */
[----:B---3--:R-:W-:Y:S01]  /*42320*/  HMMA.16816.F32.BF16 R8, R16, R8, R20 ;  /* 0x000000081008723c */ /* 0x008fe20000041814 */
[----:B------:R-:W3:Y:S04]  /*42330*/  LDL.LU.64 R22, [R1+0x6a70] ;  /* 0x006a700001167983 */ /* 0x000ee80000300a00 */
[----:B------:R-:W3:-:S15]  /*42340*/  LDL.LU.64 R20, [R1+0x6a68] ;  /* 0x006a680001147983 */ /* 0x000ede0000300a00 */
[----:B------:R-:W-:-:S03]  /*42350*/  NOP ;  /* 0x0000000000007918 */ /* 0x000fc60000000000 */
[----:B------:R0:W-:Y:S04]  /*42360*/  STL.64 [R1+0x1f0], R8 ;  /* 0x0001f00801007387 */ /* 0x0001e80000100a00 */
[----:B------:R3:W-:Y:S04]  /*42370*/  STL.64 [R1+0x1f8], R10 ;  /* 0x0001f80a01007387 */ /* 0x0007e80000100a00 */
[----:B0-----:R-:W3:Y:S02]  /*42380*/  LDL.LU.64 R8, [R1+0x6a60] ;  /* 0x006a600001087983 */ /* 0x001ee40000300a00 */
[----:B---3--:R-:W-:Y:S02]  /*42390*/  HMMA.16816.F32.BF16 R8, R16, R8, R20 ;  /* 0x000000081008723c */ /* 0x008fe40000041814 */
[----:B------:R-:W2:-:S15]  /*423a0*/  LDL.LU.64 R20, [R1+0x6a58] ;  /* 0x006a580001147983 */ /* 0x000e9e0000300a00 */
[----:B------:R-:W-:-:S06]  /*423b0*/  NOP ;  /* 0x0000000000007918 */ /* 0x000fcc0000000000 */
[----:B------:R0:W-:Y:S04]  /*423c0*/  STL.64 [R1+0x1e0], R8 ;  /* 0x0001e00801007387 */ /* 0x0001e80000100a00 */
[----:B------:R1:W-:Y:S04]  /*423d0*/  STL.64 [R1+0x1e8], R10 ;  /* 0x0001e80a01007387 */ /* 0x0003e80000100a00 */
[----:B0-----:R-:W3:Y:S04]  /*423e0*/  LDL.LU.64 R8, [R1+0x1120] ;  /* 0x0011200001087983 */ /* 0x001ee80000300a00 */
[----:B-1----:R-:W3:Y:S01]  /*423f0*/  LDL.LU.64 R10, [R1+0x1128] ;  /* 0x00112800010a7983 */ /* 0x002ee20000300a00 */
[----:B--2---:R-:W-:Y:S06]  /*42400*/  HMMA.16816.F32.BF16 R4, R16, R20, R4 ;  /* 0x000000141004723c */ /* 0x004fec0000041804 */
[----:B------:R-:W-:-:S02]  /*42410*/  IMAD.MOV.U32 R15, RZ, RZ, R20 ;  /* 0x000000ffff0f7224 */ /* 0x000fc400078e0014 */
[----:B------:R-:W-:-:S15]  /*42420*/  IMAD.MOV.U32 R14, RZ, RZ, R21 ;  /* 0x000000ffff0e7224 */ /* 0x000fde00078e0015 */
[----:B------:R0:W-:Y:S04]  /*42430*/  STL.64 [R1+0x1d0], R4 ;  /* 0x0001d00401007387 */ /* 0x0001e80000100a00 */
[----:B------:R-:W-:Y:S04]  /*42440*/  STL.64 [R1+0x1d8], R6 ;  /* 0x0001d80601007387 */ /* 0x000fe80000100a00 */
[----:B0-----:R-:W4:Y:S04]  /*42450*/  LDL.LU.64 R4, [R1+0x6a50] ;  /* 0x006a500001047983 */ /* 0x001f280000300a00 */
[----:B------:R-:W2:Y:S04]  /*42460*/  LDL.LU.64 R20, [R1+0x1100] ;  /* 0x0011000001147983 */ /* 0x000ea80000300a00 */
[----:B------:R-:W3:Y:S01]  /*42470*/  LDL.LU.64 R22, [R1+0x1108] ;  /* 0x0011080001167983 */ /* 0x000ee20000300a00 */
[----:B----4-:R-:W-:Y:S03]  /*42480*/  HMMA.16816.F32.BF16 R24, R16, R4, R24 ;  /* 0x000000041018723c */ /* 0x010fe60000041818 */
[----:B---3--:R-:W-:Y:S04]  /*42490*/  STL.64 [R1+0x6a28], R22 ;  /* 0x006a281601007387 */ /* 0x008fe80000100a00 */
[----:B--2---:R0:W-:Y:S04]  /*424a0*/  STL.64 [R1+0x6a20], R20 ;  /* 0x006a201401007387 */ /* 0x0041e80000100a00 */
[----:B0-----:R-:W2:Y:S04]  /*424b0*/  LDL.LU.64 R20, [R1+0x1110] ;  /* 0x0011100001147983 */ /* 0x001ea80000300a00 */
[----:B------:R-:W2:Y:S04]  /*424c0*/  LDL.LU.64 R22, [R1+0x1118] ;  /* 0x0011180001167983 */ /* 0x000ea80000300a00 */
[----:B------:R-:W-:Y:S04]  /*424d0*/  STL [R1+0x6974], R15 ;  /* 0x0069740f01007387 */ /* 0x000fe80000100800 */
[----:B------:R-:W-:Y:S04]  /*424e0*/  STL [R1+0x6970], R14 ;  /* 0x0069700e01007387 */ /* 0x000fe80000100800 */
[----:B------:R0:W-:Y:S04]  /*424f0*/  STL.64 [R1+0x1c0], R24 ;  /* 0x0001c01801007387 */ /* 0x0001e80000100a00 */
[----:B------:R1:W-:Y:S04]  /*42500*/  STL.64 [R1+0x1c8], R26 ;  /* 0x0001c81a01007387 */ /* 0x0003e80000100a00 */
[----:B0-----:R-:W3:Y:S01]  /*42510*/  LDL.LU.64 R24, [R1+0x6a48] ;  /* 0x006a480001187983 */ /* 0x001ee20000300a00 */
[----:B-1----:R-:W-:-:S02]  /*42520*/  IMAD.MOV.U32 R27, RZ, RZ, R4 ;  /* 0x000000ffff1b7224 */ /* 0x002fc400078e0004 */
[----:B------:R-:W-:Y:S02]  /*42530*/  IMAD.MOV.U32 R26, RZ, RZ, R5 ;  /* 0x000000ffff1a7224 */ /* 0x000fe400078e0005 */
[----:B------:R-:W4:Y:S04]  /*42540*/  LDL.LU.64 R4, [R1+0x6a40] ;  /* 0x006a400001047983 */ /* 0x000f280000300a00 */
[----:B------:R-:W-:Y:S04]  /*42550*/  STL [R1+0x697c], R26 ;  /* 0x00697c1a01007387 */ /* 0x000fe80000100800 */
[----:B------:R-:W-:Y:S01]  /*42560*/  STL [R1+0x6978], R27 ;  /* 0x0069781b01007387 */ /* 0x000fe20000100800 */
        /* <DEDUP_REMOVED lines=9> */
[----:B------:R-:W-:Y:S01]  /*42600*/  STL [R1+0x6988], R10 ;  /* 0x0069880a01007387 */ /* 0x000fe20000100800 */
[----:B--2---:R-:W-:Y:S06]  /*42610*/  HMMA.16816.F32.BF16 R20, R16, R4, R20 ;  /* 0x000000041014723c */ /* 0x004fec0000041814 */
[----:B------:R-:W-:-:S02]  /*42620*/  IMAD.MOV.U32 R15, RZ, RZ, R4 ;  /* 0x000000ffff0f7224 */ /* 0x000fc400078e0004 */
[----:B------:R-:W-:-:S15]  /*42630*/  IMAD.MOV.U32 R14, RZ, RZ, R5 ;  /* 0x000000ffff0e7224 */ /* 0x000fde00078e0005 */
[----:B------:R-:W-:Y:S04]  /*42640*/  STL.64 [R1+0xd0], R20 ;  /* 0x0000d01401007387 */ /* 0x000fe80000100a00 */
[----:B------:R0:W-:Y:S04]  /*42650*/  STL.64 [R1+0xd8], R22 ;  /* 0x0000d81601007387 */ /* 0x0001e80000100a00 */
[----:B0-----:R-:W2:Y:S04]  /*42660*/  LDL.LU.64 R22, [R1+0x6a28] ;  /* 0x006a280001167983 */ /* 0x001ea80000300a00 */
[----:B------:R-:W2:Y:S04]  /*42670*/  LDL.LU.64 R20, [R1+0x6a20] ;  /* 0x006a200001147983 */ /* 0x000ea80000300a00 */
[----:B------:R-:W2:Y:S01]  /*42680*/  LDL.LU.64 R4, [R1+0x6a18] ;  /* 0x006a180001047983 */ /* 0x000ea20000300a00 */
[----:B------:R-:W-:-:S03]  /*42690*/  IMAD.MOV.U32 R13, RZ, RZ, R3 ;  /* 0x000000ffff0d7224 */ /* 0x000fc600078e0003 */
[----:B------:R-:W-:Y:S04]  /*426a0*/  STL.64 [R1+0x69d8], R14 ;  /* 0x0069d80e01007387 */ /* 0x000fe80000100a00 */
[----:B------:R0:W-:Y:S04]  /*426b0*/  STL.64 [R1+0x69d0], R12 ;  /* 0x0069d00c01007387 */ /* 0x0001e80000100a00 */
[----:B0-----:R-:W4:Y:S01]  /*426c0*/  LDL.LU.64 R12, [R1+0x140] ;  /* 0x00014000010c7983 */ /* 0x001f220000300a00 */
[----:B--2---:R-:W-:Y:S06]  /*426d0*/  HMMA.16816.F32.BF16 R20, R16, R4, R20 ;  /* 0x000000041014723c */ /* 0x004fec0000041814 */
[----:B------:R-:W-:-:S02]  /*426e0*/  IMAD.MOV.U32 R27, RZ, RZ, R5 ;  /* 0x000000ffff1b7224 */ /* 0x000fc400078e0005 */
[----:B------:R-:W-:-:S15]  /*426f0*/  IMAD.MOV.U32 R26, RZ, RZ, R4 ;  /* 0x000000ffff1a7224 */ /* 0x000fde00078e0004 */
[----:B------:R0:W-:Y:S04]  /*42700*/  STL.64 [R1+0xc0], R20 ;  /* 0x0000c01401007387 */ /* 0x0001e80000100a00 */
[----:B------:R-:W-:Y:S04]  /*42710*/  STL.64 [R1+0xc8], R22 ;  /* 0x0000c81601007387 */ /* 0x000fe80000100a00 */
[----:B0-----:R-:W2:Y:S04]  /*42720*/  LDL.LU.64 R20, [R1+0x6a10] ;  /* 0x006a100001147983 */ /* 0x001ea80000300a00 */
[----:B------:R-:W2:Y:S04]  /*42730*/  LDL.LU.64 R4, [R1+0x10e0] ;  /* 0x0010e00001047983 */ /* 0x000ea80000300a00 */
[----:B------:R-:W2:Y:S04]  /*42740*/  LDL.LU.64 R6, [R1+0x10e8] ;  /* 0x0010e80001067983 */ /* 0x000ea80000300a00 */
[----:B------:R-:W-:Y:S04]  /*42750*/  STL [R1+0x69a0], R27 ;  /* 0x0069a01b01007387 */ /* 0x000fe80000100800 */
[----:B------:R-:W-:Y:S04]  /*42760*/  STL [R1+0x699c], R26 ;  /* 0x00699c1a01007387 */ /* 0x000fe80000100800 */
[----:B---3--:R0:W-:Y:S04]  /*42770*/  STL.64 [R1+0x6a00], R24 ;  /* 0x006a001801007387 */ /* 0x0081e80000100a00 */
[----:B0-----:R-:W3:Y:S04]  /*42780*/  LDL.LU.64 R24, [R1+0x10f0] ;  /* 0x0010f00001187983 */ /* 0x001ee80000300a00 */
[----:B------:R-:W3:Y:S01]  /*42790*/  LDL.LU.64 R26, [R1+0x10f8] ;  /* 0x0010f800011a7983 */ /* 0x000ee20000300a00 */
[----:B----4-:R-:W-:-:S02]  /*427a0*/  IMAD.MOV.U32 R28, RZ, RZ, R12 ;  /* 0x000000ffff1c7224 */ /* 0x010fc400078e000c */
[----:B------:R-:W-:Y:S01]  /*427b0*/  IMAD.MOV.U32 R10, RZ, RZ, R13 ;  /* 0x000000ffff0a7224 */ /* 0x000fe200078e000d */
[----:B---3--:R-:W-:-:S15]  /*427c0*/  HMMA.16816.F32.BF16 R24, R16, R12, R24 ;  /* 0x0000000c1018723c */ /* 0x008fde0000041818 */
[----:B------:R-:W-:-:S08]  /*427d0*/  NOP ;  /* 0x0000000000007918 */ /* 0x000fd00000000000 */
[----:B------:R0:W-:Y:S04]  /*427e0*/  STL.64 [R1+0xb0], R24 ;  /* 0x0000b01801007387 */ /* 0x0001e80000100a00 */
[----:B------:R1:W-:Y:S04]  /*427f0*/  STL.64 [R1+0xb8], R26 ;  /* 0x0000b81a01007387 */ /* 0x0003e80000100a00 */
[----:B0-----:R-:W3:Y:S04]  /*42800*/  LDL.LU.64 R24, [R1+0x10d0] ;  /* 0x0010d00001187983 */ /* 0x001ee80000300a00 */
[----:B-1----:R-:W3:Y:S04]  /*42810*/  LDL.LU.64 R26, [R1+0x10d8] ;  /* 0x0010d800011a7983 */ /* 0x002ee80000300a00 */
[----:B------:R-:W4:Y:S04]  /*42820*/  LDL.LU.64 R12, [R1+0x1040] ;  /* 0x00104000010c7983 */ /* 0x000f280000300a00 */
[----:B------:R-:W3:Y:S01]  /*42830*/  LDL.LU.64 R14, [R1+0x1048] ;  /* 0x00104800010e7983 */ /* 0x000ee20000300a00 */
[----:B--2---:R-:W-:Y:S06]  /*42840*/  HMMA.16816.F32.BF16 R4, R16, R20, R4 ;  /* 0x000000141004723c */ /* 0x004fec0000041804 */
[----:B------:R-:W-:Y:S01]  /*42850*/  IMAD.MOV.U32 R11, RZ, RZ, R21 ;  /* 0x000000ffff0b7224 */ /* 0x000fe200078e0015 */
[----:B---3--:R-:W-:Y:S04]  /*42860*/  STL.64 [R1+0x69e8], R14 ;  /* 0x0069e80e01007387 */ /* 0x008fe80000100a00 */
[----:B----4-:R0:W-:Y:S04]  /*42870*/  STL.64 [R1+0x69e0], R12 ;  /* 0x0069e00c01007387 */ /* 0x0101e80000100a00 */
[----:B0-----:R-:W2:Y:S04]  /*42880*/  LDL.LU.64 R12, [R1+0x110] ;  /* 0x00011000010c7983 */ /* 0x001ea80000300a00 */
[----:B------:R-:W-:Y:S04]  /*42890*/  STL [R1+0x69a4], R28 ;  /* 0x0069a41c01007387 */ /* 0x000fe80000100800 */
[----:B------:R0:W-:Y:S04]  /*428a0*/  STL.64 [R1+0xa0], R4 ;  /* 0x0000a00401007387 */ /* 0x0001e80000100a00 */
[----:B------:R1:W-:Y:S04]  /*428b0*/  STL.64 [R1+0xa8], R6 ;  /* 0x0000a80601007387 */ /* 0x0003e80000100a00 */
[----:B0-----:R-:W3:Y:S01]  /*428c0*/  LDL.LU.64 R4, [R1+0x6a08] ;  /* 0x006a080001047983 */ /* 0x001ee20000300a00 */
[----:B-1----:R-:W-:-:S03]  /*428d0*/  IMAD.MOV.U32 R7, RZ, RZ, R20 ;  /* 0x000000ffff077224 */ /* 0x002fc600078e0014 */
[----:B------:R-:W4:Y:S04]  /*428e0*/  LDL.LU.64 R20, [R1+0x1010] ;  /* 0x0010100001147983 */ /* 0x000f280000300a00 */
[----:B------:R-:W2:Y:S04]  /*428f0*/  LDL.LU.64 R22, [R1+0x1018] ;  /* 0x0010180001167983 */ /* 0x000ea80000300a00 */
[----:B--2---:R-:W-:Y:S04]  /*42900*/  STL.64 [R1+0x69f8], R22 ;  /* 0x0069f81601007387 */ /* 0x004fe80000100a00 */
[----:B----4-:R0:W-:Y:S04]  /*42910*/  STL.64 [R1+0x69f0], R20 ;  /* 0x0069f01401007387 */ /* 0x0101e80000100a00 */
[----:B0-----:R-:W2:Y:S04]  /*42920*/  LDL.LU.64 R20, [R1+0x1050] ;  /* 0x0010500001147983 */ /* 0x001ea80000300a00 */
[----:B------:R-:W2:Y:S04]  /*42930*/  LDL.LU.64 R22, [R1+0x1058] ;  /* 0x0010580001167983 */ /* 0x000ea80000300a00 */
[----:B------:R-:W-:Y:S04]  /*42940*/  STL.64 [R1+0x69b8], R10 ;  /* 0x0069b80a01007387 */ /* 0x000fe80000100a00 */
[----:B------:R0:W-:Y:S04]  /*42950*/  STL.64 [R1+0x69b0], R8 ;  /* 0x0069b00801007387 */ /* 0x0001e80000100a00 */
[----:B0-----:R-:W4:Y:S01]  /*42960*/  LDL.LU.64 R8, [R1+0x120] ;  /* 0x0001200001087983 */ /* 0x001f220000300a00 */
[----:B------:R-:W-:Y:S01]  /*42970*/  IMAD.MOV.U32 R28, RZ, RZ, R12 ;  /* 0x000000ffff1c7224 */ /* 0x000fe200078e000c */
[C---:B--2---:R-:W-:Y:S06]  /*42980*/  HMMA.16816.F32.BF16 R20, R16.reuse, R12, R20 ;  /* 0x0000000c1014723c */ /* 0x044fec0000041814 */
[----:B----4-:R-:W-:Y:S06]  /*42990*/  HMMA.16816.F32.BF16 R24, R16, R8, R24 ;  /* 0x000000081018723c */ /* 0x010fec0000041818 */
[----:B------:R-:W-:-:S15]  /*429a0*/  IMAD.MOV.U32 R6, RZ, RZ, R9 ;  /* 0x000000ffff067224 */ /* 0x000fde00078e0009 */
[----:B------:R-:W-:-:S02]  /*429b0*/  NOP ;  /* 0x0000000000007918 */ /* 0x000fc40000000000 */
[----:B------:R0:W-:Y:S04]  /*429c0*/  STL.64 [R1+0x90], R24 ;  /* 0x0000901801007387 */ /* 0x0001e80000100a00 */
[----:B------:R1:W-:Y:S04]  /*429d0*/  STL.64 [R1+0x98], R26 ;  /* 0x0000981a01007387 */ /* 0x0003e80000100a00 */
[----:B0-----:R-:W2:Y:S01]  /*429e0*/  LDL.LU.64 R24, [R1+0x6a00] ;  /* 0x006a000001187983 */ /* 0x001ea20000300a00 */
[----:B-1----:R-:W-:-:S03]  /*429f0*/  IMAD.MOV.U32 R26, RZ, RZ, R8 ;  /* 0x000000ffff1a7224 */ /* 0x002fc600078e0008 */
[----:B------:R-:W3:Y:S04]  /*42a00*/  LDL.LU.64 R8, [R1+0x1aa0] ;  /* 0x001aa00001087983 */ /* 0x000ee80000300a00 */
[----:B------:R-:W3:Y:S04]  /*42a10*/  LDL.LU.64 R10, [R1+0x1aa8] ;  /* 0x001aa800010a7983 */ /* 0x000ee80000300a00 */
[----:B------:R-:W-:Y:S04]  /*42a20*/  STL.64 [R1+0x80], R20 ;  /* 0x0000801401007387 */ /* 0x000fe80000100a00 */
[----:B------:R0:W-:Y:S01]  /*42a30*/  STL.64 [R1+0x88], R22 ;  /* 0x0000881601007387 */ /* 0x0001e20000100a00 */
[----:B------:R-:W-:-:S03]  /*42a40*/  IMAD.MOV.U32 R27, RZ, RZ, R13 ;  /* 0x000000ffff1b7224 */ /* 0x000fc600078e000d */
[----:B0-----:R-:W4:Y:S04]  /*42a50*/  LDL.LU.64 R22, [R1+0x69f8] ;  /* 0x0069f80001167983 */ /* 0x001f280000300a00 */
[----:B------:R-:W4:Y:S04]  /*42a60*/  LDL.LU.64 R20, [R1+0x69f0] ;  /* 0x0069f00001147983 */ /* 0x000f280000300a00 */
[----:B------:R-:W2:Y:S04]  /*42a70*/  LDL.LU.64 R14, [R1+0x69e8] ;  /* 0x0069e800010e7983 */ /* 0x000ea80000300a00 */
[----:B------:R-:W2:Y:S02]  /*42a80*/  LDL.LU.64 R12, [R1+0x69e0] ;  /* 0x0069e000010c7983 */ /* 0x000ea40000300a00 */
[----:B--2---:R-:W-:-:S15]  /*42a90*/  HMMA.16816.F32.BF16 R12, R16, R24, R12 ;  /* 0x00000018100c723c */ /* 0x004fde000004180c */
[----:B------:R-:W-:-:S08]  /*42aa0*/  NOP ;  /* 0x0000000000007918 */ /* 0x000fd00000000000 */
[----:B------:R-:W-:Y:S04]  /*42ab0*/  STL.64 [R1+0x70], R12 ;  /* 0x0000700c01007387 */ /* 0x000fe80000100a00 */
[----:B------:R0:W-:Y:S04]  /*42ac0*/  STL.64 [R1+0x78], R14 ;  /* 0x0000780e01007387 */ /* 0x0001e80000100a00 */
[----:B0-----:R-:W2:Y:S04]  /*42ad0*/  LDL.LU.64 R14, [R1+0x69d8] ;  /* 0x0069d800010e7983 */ /* 0x001ea80000300a00 */
[----:B------:R-:W4:Y:S04]  /*42ae0*/  LDL.LU.64 R12, [R1+0x69d0] ;  /* 0x0069d000010c7983 */ /* 0x000f280000300a00 */
[----:B------:R0:W-:Y:S04]  /*42af0*/  STL.64 [R1+0x6890], R24 ;  /* 0x0068901801007387 */ /* 0x0001e80000100a00 */
[----:B------:R1:W-:Y:S04]  /*42b00*/  STL.64 [R1+0x69a8], R26 ;  /* 0x0069a81a01007387 */ /* 0x0003e80000100a00 */
[----:B0-----:R-:W3:Y:S04]  /*42b10*/  LDL.LU.64 R24, [R1+0x19a0] ;  /* 0x0019a00001187983 */ /* 0x001ee80000300a00 */
[----:B-1----:R-:W3:Y:S01]  /*42b20*/  LDL.LU.64 R26, [R1+0x19a8] ;  /* 0x0019a800011a7983 */ /* 0x002ee20000300a00 */
[----:B----4-:R-:W-:Y:S03]  /*42b30*/  HMMA.16816.F32.BF16 R16, R16, R12, R20 ;  /* 0x0000000c1010723c */ /* 0x010fe60000041814 */
[----:B------:R-:W3:Y:S04]  /*42b40*/  LDL.LU.64 R22, [R1+0x69c8] ;  /* 0x0069c80001167983 */ /* 0x000ee80000300a00 */
[----:B------:R-:W3:-:S15]  /*42b50*/  LDL.LU.64 R20, [R1+0x69c0] ;  /* 0x0069c00001147983 */ /* 0x000ede0000300a00 */
[----:B------:R-:W-:-:S01]  /*42b60*/  NOP ;  /* 0x0000000000007918 */ /* 0x000fc20000000000 */
[----:B------:R-:W-:Y:S04]  /*42b70*/  STL.64 [R1+0x30], R16 ;  /* 0x0000301001007387 */ /* 0x000fe80000100a00 */
[----:B------:R-:W-:Y:S04]  /*42b80*/  STL.64 [R1+0x38], R18 ;  /* 0x0000381201007387 */ /* 0x000fe80000100a00 */
[----:B------:R0:W-:Y:S04]  /*42b90*/  STL.64 [R1+0x6888], R12 ;  /* 0x0068880c01007387 */ /* 0x0001e80000100a00 */
[----:B--2---:R1:W-:Y:S04]  /*42ba0*/  STL.64 [R1+0x6980], R14 ;  /* 0x0069800e01007387 */ /* 0x0043e80000100a00 */
[----:B0-----:R-:W2:Y:S04]  /*42bb0*/  LDL.LU.64 R12, [R1+0x1880] ;  /* 0x00188000010c7983 */ /* 0x001ea80000300a00 */
[----:B-1----:R-:W2:Y:S01]  /*42bc0*/  LDL.LU.64 R14, [R1+0x1888] ;  /* 0x00188800010e7983 */ /* 0x002ea20000300a00 */
[----:B---3--:R-:W-:-:S15]  /*42bd0*/  HMMA.16816.F32.BF16 R8, R20, R4, R8 ;  /* 0x000000041408723c */ /* 0x008fde0000041808 */
[----:B------:R-:W-:-:S08]  /*42be0*/  NOP ;  /* 0x0000000000007918 */ /* 0x000fd00000000000 */
[----:B------:R-:W-:Y:S04]  /*42bf0*/  STL.64 [R1+0x20], R8 ;  /* 0x0000200801007387 */ /* 0x000fe80000100a00 */
[----:B------:R0:W-:Y:S04]  /*42c00*/  STL.64 [R1+0x28], R10 ;  /* 0x0000280a01007387 */ /* 0x0001e80000100a00 */
[----:B0-----:R-:W3:Y:S04]  /*42c10*/  LDL.LU.64 R10, [R1+0x69b8] ;  /* 0x0069b800010a7983 */ /* 0x001ee80000300a00 */
[----:B------:R-:W4:Y:S01]  /*42c20*/  LDL.LU.64 R8, [R1+0x69b0] ;  /* 0x0069b00001087983 */ /* 0x000f220000300a00 */
[----:B------:R-:W-:-:S02]  /*42c30*/  IMAD.MOV.U32 R16, RZ, RZ, R2 ;  /* 0x000000ffff107224 */ /* 0x000fc400078e0002 */
[----:B------:R-:W-:-:S07]  /*42c40*/  IMAD.MOV.U32 R17, RZ, RZ, R0 ;  /* 0x000000ffff117224 */ /* 0x000fce00078e0000 */
[C---:B--2---:R-:W-:Y:S06]  /*42c50*/  HMMA.16816.F32.BF16 R12, R20.reuse, R16, R12 ;  /* 0x00000010140c723c */ /* 0x044fec000004180c */
[----:B----4-:R-:W-:-:S15]  /*42c60*/  HMMA.16816.F32.BF16 R24, R20, R8, R24 ;  /* 0x000000081418723c */ /* 0x010fde0000041818 */
[----:B------:R-:W-:-:S08]  /*42c70*/  NOP ;  /* 0x0000000000007918 */ /* 0x000fd00000000000 */
[----:B------:R0:W-:Y:S01]  /*42c80*/  STL [R1+0x10], R24 ;  /* 0x0000101801007387 */ /* 0x0001e20000100800 */
[----:B------:R-:W-:Y:S02]  /*42c90*/  IMAD.MOV.U32 R5, RZ, RZ, R26 ;  /* 0x000000ffff057224 */ /* 0x000fe400078e001a */
[----:B------:R-:W-:Y:S02]  /*42ca0*/  IMAD.MOV.U32 R2, RZ, RZ, R27 ;  /* 0x000000ffff027224 */ /* 0x000fe400078e001b */
[----:B------:R-:W2:Y:S01]  /*42cb0*/  LDL.LU.64 R26, [R1+0x69a8] ;  /* 0x0069a800011a7983 */ /* 0x000ea20000300a00 */
[----:B------:R-:W-:-:S03]  /*42cc0*/  IMAD.MOV.U32 R29, RZ, RZ, R25 ;  /* 0x000000ffff1d7224 */ /* 0x000fc600078e0019 */
[----:B------:R-:W-:Y:S04]  /*42cd0*/  STL [R1+0x58f0], R2 ;  /* 0x0058f00201007387 */ /* 0x000fe80000100800 */
[----:B------:R-:W-:Y:S01]  /*42ce0*/  STL [R1+0x58ec], R5 ;  /* 0x0058ec0501007387 */ /* 0x000fe20000100800 */
[----:B------:R-:W-:-:S03]  /*42cf0*/  IMAD.MOV.U32 R4, RZ, RZ, R13 ;  /* 0x000000ffff047224 */ /* 0x000fc600078e000d */
[----:B------:R-:W-:Y:S04]  /*42d00*/  STL [R1+0x58e8], R29 ;  /* 0x0058e81d01007387 */ /* 0x000fe80000100800 */
[----:B------:R1:W-:Y:S01]  /*42d10*/  STL [R1+0x1010], R12 ;  /* 0x0010100c01007387 */ /* 0x0003e20000100800 */
[----:B------:R-:W-:Y:S02]  /*42d20*/  IMAD.MOV.U32 R3, RZ, RZ, R14 ;  /* 0x000000ffff037224 */ /* 0x000fe400078e000e */
[----:B------:R-:W-:Y:S02]  /*42d30*/  IMAD.MOV.U32 R0, RZ, RZ, R15 ;  /* 0x000000ffff007224 */ /* 0x000fe400078e000f */
[----:B0-----:R-:W-:Y:S01]  /*42d40*/  IMAD.MOV.U32 R24, RZ, RZ, R28 ;  /* 0x000000ffff187224 */ /* 0x001fe200078e001c */
[----:B-1----:R-:W4:Y:S04]  /*42d50*/  LDL.LU.64 R12, [R1+0x1780] ;  /* 0x00178000010c7983 */ /* 0x002f280000300a00 */
[----:B------:R-:W4:Y:S04]  /*42d60*/  LDL.LU.64 R14, [R1+0x1788] ;  /* 0x00178800010e7983 */ /* 0x000f280000300a00 */
[----:B------:R-:W4:Y:S01]  /*42d70*/  LDL.LU R28, [R1+0x69a4] ;  /* 0x0069a400011c7983 */ /* 0x000f220000300800 */
[----:B--2---:R-:W-:-:S03]  /*42d80*/  IMAD.MOV.U32 R25, RZ, RZ, R27 ;  /* 0x000000ffff197224 */ /* 0x004fc600078e001b */
[----:B------:R-:W2:Y:S04]  /*42d90*/  LDL.LU R27, [R1+0x69a0] ;  /* 0x0069a000011b7983 */ /* 0x000ea80000300800 */
[----:B------:R0:W-:Y:S02]  /*42da0*/  STL.64 [R1+0x68a0], R24 ;  /* 0x0068a01801007387 */ /* 0x0001e40000100a00 */
[----:B0-----:R-:W-:Y:S02]  /*42db0*/  IMAD.MOV.U32 R24, RZ, RZ, R26 ;  /* 0x000000ffff187224 */ /* 0x001fe400078e001a */
[----:B------:R-:W-:Y:S01]  /*42dc0*/  IMAD.MOV.U32 R25, RZ, RZ, R6 ;  /* 0x000000ffff197224 */ /* 0x000fe200078e0006 */
[----:B------:R-:W2:Y:S04]  /*42dd0*/  LDL.LU R26, [R1+0x699c] ;  /* 0x00699c00011a7983 */ /* 0x000ea80000300800 */
[----:B------:R-:W2:Y:S04]  /*42de0*/  LDL.LU R6, [R1+0x6998] ;  /* 0x0069980001067983 */ /* 0x000ea80000300800 */
[----:B------:R0:W-:Y:S02]  /*42df0*/  STL.64 [R1+0x68b8], R24 ;  /* 0x0068b81801007387 */ /* 0x0001e40000100a00 */
[----:B0-----:R-:W-:-:S02]  /*42e00*/  IMAD.MOV.U32 R24, RZ, RZ, R7 ;  /* 0x000000ffff187224 */ /* 0x001fc400078e0007 */
[----:B------:R-:W2:Y:S01]  /*42e10*/  LDL.LU R7, [R1+0x6994] ;  /* 0x0069940001077983 */ /* 0x000ea20000300800 */
[----:B---3--:R-:W-:-:S03]  /*42e20*/  IMAD.MOV.U32 R25, RZ, RZ, R11 ;  /* 0x000000ffff197224 */ /* 0x008fc600078e000b */
[----:B------:R-:W3:Y:S04]  /*42e30*/  LDL.LU R11, [R1+0x6990] ;  /* 0x00699000010b7983 */ /* 0x000ee80000300800 */
[----:B------:R4:W-:Y:S02]  /*42e40*/  STL.64 [R1+0x68d0], R24 ;  /* 0x0068d01801007387 */ /* 0x0009e40000100a00 */
[----:B----4-:R-:W-:Y:S02]  /*42e50*/  IMAD.MOV.U32 R24, RZ, RZ, R28 ;  /* 0x000000ffff187224 */ /* 0x010fe400078e001c */
[----:B------:R-:W4:Y:S01]  /*42e60*/  LDL.LU R28, [R1+0x698c] ;  /* 0x00698c00011c7983 */ /* 0x000f220000300800 */
[----:B------:R-:W-:-:S03]  /*42e70*/  IMAD.MOV.U32 R25, RZ, RZ, R10 ;  /* 0x000000ffff197224 */ /* 0x000fc600078e000a */
[----:B------:R-:W3:Y:S04]  /*42e80*/  LDL.LU R10, [R1+0x6988] ;  /* 0x00698800010a7983 */ /* 0x000ee80000300800 */
[----:B------:R-:W-:Y:S04]  /*42e90*/  STL.64 [R1+0x68e8], R24 ;  /* 0x0068e81801007387 */ /* 0x000fe80000100a00 */
[----:B------:R-:W-:Y:S04]  /*42ea0*/  STL [R1+0x58fc], R0 ;  /* 0x0058fc0001007387 */ /* 0x000fe80000100800 */
[----:B------:R-:W-:Y:S04]  /*42eb0*/  STL [R1+0x58f8], R3 ;  /* 0x0058f80301007387 */ /* 0x000fe80000100800 */
[----:B------:R0:W-:Y:S04]  /*42ec0*/  STL [R1+0x58f4], R4 ;  /* 0x0058f40401007387 */ /* 0x0001e80000100800 */
[----:B--2---:R-:W-:Y:S04]  /*42ed0*/  STL.64 [R1+0x6898], R6 ;  /* 0x0068980601007387 */ /* 0x004fe80000100a00 */
[----:B0-----:R-:W2:Y:S04]  /*42ee0*/  LDL.LU R4, [R1+0x1b0] ;  /* 0x0001b00001047983 */ /* 0x001ea80000300800 */
[----:B------:R-:W2:Y:S04]  /*42ef0*/  LDL.LU R5, [R1+0x1b4] ;  /* 0x0001b40001057983 */ /* 0x000ea80000300800 */
[----:B----4-:R-:W0:Y:S04]  /*42f00*/  LDSM.16.MT88.4 R16, [R28+UR4+0x4080] ;  /* 0x004080041c10783b */ /* 0x010e280008004200 */
[----:B0-----:R-:W-:Y:S04]  /*42f10*/  STL.64 [R1+0x6768], R18 ;  /* 0x0067681201007387 */ /* 0x001fe80000100a00 */
[----:B------:R0:W-:Y:S04]  /*42f20*/  STL.64 [R1+0x6760], R16 ;  /* 0x0067601001007387 */ /* 0x0001e80000100a00 */
[----:B0-----:R-:W4:Y:S04]  /*42f30*/  LDL.LU.64 R16, [R1+0x1a0] ;  /* 0x0001a00001107983 */ /* 0x001f280000300a00 */
[----:B------:R-:W4:Y:S01]  /*42f40*/  LDL.64 R18, [R1+0x1a8] ;  /* 0x0001a80001127983 */ /* 0x000f220000100a00 */
[----:B--2---:R-:W-:Y:S03]  /*42f50*/  HMMA.16816.F32.BF16 R4, R20, R4, R12 ;  /* 0x000000041404723c */ /* 0x004fe6000004180c */
[----:B------:R-:W2:Y:S01]  /*42f60*/  LDL.LU.64 R14, [R1+0x6980] ;  /* 0x00698000010e7983 */ /* 0x000ea20000300a00 */
[----:B------:R-:W-:-:S02]  /*42f70*/  IMAD.MOV.U32 R24, RZ, RZ, R26 ;  /* 0x000000ffff187224 */ /* 0x000fc400078e001a */
[----:B------:R-:W-:-:S15]  /*42f80*/  IMAD.MOV.U32 R25, RZ, RZ, R27 ;  /* 0x000000ffff197224 */ /* 0x000fde00078e001b */
[----:B------:R-:W-:-:S02]  /*42f90*/  NOP ;  /* 0x0000000000007918 */ /* 0x000fc40000000000 */
[----:B------:R-:W-:Y:S04]  /*42fa0*/  STL.64 [R1+0x1050], R4 ;  /* 0x0010500401007387 */ /* 0x000fe80000100a00 */
[----:B------:R-:W4:Y:S04]  /*42fb0*/  LDL.LU R26, [R1+0x697c] ;  /* 0x00697c00011a7983 */ /* 0x000f280000300800 */
[----:B------:R-:W4:Y:S04]  /*42fc0*/  LDL.LU R27, [R1+0x6978] ;  /* 0x00697800011b7983 */ /* 0x000f280000300800 */
[----:B------:R2:W-:Y:S02]  /*42fd0*/  STL.64 [R1+0x6900], R24 ;  /* 0x0069001801007387 */ /* 0x0005e40000100a00 */
[----:B--2---:R-:W-:-:S02]  /*42fe0*/  IMAD.MOV.U32 R24, RZ, RZ, R15 ;  /* 0x000000ffff187224 */ /* 0x004fc400078e000f */
[----:B------:R-:W-:Y:S01]  /*42ff0*/  IMAD.MOV.U32 R25, RZ, RZ, R14 ;  /* 0x000000ffff197224 */ /* 0x000fe200078e000e */
[----:B------:R-:W2:Y:S04]  /*43000*/  LDL.LU R15, [R1+0x6974] ;  /* 0x00697400010f7983 */ /* 0x000ea80000300800 */
[----:B------:R-:W2:Y:S04]  /*43010*/  LDL.LU R14, [R1+0x6970] ;  /* 0x00697000010e7983 */ /* 0x000ea80000300800 */
[----:B------:R3:W-:Y:S02]  /*43020*/  STL.64 [R1+0x6918], R24 ;  /* 0x0069181801007387 */ /* 0x0007e40000100a00 */
[----:B---3--:R-:W-:-:S02]  /*43030*/  IMAD.MOV.U32 R24, RZ, RZ, R10 ;  /* 0x000000ffff187224 */ /* 0x008fc400078e000a */
[----:B------:R-:W-:Y:S01]  /*43040*/  IMAD.MOV.U32 R25, RZ, RZ, R11 ;  /* 0x000000ffff197224 */ /* 0x000fe200078e000b */
[----:B------:R-:W3:Y:S04]  /*43050*/  LDL.LU R10, [R1+0x696c] ;  /* 0x00696c00010a7983 */ /* 0x000ee80000300800 */
[----:B------:R-:W3:Y:S04]  /*43060*/  LDL.LU R11, [R1+0x6968] ;  /* 0x00696800010b7983 */ /* 0x000ee80000300800 */
[----:B------:R4:W-:Y:S02]  /*43070*/  STL.64 [R1+0x6930], R24 ;  /* 0x0069301801007387 */ /* 0x0009e40000100a00 */
[----:B----4-:R-:W-:-:S02]  /*43080*/  IMAD.MOV.U32 R24, RZ, RZ, R27 ;  /* 0x000000ffff187224 */ /* 0x010fc400078e001b */
[----:B------:R-:W-:-:S05]  /*43090*/  IMAD.MOV.U32 R25, RZ, RZ, R26 ;  /* 0x000000ffff197224 */ /* 0x000fca00078e001a */
[----:B------:R2:W-:Y:S01]  /*430a0*/  STL.64 [R1+0x6948], R24 ;  /* 0x0069481801007387 */ /* 0x0005e20000100a00 */
[----:B------:R-:W-:Y:S02]  /*430b0*/  IMAD.MOV.U32 R9, RZ, RZ, R6 ;  /* 0x000000ffff097224 */ /* 0x000fe400078e0006 */
[----:B------:R-:W-:Y:S02]  /*430c0*/  IMAD.MOV.U32 R8, RZ, RZ, R7 ;  /* 0x000000ffff087224 */ /* 0x000fe400078e0007 */
[----:B--2---:R-:W-:Y:S02]  /*430d0*/  IMAD.MOV.U32 R24, RZ, RZ, R15 ;  /* 0x000000ffff187224 */ /* 0x004fe400078e000f */
[----:B------:R-:W-:-:S05]  /*430e0*/  IMAD.MOV.U32 R25, RZ, RZ, R14 ;  /* 0x000000ffff197224 */ /* 0x000fca00078e000e */
[----:B------:R0:W-:Y:S04]  /*430f0*/  STL.64 [R1+0x6960], R24 ;  /* 0x0069601801007387 */ /* 0x0001e80000100a00 */
[----:B0-----:R-:W2:Y:S04]  /*43100*/  LDL.LU.64 R24, [R1+0x1640] ;  /* 0x0016400001187983 */ /* 0x001ea80000300a00 */
[----:B------:R-:W2:Y:S04]  /*43110*/  LDL.LU.64 R26, [R1+0x1648] ;  /* 0x00164800011a7983 */ /* 0x000ea80000300a00 */
        /* <DEDUP_REMOVED lines=37> */
[----:B------:R0:W-:Y:S04]  /*43370*/  STL [R1+0x5b40], R8 ;  /* 0x005b400801007387 */ /* 0x0001e80000100800 */
[----:B------:R1:W-:Y:S04]  /*43380*/  STL [R1+0x5b3c], R9 ;  /* 0x005b3c0901007387 */ /* 0x0003e80000100800 */
[----:B------:R4:W-:Y:S04]  /*43390*/  STL.64 [R1+0x6858], R10 ;  /* 0x0068580a01007387 */ /* 0x0009e80000100a00 */
[----:B0-----:R-:W3:Y:S04]  /*433a0*/  LDL.LU R8, [R1+0x4e0] ;  /* 0x0004e00001087983 */ /* 0x001ee80000300800 */
[----:B-1----:R-:W3:Y:S04]  /*433b0*/  LDL.LU R9, [R1+0x4e4] ;  /* 0x0004e40001097983 */ /* 0x002ee80000300800 */
[----:B----4-:R-:W4:Y:S04]  /*433c0*/  LDL.LU R10, [R1+0x4e8] ;  /* 0x0004e800010a7983 */ /* 0x010f280000300800 */
[----:B------:R-:W4:Y:S04]  /*433d0*/  LDL.LU R11, [R1+0x4ec] ;  /* 0x0004ec00010b7983 */ /* 0x000f280000300800 */
[----:B------:R0:W-:Y:S04]  /*433e0*/  STL.64 [R1+0x1040], R24 ;  /* 0x0010401801007387 */ /* 0x0001e80000100a00 */
[----:B------:R-:W-:Y:S04]  /*433f0*/  STL.64 [R1+0x1048], R26 ;  /* 0x0010481a01007387 */ /* 0x000fe80000100a00 */
[----:B0-----:R-:W2:Y:S04]  /*43400*/  LDL.LU.64 R24, [R1+0x6960] ;  /* 0x0069600001187983 */ /* 0x001ea80000300a00 */
        /* <DEDUP_REMOVED lines=63> */
[----:B0-----:R-:W3:Y:S02]  /*43800*/  LDL.LU.64 R24, [R1+0x6890] ;  /* 0x0068900001187983 */ /* 0x001ee40000300a00 */
[----:B---3--:R-:W-:Y:S02]  /*43810*/  HMMA.16816.F32.BF16 R24, R20, R24, R12 ;  /* 0x000000181418723c */ /* 0x008fe4000004180c */
[----:B------:R-:W3:-:S15]  /*43820*/  LDL.LU.64 R12, [R1+0x6888] ;  /* 0x00688800010c7983 */ /* 0x000ede0000300a00 */
[----:B------:R-:W-:-:S06]  /*43830*/  NOP ;  /* 0x0000000000007918 */ /* 0x000fcc0000000000 */
[----:B------:R-:W-:Y:S04]  /*43840*/  STL.64 [R1+0x1600], R24 ;  /* 0x0016001801007387 */ /* 0x000fe80000100a00 */
[----:B------:R0:W-:Y:S04]  /*43850*/  STL.64 [R1+0x1608], R26 ;  /* 0x0016081a01007387 */ /* 0x0001e80000100a00 */
[----:B0-----:R-:W3:Y:S04]  /*43860*/  LDL.LU.64 R26, [R1+0x6880] ;  /* 0x00688000011a7983 */ /* 0x001ee80000300a00 */
[----:B------:R-:W3:Y:S04]  /*43870*/  LDL.LU.64 R24, [R1+0x6878] ;  /* 0x0068780001187983 */ /* 0x000ee80000300a00 */
[----:B------:R-:W4:Y:S01]  /*43880*/  LDL.LU.64 R14, [R1+0x6870] ;  /* 0x00687000010e7983 */ /* 0x000f220000300a00 */
[----:B---3--:R-:W-:Y:S03]  /*43890*/  HMMA.16816.F32.BF16 R24, R20, R12, R24 ;  /* 0x0000000c1418723c */ /* 0x008fe60000041818 */
[----:B------:R-:W4:Y:S04]  /*438a0*/  LDL.LU.64 R12, [R1+0x6868] ;  /* 0x00686800010c7983 */ /* 0x000f280000300a00 */
[----:B------:R-:W3:Y:S01]  /*438b0*/  LDL.LU R20, [R1+0x4d0] ;  /* 0x0004d00001147983 */ /* 0x000ee20000300800 */
[----:B--2---:R-:W-:-:S15]  /*438c0*/  IMAD.MOV.U32 R23, RZ, RZ, R6 ;  /* 0x000000ffff177224 */ /* 0x004fde00078e0006 */
[----:B------:R-:W-:Y:S04]  /*438d0*/  STL.64 [R1+0x10d0], R24 ;  /* 0x0010d01801007387 */ /* 0x000fe80000100a00 */
[----:B------:R0:W-:Y:S04]  /*438e0*/  STL.64 [R1+0x10d8], R26 ;  /* 0x0010d81a01007387 */ /* 0x0001e80000100a00 */
[----:B------:R-:W3:Y:S04]  /*438f0*/  LDL.LU R21, [R1+0x4d4] ;  /* 0x0004d40001157983 */ /* 0x000ee80000300800 */
[----:B------:R-:W3:Y:S04]  /*43900*/  LDL.LU R22, [R1+0x4d8] ;  /* 0x0004d80001167983 */ /* 0x000ee80000300800 */
[----:B------:R-:W4:Y:S01]  /*43910*/  LDL.LU R6, [R1+0x6864] ;  /* 0x0068640001067983 */ /* 0x000f220000300800 */
[----:B0-----:R-:W-:-:S03]  /*43920*/  IMAD.MOV.U32 R26, RZ, RZ, R7 ;  /* 0x000000ffff1a7224 */ /* 0x001fc600078e0007 */
[----:B------:R-:W4:Y:S04]  /*43930*/  LDL.LU R7, [R1+0x6860] ;  /* 0x0068600001077983 */ /* 0x000f280000300800 */
[----:B------:R-:W2:Y:S01]  /*43940*/  LDL R27, [R1+0x12c] ;  /* 0x00012c00011b7983 */ /* 0x000ea20000100800 */
[C---:B----4-:R-:W-:Y:S03]  /*43950*/  HMMA.16816.F32.BF16 R8, R12.reuse, R6, R8 ;  /* 0x000000060c08723c */ /* 0x050fe60000041808 */
[----:B--2---:R0:W-:Y:S04]  /*43960*/  STL.64 [R1+0x67b0], R26 ;  /* 0x0067b01a01007387 */ /* 0x0041e80000100a00 */
[----:B------:R-:W2:Y:S04]  /*43970*/  LDL.LU R24, [R1+0xfe0] ;  /* 0x000fe00001187983 */ /* 0x000ea80000300800 */
[----:B------:R-:W2:Y:S04]  /*43980*/  LDL.LU R25, [R1+0xfe4] ;  /* 0x000fe40001197983 */ /* 0x000ea80000300800 */
[----:B0-----:R-:W2:Y:S04]  /*43990*/  LDL.LU R26, [R1+0xfe8] ;  /* 0x000fe800011a7983 */ /* 0x001ea80000300800 */
[----:B------:R-:W2:Y:S04]  /*439a0*/  LDL.LU R27, [R1+0xfec] ;  /* 0x000fec00011b7983 */ /* 0x000ea80000300800 */
[----:B------:R-:W-:Y:S04]  /*439b0*/  STL.64 [R1+0x10c0], R8 ;  /* 0x0010c00801007387 */ /* 0x000fe80000100a00 */
[----:B------:R0:W-:Y:S04]  /*439c0*/  STL.64 [R1+0x10c8], R10 ;  /* 0x0010c80a01007387 */ /* 0x0001e80000100a00 */
[----:B0-----:R-:W3:Y:S02]  /*439d0*/  LDL.LU.64 R10, [R1+0x6858] ;  /* 0x00685800010a7983 */ /* 0x001ee40000300a00 */
[----:B---3--:R-:W-:Y:S06]  /*439e0*/  HMMA.16816.F32.BF16 R20, R12, R10, R20 ;  /* 0x0000000a0c14723c */ /* 0x008fec0000041814 */
[----:B------:R0:W-:Y:S04]  /*439f0*/  STL.64 [R1+0x6758], R10 ;  /* 0x0067580a01007387 */ /* 0x0001e80000100a00 */
[----:B0-----:R-:W3:-:S13]  /*43a00*/  LDL R10, [R1+0x1b8] ;  /* 0x0001b800010a7983 */ /* 0x001eda0000100800 */
[----:B------:R-:W-:Y:S04]  /*43a10*/  STL.64 [R1+0x10b0], R20 ;  /* 0x0010b01401007387 */ /* 0x000fe80000100a00 */
[----:B------:R-:W-:Y:S04]  /*43a20*/  STL.64 [R1+0x10b8], R22 ;  /* 0x0010b81601007387 */ /* 0x000fe80000100a00 */
[----:B------:R-:W0:Y:S04]  /*43a30*/  LDSM.16.MT88.4 R20, [R28+UR4+0x4100] ;  /* 0x004100041c14783b */ /* 0x000e280008004200 */
[----:B------:R-:W3:Y:S04]  /*43a40*/  LDL R11, [R1+0x1bc] ;  /* 0x0001bc00010b7983 */ /* 0x000ee80000100800 */
[----:B0-----:R0:W-:Y:S04]  /*43a50*/  STL.64 [R1+0x6668], R22 ;  /* 0x0066681601007387 */ /* 0x0011e80000100a00 */
[----:B------:R1:W-:Y:S04]  /*43a60*/  STL.64 [R1+0x6660], R20 ;  /* 0x0066601401007387 */ /* 0x0003e80000100a00 */
[----:B0-----:R-:W4:Y:S04]  /*43a70*/  LDL R22, [R1+0xf8] ;  /* 0x0000f80001167983 */ /* 0x001f280000100800 */
[----:B------:R-:W4:Y:S04]  /*43a80*/  LDL R23, [R1+0xfc] ;  /* 0x0000fc0001177983 */ /* 0x000f280000100800 */
[----:B----4-:R0:W-:Y:S04]  /*43a90*/  STL.64 [R1+0x6770], R22 ;  /* 0x0067701601007387 */ /* 0x0101e80000100a00 */
[----:B-1----:R-:W4:Y:S04]  /*43aa0*/  LDL.LU R20, [R1+0x1000] ;  /* 0x0010000001147983 */ /* 0x002f280000300800 */
[----:B------:R-:W4:Y:S04]  /*43ab0*/  LDL.LU R21, [R1+0x1004] ;  /* 0x0010040001157983 */ /* 0x000f280000300800 */
[----:B0-----:R-:W4:Y:S04]  /*43ac0*/  LDL.LU R22, [R1+0x1008] ;  /* 0x0010080001167983 */ /* 0x001f280000300800 */
[----:B------:R-:W4:Y:S01]  /*43ad0*/  LDL.LU R23, [R1+0x100c] ;  /* 0x00100c0001177983 */ /* 0x000f220000300800 */
[----:B------:R-:W-:Y:S01]  /*43ae0*/  IMAD.MOV.U32 R5, RZ, RZ, R19 ;  /* 0x000000ffff057224 */ /* 0x000fe200078e0013 */
[----:B----4-:R-:W-:-:S15]  /*43af0*/  HMMA.16816.F32.BF16 R20, R12, R18, R20 ;  /* 0x000000120c14723c */ /* 0x010fde0000041814 */
[----:B------:R-:W-:-:S08]  /*43b00*/  NOP ;  /* 0x0000000000007918 */ /* 0x000fd00000000000 */
[----:B------:R0:W-:Y:S04]  /*43b10*/  STL.64 [R1+0x1140], R20 ;  /* 0x0011401401007387 */ /* 0x0001e80000100a00 */
[----:B------:R-:W-:Y:S01]  /*43b20*/  STL.64 [R1+0x1148], R22 ;  /* 0x0011481601007387 */ /* 0x000fe20000100a00 */
[----:B0-----:R-:W-:-:S03]  /*43b30*/  IMAD.MOV.U32 R20, RZ, RZ, R18 ;  /* 0x000000ffff147224 */ /* 0x001fc600078e0012 */
[----:B------:R-:W2:Y:S04]  /*43b40*/  LDL.LU.64 R18, [R1+0x6850] ;  /* 0x0068500001127983 */ /* 0x000ea80000300a00 */
[----:B------:R-:W-:Y:S04]  /*43b50*/  STL.64 [R1+0x6848], R6 ;  /* 0x0068480601007387 */ /* 0x000fe80000100a00 */
[----:B------:R0:W-:Y:S04]  /*43b60*/  STL [R1+0x6840], R5 ;  /* 0x0068400501007387 */ /* 0x0001e80000100800 */
[----:B------:R-:W3:Y:S04]  /*43b70*/  LDL.LU R4, [R1+0xff0] ;  /* 0x000ff00001047983 */ /* 0x000ee80000300800 */
[----:B0-----:R-:W3:Y:S04]  /*43b80*/  LDL.LU R5, [R1+0xff4] ;  /* 0x000ff40001057983 */ /* 0x001ee80000300800 */
[----:B------:R-:W3:Y:S04]  /*43b90*/  LDL.LU R6, [R1+0xff8] ;  /* 0x000ff80001067983 */ /* 0x000ee80000300800 */
[----:B------:R-:W3:Y:S02]  /*43ba0*/  LDL.LU R7, [R1+0xffc] ;  /* 0x000ffc0001077983 */ /* 0x000ee40000300800 */
[C---:B---3--:R-:W-:Y:S06]  /*43bb0*/  HMMA.16816.F32.BF16 R8, R12.reuse, R10, R4 ;  /* 0x0000000a0c08723c */ /* 0x048fec0000041804 */
[----:B--2---:R-:W-:-:S15]  /*43bc0*/  HMMA.16816.F32.BF16 R4, R12, R18, R24 ;  /* 0x000000120c04723c */ /* 0x004fde0000041818 */
[----:B------:R-:W-:-:S02]  /*43bd0*/  NOP ;  /* 0x0000000000007918 */ /* 0x000fc40000000000 */
[----:B------:R-:W-:Y:S04]  /*43be0*/  STL.64 [R1+0x1130], R8 ;  /* 0x0011300801007387 */ /* 0x000fe80000100a00 */
[----:B------:R-:W-:Y:S04]  /*43bf0*/  STL.64 [R1+0x1138], R10 ;  /* 0x0011380a01007387 */ /* 0x000fe80000100a00 */
[----:B------:R-:W-:Y:S04]  /*43c00*/  STL.64 [R1+0x1120], R4 ;  /* 0x0011200401007387 */ /* 0x000fe80000100a00 */
[----:B------:R-:W-:Y:S04]  /*43c10*/  STL.64 [R1+0x1128], R6 ;  /* 0x0011280601007387 */ /* 0x000fe80000100a00 */
[----:B------:R-:W2:Y:S04]  /*43c20*/  LDL R22, [R1+0x108] ;  /* 0x0001080001167983 */ /* 0x000ea80000100800 */
[----:B------:R-:W2:Y:S01]  /*43c30*/  LDL R23, [R1+0x10c] ;  /* 0x00010c0001177983 */ /* 0x000ea20000100800 */
[----:B------:R-:W-:-:S02]  /*43c40*/  IMAD.MOV.U32 R2, RZ, RZ, R18 ;  /* 0x000000ffff027224 */ /* 0x000fc400078e0012 */
[----:B------:R-:W-:Y:S01]  /*43c50*/  IMAD.MOV.U32 R0, RZ, RZ, R19 ;  /* 0x000000ffff007224 */ /* 0x000fe200078e0013 */
[----:B--2---:R0:W-:Y:S04]  /*43c60*/  STL.64 [R1+0x6788], R22 ;  /* 0x0067881601007387 */ /* 0x0041e80000100a00 */
[----:B------:R-:W2:Y:S04]  /*43c70*/  LDL.LU R16, [R1+0x4c0] ;  /* 0x0004c00001107983 */ /* 0x000ea80000300800 */
[----:B------:R-:W2:Y:S04]  /*43c80*/  LDL.LU R17, [R1+0x4c4] ;  /* 0x0004c40001117983 */ /* 0x000ea80000300800 */
[----:B------:R-:W3:Y:S04]  /*43c90*/  LDL.LU R18, [R1+0x4c8] ;  /* 0x0004c80001127983 */ /* 0x000ee80000300800 */
[----:B------:R-:W3:Y:S04]  /*43ca0*/  LDL.LU R19, [R1+0x4cc] ;  /* 0x0004cc0001137983 */ /* 0x000ee80000300800 */
[----:B------:R-:W4:Y:S04]  /*43cb0*/  LDL R26, [R1+0x138] ;  /* 0x00013800011a7983 */ /* 0x000f280000100800 */
[----:B------:R-:W4:Y:S04]  /*43cc0*/  LDL R27, [R1+0x13c] ;  /* 0x00013c00011b7983 */ /* 0x000f280000100800 */
[----:B----4-:R1:W-:Y:S04]  /*43cd0*/  STL.64 [R1+0x67c8], R26 ;  /* 0x0067c81a01007387 */ /* 0x0103e80000100a00 */
[----:B0-----:R-:W4:Y:S04]  /*43ce0*/  LDL R22, [R1+0x118] ;  /* 0x0001180001167983 */ /* 0x001f280000100800 */
[----:B------:R-:W4:Y:S04]  /*43cf0*/  LDL R23, [R1+0x11c] ;  /* 0x00011c0001177983 */ /* 0x000f280000100800 */
[----:B-1----:R-:W2:Y:S04]  /*43d00*/  LDL R26, [R1+0x148] ;  /* 0x00014800011a7983 */ /* 0x002ea80000100800 */
[----:B------:R-:W2:Y:S04]  /*43d10*/  LDL R27, [R1+0x14c] ;  /* 0x00014c00011b7983 */ /* 0x000ea80000100800 */
[----:B--2---:R-:W-:Y:S04]  /*43d20*/  STL.64 [R1+0x67e0], R26 ;  /* 0x0067e01a01007387 */ /* 0x004fe80000100a00 */
[----:B----4-:R-:W-:Y:S04]  /*43d30*/  STL.64 [R1+0x67a8], R22 ;  /* 0x0067a81601007387 */ /* 0x010fe80000100a00 */
[----:B------:R0:W-:Y:S04]  /*43d40*/  STL [R1+0x67a0], R20 ;  /* 0x0067a01401007387 */ /* 0x0001e80000100800 */
[----:B0-----:R-:W2:Y:S04]  /*43d50*/  LDL.LU R20, [R1+0xf60] ;  /* 0x000f600001147983 */ /* 0x001ea80000300800 */
[----:B------:R-:W2:Y:S04]  /*43d60*/  LDL.LU R21, [R1+0xf64] ;  /* 0x000f640001157983 */ /* 0x000ea80000300800 */
[----:B------:R-:W4:Y:S04]  /*43d70*/  LDL.LU R22, [R1+0xf68] ;  /* 0x000f680001167983 */ /* 0x000f280000300800 */
[----:B------:R-:W4:Y:S04]  /*43d80*/  LDL.LU R23, [R1+0xf6c] ;  /* 0x000f6c0001177983 */ /* 0x000f280000300800 */
[----:B------:R-:W3:Y:S04]  /*43d90*/  LDL R26, [R1+0x158] ;  /* 0x00015800011a7983 */ /* 0x000ee80000100800 */
[----:B------:R-:W3:Y:S04]  /*43da0*/  LDL R27, [R1+0x15c] ;  /* 0x00015c00011b7983 */ /* 0x000ee80000100800 */
[----:B---3--:R-:W-:Y:S04]  /*43db0*/  STL.64 [R1+0x67f8], R26 ;  /* 0x0067f81a01007387 */ /* 0x008fe80000100a00 */
[----:B----4-:R-:W-:Y:S04]  /*43dc0*/  STL.64 [R1+0x67c0], R22 ;  /* 0x0067c01601007387 */ /* 0x010fe80000100a00 */
[----:B--2---:R0:W-:Y:S04]  /*43dd0*/  STL.64 [R1+0x67b8], R20 ;  /* 0x0067b81401007387 */ /* 0x0041e80000100a00 */
[----:B0-----:R-:W2:Y:S04]  /*43de0*/  LDL.LU R20, [R1+0xf70] ;  /* 0x000f700001147983 */ /* 0x001ea80000300800 */
[----:B------:R-:W2:Y:S04]  /*43df0*/  LDL.LU R21, [R1+0xf74] ;  /* 0x000f740001157983 */ /* 0x000ea80000300800 */
[----:B------:R-:W3:Y:S04]  /*43e00*/  LDL.LU R22, [R1+0xf78] ;  /* 0x000f780001167983 */ /* 0x000ee80000300800 */
[----:B------:R-:W3:Y:S04]  /*43e10*/  LDL.LU R23, [R1+0xf7c] ;  /* 0x000f7c0001177983 */ /* 0x000ee80000300800 */
[----:B------:R-:W4:Y:S04]  /*43e20*/  LDL R26, [R1+0x168] ;  /* 0x00016800011a7983 */ /* 0x000f280000100800 */
[----:B------:R-:W4:Y:S04]  /*43e30*/  LDL R27, [R1+0x16c] ;  /* 0x00016c00011b7983 */ /* 0x000f280000100800 */
[----:B----4-:R-:W-:Y:S04]  /*43e40*/  STL.64 [R1+0x6810], R26 ;  /* 0x0068101a01007387 */ /* 0x010fe80000100a00 */
[----:B---3--:R-:W-:Y:S04]  /*43e50*/  STL.64 [R1+0x67d8], R22 ;  /* 0x0067d81601007387 */ /* 0x008fe80000100a00 */
[----:B--2---:R0:W-:Y:S04]  /*43e60*/  STL.64 [R1+0x67d0], R20 ;  /* 0x0067d01401007387 */ /* 0x0041e80000100a00 */
[----:B0-----:R-:W2:Y:S04]  /*43e70*/  LDL.LU R20, [R1+0xf80] ;  /* 0x000f800001147983 */ /* 0x001ea80000300800 */
[----:B------:R-:W2:Y:S04]  /*43e80*/  LDL.LU R21, [R1+0xf84] ;  /* 0x000f840001157983 */ /* 0x000ea80000300800 */
[----:B------:R-:W3:Y:S04]  /*43e90*/  LDL.LU R22, [R1+0xf88] ;  /* 0x000f880001167983 */ /* 0x000ee80000300800 */
[----:B------:R-:W3:Y:S04]  /*43ea0*/  LDL.LU R23, [R1+0xf8c] ;  /* 0x000f8c0001177983 */ /* 0x000ee80000300800 */
[----:B------:R-:W4:Y:S04]  /*43eb0*/  LDL R26, [R1+0x178] ;  /* 0x00017800011a7983 */ /* 0x000f280000100800 */
[----:B------:R-:W4:Y:S04]  /*43ec0*/  LDL R27, [R1+0x17c] ;  /* 0x00017c00011b7983 */ /* 0x000f280000100800 */
[----:B------:R-:W2:Y:S04]  /*43ed0*/  LDL.LU R8, [R1+0xfc0] ;  /* 0x000fc00001087983 */ /* 0x000ea80000300800 */
[----:B------:R-:W2:Y:S04]  /*43ee0*/  LDL.LU R9, [R1+0xfc4] ;  /* 0x000fc40001097983 */ /* 0x000ea80000300800 */
[----:B------:R-:W3:Y:S04]  /*43ef0*/  LDL.LU R10, [R1+0xfc8] ;  /* 0x000fc800010a7983 */ /* 0x000ee80000300800 */
[----:B------:R-:W3:Y:S04]  /*43f00*/  LDL.LU R11, [R1+0xfcc] ;  /* 0x000fcc00010b7983 */ /* 0x000ee80000300800 */
[----:B------:R-:W4:Y:S04]  /*43f10*/  LDL.LU R4, [R1+0xfd0] ;  /* 0x000fd00001047983 */ /* 0x000f280000300800 */
[----:B------:R-:W4:Y:S04]  /*43f20*/  LDL.LU R5, [R1+0xfd4] ;  /* 0x000fd40001057983 */ /* 0x000f280000300800 */
[----:B------:R-:W4:Y:S04]  /*43f30*/  LDL.LU R6, [R1+0xfd8] ;  /* 0x000fd80001067983 */ /* 0x000f280000300800 */
[----:B------:R-:W4:Y:S04]  /*43f40*/  LDL.LU R7, [R1+0xfdc] ;  /* 0x000fdc0001077983 */ /* 0x000f280000300800 */
[----:B---3--:R0:W-:Y:S04]  /*43f50*/  STL.64 [R1+0x6838], R10 ;  /* 0x0068380a01007387 */ /* 0x0081e80000100a00 */
[----:B--2---:R-:W-:Y:S04]  /*43f60*/  STL.64 [R1+0x6830], R8 ;  /* 0x0068300801007387 */ /* 0x004fe80000100a00 */
[----:B0-----:R-:W2:Y:S04]  /*43f70*/  LDL.64 R10, [R1+0x198] ;  /* 0x00019800010a7983 */ /* 0x001ea80000100a00 */
[----:B----4-:R0:W-:Y:S04]  /*43f80*/  STL.64 [R1+0x6828], R26 ;  /* 0x0068281a01007387 */ /* 0x0101e80000100a00 */
[----:B0-----:R-:W3:Y:S04]  /*43f90*/  LDL.64 R26, [R1+0x188] ;  /* 0x00018800011a7983 */ /* 0x001ee80000100a00 */
[----:B------:R-:W-:Y:S04]  /*43fa0*/  STL.64 [R1+0x67f0], R22 ;  /* 0x0067f01601007387 */ /* 0x000fe80000100a00 */
[----:B------:R0:W-:Y:S04]  /*43fb0*/  STL.64 [R1+0x67e8], R20 ;  /* 0x0067e81401007387 */ /* 0x0001e80000100a00 */
[----:B0-----:R-:W4:Y:S04]  /*43fc0*/  LDL.LU R20, [R1+0xf90] ;  /* 0x000f900001147983 */ /* 0x001f280000300800 */
[----:B------:R-:W4:Y:S04]  /*43fd0*/  LDL.LU R21, [R1+0xf94] ;  /* 0x000f940001157983 */ /* 0x000f280000300800 */
[----:B------:R-:W2:Y:S04]  /*43fe0*/  LDL.LU R22, [R1+0xf98] ;  /* 0x000f980001167983 */ /* 0x000ea80000300800 */
[----:B------:R-:W2:Y:S04]  /*43ff0*/  LDL.LU R23, [R1+0xf9c] ;  /* 0x000f9c0001177983 */ /* 0x000ea80000300800 */
[----:B--2---:R-:W-:Y:S04]  /*44000*/  STL.64 [R1+0x6808], R22 ;  /* 0x0068081601007387 */ /* 0x004fe80000100a00 */
[----:B----4-:R0:W-:Y:S04]  /*44010*/  STL.64 [R1+0x6800], R20 ;  /* 0x0068001401007387 */ /* 0x0101e80000100a00 */
[----:B0-----:R-:W2:Y:S04]  /*44020*/  LDL.LU R20, [R1+0xfa0] ;  /* 0x000fa00001147983 */ /* 0x001ea80000300800 */
[----:B------:R-:W2:Y:S04]  /*44030*/  LDL.LU R21, [R1+0xfa4] ;  /* 0x000fa40001157983 */ /* 0x000ea80000300800 */
[----:B------:R-:W4:Y:S04]  /*44040*/  LDL.LU R22, [R1+0xfa8] ;  /* 0x000fa80001167983 */ /* 0x000f280000300800 */
[----:B------:R-:W4:Y:S01]  /*44050*/  LDL.LU R23, [R1+0xfac] ;  /* 0x000fac0001177983 */ /* 0x000f220000300800 */
[----:B------:R-:W-:Y:S03]  /*44060*/  HMMA.16816.F32.BF16 R4, R12, R10, R4 ;  /* 0x0000000a0c04723c */ /* 0x000fe60000041804 */
[----:B----4-:R-:W-:Y:S04]  /*44070*/  STL.64 [R1+0x6820], R22 ;  /* 0x0068201601007387 */ /* 0x010fe80000100a00 */
[----:B--2---:R0:W-:Y:S04]  /*44080*/  STL.64 [R1+0x6818], R20 ;  /* 0x0068181401007387 */ /* 0x0041e80000100a00 */
[----:B0-----:R-:W2:Y:S04]  /*44090*/  LDL.LU R20, [R1+0xfb0] ;  /* 0x000fb00001147983 */ /* 0x001ea80000300800 */
[----:B------:R-:W2:Y:S04]  /*440a0*/  LDL.LU R21, [R1+0xfb4] ;  /* 0x000fb40001157983 */ /* 0x000ea80000300800 */
[----:B------:R-:W2:Y:S04]  /*440b0*/  LDL.LU R22, [R1+0xfb8] ;  /* 0x000fb80001167983 */ /* 0x000ea80000300800 */
[----:B------:R-:W2:Y:S04]  /*440c0*/  LDL.LU R23, [R1+0xfbc] ;  /* 0x000fbc0001177983 */ /* 0x000ea80000300800 */
[----:B------:R-:W-:Y:S04]  /*440d0*/  STL.64 [R1+0x6780], R18 ;  /* 0x0067801201007387 */ /* 0x000fe80000100a00 */
[----:B------:R0:W-:Y:S04]  /*440e0*/  STL.64 [R1+0x6778], R16 ;  /* 0x0067781001007387 */ /* 0x0001e80000100a00 */
[----:B0-----:R-:W4:Y:S04]  /*440f0*/  LDL.LU R16, [R1+0xf40] ;  /* 0x000f400001107983 */ /* 0x001f280000300800 */
[----:B------:R-:W4:Y:S04]  /*44100*/  LDL.LU R17, [R1+0xf44] ;  /* 0x000f440001117983 */ /* 0x000f280000300800 */
[----:B------:R-:W3:Y:S04]  /*44110*/  LDL.LU R18, [R1+0xf48] ;  /* 0x000f480001127983 */ /* 0x000ee80000300800 */
[----:B------:R-:W3:Y:S01]  /*44120*/  LDL.LU R19, [R1+0xf4c] ;  /* 0x000f4c0001137983 */ /* 0x000ee20000300800 */
[----:B------:R-:W-:-:S03]  /*44130*/  IMAD.MOV.U32 R3, RZ, RZ, R11 ;  /* 0x000000ffff037224 */ /* 0x000fc600078e000b */
[----:B---3--:R-:W-:Y:S04]  /*44140*/  STL.64 [R1+0x6798], R18 ;  /* 0x0067981201007387 */ /* 0x008fe80000100a00 */
[----:B----4-:R0:W-:Y:S04]  /*44150*/  STL.64 [R1+0x6790], R16 ;  /* 0x0067901001007387 */ /* 0x0101e80000100a00 */
[----:B0-----:R-:W3:Y:S04]  /*44160*/  LDL.LU R16, [R1+0xf50] ;  /* 0x000f500001107983 */ /* 0x001ee80000300800 */
[----:B------:R-:W3:Y:S04]  /*44170*/  LDL.LU R17, [R1+0xf54] ;  /* 0x000f540001117983 */ /* 0x000ee80000300800 */
[----:B------:R-:W3:Y:S04]  /*44180*/  LDL.LU R18, [R1+0xf58] ;  /* 0x000f580001127983 */ /* 0x000ee80000300800 */
[----:B------:R-:W3:Y:S04]  /*44190*/  LDL.LU R19, [R1+0xf5c] ;  /* 0x000f5c0001137983 */ /* 0x000ee80000300800 */
[----:B------:R0:W-:Y:S04]  /*441a0*/  STL.64 [R1+0x1110], R4 ;  /* 0x0011100401007387 */ /* 0x0001e80000100a00 */
[----:B------:R1:W-:Y:S01]  /*441b0*/  STL.64 [R1+0x1118], R6 ;  /* 0x0011180601007387 */ /* 0x0003e20000100a00 */
[----:B0-----:R-:W-:-:S03]  /*441c0*/  IMAD.MOV.U32 R4, RZ, RZ, R10 ;  /* 0x000000ffff047224 */ /* 0x001fc600078e000a */
[----:B-1----:R-:W4:Y:S04]  /*441d0*/  LDL.LU.64 R6, [R1+0x6848] ;  /* 0x0068480001067983 */ /* 0x002f280000300a00 */
[----:B------:R-:W4:Y:S04]  /*441e0*/  LDL.LU R5, [R1+0x6840] ;  /* 0x0068400001057983 */ /* 0x000f280000300800 */
[----:B------:R-:W2:Y:S04]  /*441f0*/  LDL.LU.64 R10, [R1+0x6838] ;  /* 0x00683800010a7983 */ /* 0x000ea80000300a00 */
[----:B------:R-:W2:Y:S02]  /*44200*/  LDL.LU.64 R8, [R1+0x6830] ;  /* 0x0068300001087983 */ /* 0x000ea40000300a00 */
        /* <DEDUP_REMOVED lines=11> */
[----:B------:R-:W-:Y:S04]  /*442c0*/  STL.64 [R1+0x10f0], R24 ;  /* 0x0010f01801007387 */ /* 0x000fe80000100a00 */
[----:B------:R0:W-:Y:S04]  /*442d0*/  STL.64 [R1+0x10f8], R26 ;  /* 0x0010f81a01007387 */ /* 0x0001e80000100a00 */
[----:B0-----:R-:W2:Y:S02]  /*442e0*/  LDL.LU.64 R26, [R1+0x6810] ;  /* 0x00681000011a7983 */ /* 0x001ea40000300a00 */
        /* <DEDUP_REMOVED lines=28> */
[----:B--2---:R-:W-:-:S15]  /*444b0*/  HMMA.16816.F32.BF16 R20, R12, R26, R20 ;  /* 0x0000001a0c14723c */ /* 0x004fde0000041814 */
[----:B------:R-:W-:-:S08]  /*444c0*/  NOP ;  /* 0x0000000000007918 */ /* 0x000fd00000000000 */
[----:B------:R-:W-:Y:S04]  /*444d0*/  STL.64 [R1+0x15b0], R20 ;  /* 0x0015b01401007387 */ /* 0x000fe80000100a00 */
[----:B------:R0:W-:Y:S04]  /*444e0*/  STL.64 [R1+0x15b8], R22 ;  /* 0x0015b81601007387 */ /* 0x0001e80000100a00 */
[----:B0-----:R-:W3:Y:S04]  /*444f0*/  LDL.LU.64 R22, [R1+0x67a8] ;  /* 0x0067a80001167983 */ /* 0x001ee80000300a00 */
[----:B------:R-:W2:Y:S04]  /*44500*/  LDL.LU R20, [R1+0x67a0] ;  /* 0x0067a00001147983 */ /* 0x000ea80000300800 */
[----:B------:R0:W-:Y:S02]  /*44510*/  STL.64 [R1+0x66f8], R26 ;  /* 0x0066f81a01007387 */ /* 0x0001e40000100a00 */
[----:B0-----:R-:W-:-:S02]  /*44520*/  IMAD.MOV.U32 R26, RZ, RZ, R9 ;  /* 0x000000ffff1a7224 */ /* 0x001fc400078e0009 */
[----:B------:R-:W-:-:S05]  /*44530*/  IMAD.MOV.U32 R27, RZ, RZ, R8 ;  /* 0x000000ffff1b7224 */ /* 0x000fca00078e0008 */
[----:B------:R0:W-:Y:S04]  /*44540*/  STL.64 [R1+0x6718], R26 ;  /* 0x0067181a01007387 */ /* 0x0001e80000100a00 */
[----:B------:R-:W4:Y:S04]  /*44550*/  LDL.LU R24, [R1+0xe40] ;  /* 0x000e400001187983 */ /* 0x000f280000300800 */
[----:B------:R-:W4:Y:S04]  /*44560*/  LDL.LU R25, [R1+0xe44] ;  /* 0x000e440001197983 */ /* 0x000f280000300800 */
[----:B0-----:R-:W3:Y:S04]  /*44570*/  LDL.LU R26, [R1+0xe48] ;  /* 0x000e4800011a7983 */ /* 0x001ee80000300800 */
[----:B------:R-:W3:Y:S04]  /*44580*/  LDL.LU R27, [R1+0xe4c] ;  /* 0x000e4c00011b7983 */ /* 0x000ee80000300800 */
[----:B------:R-:W2:Y:S04]  /*44590*/  LDL.LU R8, [R1+0x480] ;  /* 0x0004800001087983 */ /* 0x000ea80000300800 */
[----:B------:R-:W2:Y:S04]  /*445a0*/  LDL.LU R9, [R1+0x484] ;  /* 0x0004840001097983 */ /* 0x000ea80000300800 */
[----:B------:R-:W2:Y:S04]  /*445b0*/  LDL.LU R10, [R1+0x488] ;  /* 0x00048800010a7983 */ /* 0x000ea80000300800 */
[----:B------:R-:W2:Y:S04]  /*445c0*/  LDL.LU R11, [R1+0x48c] ;  /* 0x00048c00010b7983 */ /* 0x000ea80000300800 */
[----:B---3--:R0:W-:Y:S04]  /*445d0*/  STL.64 [R1+0x6728], R26 ;  /* 0x0067281a01007387 */ /* 0x0081e80000100a00 */
[----:B----4-:R-:W-:Y:S04]  /*445e0*/  STL.64 [R1+0x6720], R24 ;  /* 0x0067201801007387 */ /* 0x010fe80000100a00 */
[----:B0-----:R-:W3:Y:S04]  /*445f0*/  LDL.64 R26, [R1+0x1b8] ;  /* 0x0001b800011a7983 */ /* 0x001ee80000100a00 */
[----:B---3--:R2:W-:Y:S02]  /*44600*/  STL.64 [R1+0x6740], R26 ;  /* 0x0067401a01007387 */ /* 0x0085e40000100a00 */
[----:B--2---:R-:W-:-:S02]  /*44610*/  IMAD.MOV.U32 R26, RZ, RZ, R20 ;  /* 0x000000ffff1a7224 */ /* 0x004fc400078e0014 */
[----:B------:R-:W-:Y:S01]  /*44620*/  HMMA.16816.F32.BF16 R20, R12, R22, R16 ;  /* 0x000000160c14723c */ /* 0x000fe20000041810 */
[----:B------:R-:W2:Y:S04]  /*44630*/  LDL.LU.64 R18, [R1+0x6798] ;  /* 0x0067980001127983 */ /* 0x000ea80000300a00 */
[----:B------:R-:W2:-:S15]  /*44640*/  LDL.LU.64 R16, [R1+0x6790] ;  /* 0x0067900001107983 */ /* 0x000e9e0000300a00 */
[----:B------:R-:W-:-:S03]  /*44650*/  NOP ;  /* 0x0000000000007918 */ /* 0x000fc60000000000 */
        /* <DEDUP_REMOVED lines=16> */
[----:B0-----:R-:W3:Y:S04]  /*44760*/  LDL.LU R12, [R1+0x470] ;  /* 0x00047000010c7983 */ /* 0x001ee80000300800 */
[----:B------:R-:W3:Y:S04]  /*44770*/  LDL.LU R13, [R1+0x474] ;  /* 0x00047400010d7983 */ /* 0x000ee80000300800 */
[----:B-1----:R-:W3:Y:S04]  /*44780*/  LDL.LU R14, [R1+0x478] ;  /* 0x00047800010e7983 */ /* 0x002ee80000300800 */
[----:B------:R-:W3:Y:S04]  /*44790*/  LDL.LU R15, [R1+0x47c] ;  /* 0x00047c00010f7983 */ /* 0x000ee80000300800 */
[----:B------:R0:W-:Y:S04]  /*447a0*/  STL.64 [R1+0x6680], R22 ;  /* 0x0066801601007387 */ /* 0x0001e80000100a00 */
[----:B------:R-:W4:Y:S04]  /*447b0*/  LDL.LU R20, [R1+0xe20] ;  /* 0x000e200001147983 */ /* 0x000f280000300800 */
[----:B------:R-:W4:Y:S04]  /*447c0*/  LDL.LU R21, [R1+0xe24] ;  /* 0x000e240001157983 */ /* 0x000f280000300800 */
[----:B0-----:R-:W2:Y:S04]  /*447d0*/  LDL.LU R22, [R1+0xe28] ;  /* 0x000e280001167983 */ /* 0x001ea80000300800 */
[----:B------:R-:W2:Y:S04]  /*447e0*/  LDL.LU R23, [R1+0xe2c] ;  /* 0x000e2c0001177983 */ /* 0x000ea80000300800 */
[----:B--2---:R-:W-:Y:S04]  /*447f0*/  STL.64 [R1+0x6738], R22 ;  /* 0x0067381601007387 */ /* 0x004fe80000100a00 */
[----:B----4-:R0:W-:Y:S04]  /*44800*/  STL.64 [R1+0x6730], R20 ;  /* 0x0067301401007387 */ /* 0x0101e80000100a00 */
[----:B0-----:R-:W2:Y:S04]  /*44810*/  LDL.LU R20, [R1+0xe50] ;  /* 0x000e500001147983 */ /* 0x001ea80000300800 */
[----:B------:R-:W2:Y:S04]  /*44820*/  LDL.LU R21, [R1+0xe54] ;  /* 0x000e540001157983 */ /* 0x000ea80000300800 */
[----:B------:R-:W4:Y:S04]  /*44830*/  LDL.LU R22, [R1+0xe58] ;  /* 0x000e580001167983 */ /* 0x000f280000300800 */
[----:B------:R-:W4:Y:S01]  /*44840*/  LDL.LU R23, [R1+0xe5c] ;  /* 0x000e5c0001177983 */ /* 0x000f220000300800 */
[C---:B------:R-:W-:Y:S03]  /*44850*/  HMMA.16816.F32.BF16 R8, R16.reuse, R6, R8 ;  /* 0x000000061008723c */ /* 0x040fe60000041808 */
        /* <DEDUP_REMOVED lines=8> */
[----:B0-----:R-:W3:Y:S04]  /*448e0*/  LDL.LU.64 R10, [R1+0x6758] ;  /* 0x00675800010a7983 */ /* 0x001ee80000300a00 */
[----:B------:R-:W-:Y:S01]  /*448f0*/  STL.64 [R1+0x6710], R6 ;  /* 0x0067100601007387 */ /* 0x000fe20000100a00 */
[----:B------:R-:W-:Y:S01]  /*44900*/  IMAD.MOV.U32 R27, RZ, RZ, R5 ;  /* 0x000000ffff1b7224 */ /* 0x000fe200078e0005 */
[----:B---3--:R-:W-:Y:S06]  /*44910*/  HMMA.16816.F32.BF16 R12, R16, R10, R12 ;  /* 0x0000000a100c723c */ /* 0x008fec000004180c */
[----:B------:R0:W-:Y:S04]  /*44920*/  STL.64 [R1+0x6658], R10 ;  /* 0x0066580a01007387 */ /* 0x0001e80000100a00 */
[----:B------:R-:W3:-:S13]  /*44930*/  LDL.LU R8, [R1+0xe30] ;  /* 0x000e300001087983 */ /* 0x000eda0000300800 */
[----:B------:R-:W-:Y:S04]  /*44940*/  STL.64 [R1+0xf40], R12 ;  /* 0x000f400c01007387 */ /* 0x000fe80000100a00 */
[----:B------:R-:W-:Y:S04]  /*44950*/  STL.64 [R1+0xf48], R14 ;  /* 0x000f480e01007387 */ /* 0x000fe80000100a00 */
[----:B------:R-:W1:Y:S01]  /*44960*/  LDSM.16.MT88.4 R12, [R28+UR4+0x4180] ;  /* 0x004180041c0c783b */ /* 0x000e620008004200 */
[----:B--2---:R-:W-:Y:S03]  /*44970*/  HMMA.16816.F32.BF16 R24, R16, R26, R20 ;  /* 0x0000001a1018723c */ /* 0x004fe60000041814 */
[----:B------:R-:W3:Y:S04]  /*44980*/  LDL.LU R9, [R1+0xe34] ;  /* 0x000e340001097983 */ /* 0x000ee80000300800 */
[----:B0-----:R-:W3:Y:S04]  /*44990*/  LDL.LU R10, [R1+0xe38] ;  /* 0x000e3800010a7983 */ /* 0x001ee80000300800 */
[----:B------:R-:W3:Y:S04]  /*449a0*/  LDL.LU R11, [R1+0xe3c] ;  /* 0x000e3c00010b7983 */ /* 0x000ee80000300800 */
[----:B-1----:R-:W-:Y:S04]  /*449b0*/  STL.64 [R1+0x6540], R14 ;  /* 0x0065400e01007387 */ /* 0x002fe80000100a00 */
[----:B------:R-:W-:Y:S04]  /*449c0*/  STL.64 [R1+0x6538], R12 ;  /* 0x0065380c01007387 */ /* 0x000fe80000100a00 */
[----:B------:R-:W2:Y:S04]  /*449d0*/  LDL.LU.64 R22, [R1+0x6750] ;  /* 0x0067500001167983 */ /* 0x000ea80000300a00 */
[----:B------:R-:W2:Y:S04]  /*449e0*/  LDL.LU.64 R20, [R1+0x6748] ;  /* 0x0067480001147983 */ /* 0x000ea80000300a00 */
[----:B------:R-:W-:Y:S04]  /*449f0*/  STL.64 [R1+0xfa0], R24 ;  /* 0x000fa01801007387 */ /* 0x000fe80000100a00 */
[----:B------:R0:W-:Y:S04]  /*44a00*/  STL.64 [R1+0xfa8], R26 ;  /* 0x000fa81a01007387 */ /* 0x0001e80000100a00 */
[----:B0-----:R-:W2:Y:S01]  /*44a10*/  LDL.LU.64 R26, [R1+0x6740] ;  /* 0x00674000011a7983 */ /* 0x001ea20000300a00 */
[----:B------:R-:W-:-:S02]  /*44a20*/  IMAD.MOV.U32 R14, RZ, RZ, R2 ;  /* 0x000000ffff0e7224 */ /* 0x000fc400078e0002 */
[----:B------:R-:W-:Y:S01]  /*44a30*/  IMAD.MOV.U32 R15, RZ, RZ, R0 ;  /* 0x000000ffff0f7224 */ /* 0x000fe200078e0000 */
[----:B--2---:R-:W-:Y:S06]  /*44a40*/  HMMA.16816.F32.BF16 R20, R16, R26, R20 ;  /* 0x0000001a1014723c */ /* 0x004fec0000041814 */
[----:B------:R-:W-:Y:S02]  /*44a50*/  IMAD.MOV.U32 R2, RZ, RZ, R26 ;  /* 0x000000ffff027224 */ /* 0x000fe400078e001a */
[----:B------:R-:W-:-:S15]  /*44a60*/  IMAD.MOV.U32 R0, RZ, RZ, R27 ;  /* 0x000000ffff007224 */ /* 0x000fde00078e001b */
[----:B------:R-:W-:Y:S04]  /*44a70*/  STL.64 [R1+0xf90], R20 ;  /* 0x000f901401007387 */ /* 0x000fe80000100a00 */
[----:B------:R0:W-:Y:S04]  /*44a80*/  STL.64 [R1+0xf98], R22 ;  /* 0x000f981601007387 */ /* 0x0001e80000100a00 */
[----:B0-----:R-:W2:Y:S04]  /*44a90*/  LDL.LU.64 R22, [R1+0x6738] ;  /* 0x0067380001167983 */ /* 0x001ea80000300a00 */
[----:B------:R-:W2:Y:S04]  /*44aa0*/  LDL.LU.64 R20, [R1+0x6730] ;  /* 0x0067300001147983 */ /* 0x000ea80000300a00 */
[----:B------:R-:W4:Y:S04]  /*44ab0*/  LDL.LU.64 R26, [R1+0x6728] ;  /* 0x00672800011a7983 */ /* 0x000f280000300a00 */
[----:B------:R-:W4:Y:S04]  /*44ac0*/  LDL.LU.64 R24, [R1+0x6720] ;  /* 0x0067200001187983 */ /* 0x000f280000300a00 */
[----:B------:R-:W-:Y:S04]  /*44ad0*/  STL [R1+0x664c], R0 ;  /* 0x00664c0001007387 */ /* 0x000fe80000100800 */
[----:B------:R-:W-:Y:S01]  /*44ae0*/  STL [R1+0x6648], R2 ;  /* 0x0066480201007387 */ /* 0x000fe20000100800 */
[----:B------:R-:W-:-:S02]  /*44af0*/  IMAD.MOV.U32 R6, RZ, RZ, R4 ;  /* 0x000000ffff067224 */ /* 0x000fc400078e0004 */
[----:B------:R-:W-:Y:S01]  /*44b00*/  IMAD.MOV.U32 R7, RZ, RZ, R3 ;  /* 0x000000ffff077224 */ /* 0x000fe200078e0003 */
[C---:B----4-:R-:W-:Y:S01]  /*44b10*/  HMMA.16816.F32.BF16 R12, R16.reuse, R14, R24 ;  /* 0x0000000e100c723c */ /* 0x050fe20000041818 */
[----:B------:R-:W2:Y:S05]  /*44b20*/  LDL.LU.64 R26, [R1+0x6718] ;  /* 0x00671800011a7983 */ /* 0x000eaa0000300a00 */
[----:B---3--:R-:W-:-:S15]  /*44b30*/  HMMA.16816.F32.BF16 R8, R16, R6, R8 ;  /* 0x000000061008723c */ /* 0x008fde0000041808 */
[----:B------:R-:W-:-:S02]  /*44b40*/  NOP ;  /* 0x0000000000007918 */ /* 0x000fc40000000000 */
[----:B------:R-:W-:Y:S04]  /*44b50*/  STL.64 [R1+0xf80], R12 ;  /* 0x000f800c01007387 */ /* 0x000fe80000100a00 */
[----:B------:R-:W-:Y:S01]  /*44b60*/  STL.64 [R1+0xf88], R14 ;  /* 0x000f880e01007387 */ /* 0x000fe20000100a00 */
[C---:B--2---:R-:W-:Y:S03]  /*44b70*/  HMMA.16816.F32.BF16 R4, R16.reuse, R26, R20 ;  /* 0x0000001a1004723c */ /* 0x044fe60000041814 */
[----:B------:R-:W2:Y:S04]  /*44b80*/  LDL.64 R22, [R1+0x108] ;  /* 0x0001080001167983 */ /* 0x000ea80000100a00 */
[----:B------:R0:W-:Y:S04]  /*44b90*/  STL.64 [R1+0xf70], R8 ;  /* 0x000f700801007387 */ /* 0x0001e80000100a00 */
[----:B------:R1:W-:Y:S04]  /*44ba0*/  STL.64 [R1+0xf78], R10 ;  /* 0x000f780a01007387 */ /* 0x0003e80000100a00 */
[----:B--2---:R2:W-:Y:S08]  /*44bb0*/  STL.64 [R1+0x6698], R22 ;  /* 0x0066981601007387 */ /* 0x0045f00000100a00 */
[----:B------:R-:W-:Y:S04]  /*44bc0*/  STL.64 [R1+0x14b0], R4 ;  /* 0x0014b00401007387 */ /* 0x000fe80000100a00 */
[----:B------:R-:W-:Y:S04]  /*44bd0*/  STL.64 [R1+0x14b8], R6 ;  /* 0x0014b80601007387 */ /* 0x000fe80000100a00 */
[----:B0-----:R-:W3:Y:S04]  /*44be0*/  LDL.LU R8, [R1+0x410] ;  /* 0x0004100001087983 */ /* 0x001ee80000300800 */
[----:B------:R-:W3:Y:S04]  /*44bf0*/  LDL.LU R9, [R1+0x414] ;  /* 0x0004140001097983 */ /* 0x000ee80000300800 */
[----:B-1----:R-:W4:Y:S04]  /*44c00*/  LDL.LU R10, [R1+0x418] ;  /* 0x00041800010a7983 */ /* 0x002f280000300800 */
[----:B------:R-:W4:Y:S04]  /*44c10*/  LDL.LU R11, [R1+0x41c] ;  /* 0x00041c00010b7983 */ /* 0x000f280000300800 */
[----:B--2---:R-:W2:Y:S04]  /*44c20*/  LDL.64 R22, [R1+0x118] ;  /* 0x0001180001167983 */ /* 0x004ea80000100a00 */
[----:B--2---:R0:W-:Y:S04]  /*44c30*/  STL.64 [R1+0x66b0], R22 ;  /* 0x0066b01601007387 */ /* 0x0041e80000100a00 */
[----:B------:R-:W2:Y:S04]  /*44c40*/  LDL.LU R20, [R1+0xdc0] ;  /* 0x000dc00001147983 */ /* 0x000ea80000300800 */
[----:B------:R-:W2:Y:S04]  /*44c50*/  LDL.LU R21, [R1+0xdc4] ;  /* 0x000dc40001157983 */ /* 0x000ea80000300800 */
[----:B0-----:R-:W3:Y:S04]  /*44c60*/  LDL.LU R22, [R1+0xdc8] ;  /* 0x000dc80001167983 */ /* 0x001ee80000300800 */
[----:B------:R-:W3:Y:S04]  /*44c70*/  LDL.LU R23, [R1+0xdcc] ;  /* 0x000dcc0001177983 */ /* 0x000ee80000300800 */
[----:B---3--:R0:W-:Y:S04]  /*44c80*/  STL.64 [R1+0x66c0], R22 ;  /* 0x0066c01601007387 */ /* 0x0081e80000100a00 */
[----:B--2---:R-:W-:Y:S04]  /*44c90*/  STL.64 [R1+0x66b8], R20 ;  /* 0x0066b81401007387 */ /* 0x004fe80000100a00 */
[----:B0-----:R-:W2:Y:S04]  /*44ca0*/  LDL.64 R22, [R1+0x138] ;  /* 0x0001380001167983 */ /* 0x001ea80000100a00 */
[----:B--2---:R0:W-:Y:S04]  /*44cb0*/  STL.64 [R1+0x66d8], R22 ;  /* 0x0066d81601007387 */ /* 0x0041e80000100a00 */
[----:B0-----:R-:W2:Y:S04]  /*44cc0*/  LDL.64 R22, [R1+0x148] ;  /* 0x0001480001167983 */ /* 0x001ea80000100a00 */
[----:B--2---:R-:W-:Y:S04]  /*44cd0*/  STL.64 [R1+0x66f0], R22 ;  /* 0x0066f01601007387 */ /* 0x004fe80000100a00 */
[----:B----4-:R-:W-:Y:S04]  /*44ce0*/  STL.64 [R1+0x6678], R10 ;  /* 0x0066780a01007387 */ /* 0x010fe80000100a00 */
[----:B------:R0:W-:Y:S04]  /*44cf0*/  STL.64 [R1+0x6670], R8 ;  /* 0x0066700801007387 */ /* 0x0001e80000100a00 */
[----:B0-----:R-:W2:Y:S04]  /*44d00*/  LDL.LU R8, [R1+0x450] ;  /* 0x0004500001087983 */ /* 0x001ea80000300800 */
[----:B------:R-:W2:Y:S04]  /*44d10*/  LDL.LU R9, [R1+0x454] ;  /* 0x0004540001097983 */ /* 0x000ea80000300800 */
[----:B------:R-:W3:Y:S04]  /*44d20*/  LDL.LU R10, [R1+0x458] ;  /* 0x00045800010a7983 */ /* 0x000ee80000300800 */
[----:B------:R-:W3:Y:S04]  /*44d30*/  LDL.LU R11, [R1+0x45c] ;  /* 0x00045c00010b7983 */ /* 0x000ee80000300800 */
[----:B------:R-:W4:Y:S04]  /*44d40*/  LDL.LU R12, [R1+0xe10] ;  /* 0x000e1000010c7983 */ /* 0x000f280000300800 */
[----:B------:R-:W4:Y:S04]  /*44d50*/  LDL.LU R13, [R1+0xe14] ;  /* 0x000e1400010d7983 */ /* 0x000f280000300800 */
[----:B------:R-:W4:Y:S04]  /*44d60*/  LDL.LU R14, [R1+0xe18] ;  /* 0x000e1800010e7983 */ /* 0x000f280000300800 */
[----:B------:R-:W4:Y:S04]  /*44d70*/  LDL.LU R15, [R1+0xe1c] ;  /* 0x000e1c00010f7983 */ /* 0x000f280000300800 */
[----:B------:R-:W4:Y:S04]  /*44d80*/  LDL.64 R6, [R1+0x178] ;  /* 0x0001780001067983 */ /* 0x000f280000100a00 */
[----:B------:R-:W2:Y:S04]  /*44d90*/  LDL.LU R24, [R1+0xdf0] ;  /* 0x000df00001187983 */ /* 0x000ea80000300800 */
[----:B------:R-:W2:Y:S04]  /*44da0*/  LDL.LU R25, [R1+0xdf4] ;  /* 0x000df40001197983 */ /* 0x000ea80000300800 */
[----:B------:R-:W3:Y:S04]  /*44db0*/  LDL.LU R26, [R1+0xdf8] ;  /* 0x000df800011a7983 */ /* 0x000ee80000300800 */
[----:B------:R-:W3:Y:S04]  /*44dc0*/  LDL.LU R27, [R1+0xdfc] ;  /* 0x000dfc00011b7983 */ /* 0x000ee80000300800 */
[----:B---3--:R0:W-:Y:S04]  /*44dd0*/  STL.64 [R1+0x6708], R26 ;  /* 0x0067081a01007387 */ /* 0x0081e80000100a00 */
[----:B--2---:R-:W-:Y:S04]  /*44de0*/  STL.64 [R1+0x6700], R24 ;  /* 0x0067001801007387 */ /* 0x004fe80000100a00 */
[----:B------:R-:W2:Y:S04]  /*44df0*/  LDL.64 R22, [R1+0x158] ;  /* 0x0001580001167983 */ /* 0x000ea80000100a00 */
        /* <DEDUP_REMOVED lines=18> */
[----:B------:R-:W4:Y:S04]  /*44f20*/  LDL.LU R10, [R1+0xdd8] ;  /* 0x000dd800010a7983 */ /* 0x000f280000300800 */
[----:B------:R-:W4:Y:S01]  /*44f30*/  LDL.LU R11, [R1+0xddc] ;  /* 0x000ddc00010b7983 */ /* 0x000f220000300800 */
[----:B------:R-:W-:-:S03]  /*44f40*/  IMAD.MOV.U32 R5, RZ, RZ, R7 ;  /* 0x000000ffff057224 */ /* 0x000fc600078e0007 */
[----:B----4-:R-:W-:Y:S04]  /*44f50*/  STL.64 [R1+0x66e8], R10 ;  /* 0x0066e80a01007387 */ /* 0x010fe80000100a00 */
[----:B--2---:R0:W-:Y:S04]  /*44f60*/  STL.64 [R1+0x66e0], R8 ;  /* 0x0066e00801007387 */ /* 0x0041e80000100a00 */
[----:B0-----:R-:W2:Y:S04]  /*44f70*/  LDL.LU R8, [R1+0xde0] ;  /* 0x000de00001087983 */ /* 0x001ea80000300800 */
[----:B------:R-:W2:Y:S04]  /*44f80*/  LDL.LU R9, [R1+0xde4] ;  /* 0x000de40001097983 */ /* 0x000ea80000300800 */
[----:B------:R-:W2:Y:S04]  /*44f90*/  LDL.LU R10, [R1+0xde8] ;  /* 0x000de800010a7983 */ /* 0x000ea80000300800 */
[----:B------:R-:W2:Y:S04]  /*44fa0*/  LDL.LU R11, [R1+0xdec] ;  /* 0x000dec00010b7983 */ /* 0x000ea80000300800 */
[----:B------:R0:W-:Y:S04]  /*44fb0*/  STL.64 [R1+0x14a0], R12 ;  /* 0x0014a00c01007387 */ /* 0x0001e80000100a00 */
[----:B------:R-:W-:Y:S01]  /*44fc0*/  STL.64 [R1+0x14a8], R14 ;  /* 0x0014a80e01007387 */ /* 0x000fe20000100a00 */
[----:B0-----:R-:W-:-:S03]  /*44fd0*/  IMAD.MOV.U32 R12, RZ, RZ, R6 ;  /* 0x000000ffff0c7224 */ /* 0x001fc600078e0006 */
[----:B------:R-:W4:Y:S04]  /*44fe0*/  LDL.LU.64 R6, [R1+0x6710] ;  /* 0x0067100001067983 */ /* 0x000f280000300a00 */
[----:B------:R-:W-:Y:S04]  /*44ff0*/  STL [R1+0x6654], R5 ;  /* 0x0066540501007387 */ /* 0x000fe80000100800 */
[----:B------:R0:W-:Y:S04]  /*45000*/  STL [R1+0x6650], R12 ;  /* 0x0066500c01007387 */ /* 0x0001e80000100800 */
[----:B0-----:R-:W3:Y:S04]  /*45010*/  LDL.LU R12, [R1+0xe00] ;  /* 0x000e0000010c7983 */ /* 0x001ee80000300800 */
[----:B------:R-:W3:Y:S04]  /*45020*/  LDL.LU R13, [R1+0xe04] ;  /* 0x000e0400010d7983 */ /* 0x000ee80000300800 */
[----:B------:R-:W3:Y:S04]  /*45030*/  LDL.LU R14, [R1+0xe08] ;  /* 0x000e0800010e7983 */ /* 0x000ee80000300800 */
[----:B------:R-:W3:Y:S02]  /*45040*/  LDL.LU R15, [R1+0xe0c] ;  /* 0x000e0c00010f7983 */ /* 0x000ee40000300800 */
[----:B---3--:R-:W-:-:S15]  /*45050*/  HMMA.16816.F32.BF16 R12, R16, R26, R12 ;  /* 0x0000001a100c723c */ /* 0x008fde000004180c */
[----:B------:R-:W-:-:S08]  /*45060*/  NOP ;  /* 0x0000000000007918 */ /* 0x000fd00000000000 */
[----:B------:R0:W-:Y:S04]  /*45070*/  STL.64 [R1+0x1490], R12 ;  /* 0x0014900c01007387 */ /* 0x0001e80000100a00 */
[----:B------:R1:W-:Y:S01]  /*45080*/  STL.64 [R1+0x1498], R14 ;  /* 0x0014980e01007387 */ /* 0x0003e20000100a00 */
[----:B0-----:R-:W-:Y:S02]  /*45090*/  IMAD.MOV.U32 R13, RZ, RZ, R27 ;  /* 0x000000ffff0d7224 */ /* 0x001fe400078e001b */
[----:B-1----:R-:W-:Y:S02]  /*450a0*/  IMAD.MOV.U32 R14, RZ, RZ, R26 ;  /* 0x000000ffff0e7224 */ /* 0x002fe400078e001a */
[----:B------:R-:W3:Y:S04]  /*450b0*/  LDL.LU.64 R26, [R1+0x6708] ;  /* 0x00670800011a7983 */ /* 0x000ee80000300a00 */
[----:B------:R-:W3:Y:S01]  /*450c0*/  LDL.LU.64 R24, [R1+0x6700] ;  /* 0x0067000001187983 */ /* 0x000ee20000300a00 */
[----:B------:R-:W-:Y:S01]  /*450d0*/  IMAD.MOV.U32 R15, RZ, RZ, R23 ;  /* 0x000000ffff0f7224 */ /* 0x000fe200078e0017 */
[----:B---3--:R-:W-:-:S15]  /*450e0*/  HMMA.16816.F32.BF16 R24, R16, R22, R24 ;  /* 0x000000161018723c */ /* 0x008fde0000041818 */
[----:B------:R-:W-:-:S08]  /*450f0*/  NOP ;  /* 0x0000000000007918 */ /* 0x000fd00000000000 */
[----:B------:R0:W-:Y:S04]  /*45100*/  STL.64 [R1+0x1480], R24 ;  /* 0x0014801801007387 */ /* 0x0001e80000100a00 */
[----:B------:R1:W-:Y:S01]  /*45110*/  STL.64 [R1+0x1488], R26 ;  /* 0x0014881a01007387 */ /* 0x0003e20000100a00 */
[----:B0-----:R-:W-:-:S03]  /*45120*/  IMAD.MOV.U32 R24, RZ, RZ, R22 ;  /* 0x000000ffff187224 */ /* 0x001fc600078e0016 */
[----:B-1----:R-:W3:Y:S04]  /*45130*/  LDL.LU.64 R26, [R1+0x66f8] ;  /* 0x0066f800011a7983 */ /* 0x002ee80000300a00 */
        /* <DEDUP_REMOVED lines=16> */
[----:B------:R-:W3:Y:S04]  /*45240*/  LDL.LU.64 R22, [R1+0x66c0] ;  /* 0x0066c00001167983 */ /* 0x000ee80000300a00 */
[----:B------:R-:W3:Y:S02]  /*45250*/  LDL.LU.64 R20, [R1+0x66b8] ;  /* 0x0066b80001147983 */ /* 0x000ee40000300a00 */
[----:B---3--:R-:W-:-:S15]  /*45260*/  HMMA.16816.F32.BF16 R20, R16, R26, R20 ;  /* 0x0000001a1014723c */ /* 0x008fde0000041814 */
[----:B------:R-:W-:-:S08]  /*45270*/  NOP ;  /* 0x0000000000007918 */ /* 0x000fd00000000000 */
[----:B------:R-:W-:Y:S04]  /*45280*/  STL.64 [R1+0x1450], R20 ;  /* 0x0014501401007387 */ /* 0x000fe80000100a00 */
[----:B------:R0:W-:Y:S04]  /*45290*/  STL.64 [R1+0x1458], R22 ;  /* 0x0014581601007387 */ /* 0x0001e80000100a00 */
[----:B0-----:R-:W2:Y:S04]  /*452a0*/  LDL.LU.64 R22, [R1+0x66b0] ;  /* 0x0066b00001167983 */ /* 0x001ea80000300a00 */
[----:B------:R-:W-:Y:S01]  /*452b0*/  STL.64 [R1+0x6570], R26 ;  /* 0x0065701a01007387 */ /* 0x000fe20000100a00 */
        /* <DEDUP_REMOVED lines=17> */
[----:B------:R-:W4:Y:S04]  /*453d0*/  LDL.LU.64 R10, [R1+0x6678] ;  /* 0x00667800010a7983 */ /* 0x000f280000300a00 */
[----:B------:R-:W4:Y:S04]  /*453e0*/  LDL.LU.64 R8, [R1+0x6670] ;  /* 0x0066700001087983 */ /* 0x000f280000300a00 */
[----:B------:R-:W4:Y:S04]  /*453f0*/  LDL.LU.64 R22, [R1+0x6668] ;  /* 0x0066680001167983 */ /* 0x000f280000300a00 */
[----:B------:R-:W4:Y:S09]  /*45400*/  LDL.LU.64 R20, [R1+0x6660] ;  /* 0x0066600001147983 */ /* 0x000f320000300a00 */
[----:B------:R0:W-:Y:S04]  /*45410*/  STL.64 [R1+0x4e0], R16 ;  /* 0x0004e01001007387 */ /* 0x0001e80000100a00 */
[----:B------:R1:W-:Y:S04]  /*45420*/  STL.64 [R1+0x4e8], R18 ;  /* 0x0004e81201007387 */ /* 0x0003e80000100a00 */
[----:B0-----:R-:W2:Y:S04]  /*45430*/  LDL.LU R16, [R1+0x400] ;  /* 0x0004000001107983 */ /* 0x001ea80000300800 */
[----:B------:R-:W2:Y:S04]  /*45440*/  LDL.LU R17, [R1+0x404] ;  /* 0x0004040001117983 */ /* 0x000ea80000300800 */
[----:B-1----:R-:W2:Y:S04]  /*45450*/  LDL.LU R18, [R1+0x408] ;  /* 0x0004080001127983 */ /* 0x002ea80000300800 */
[----:B------:R-:W2:Y:S01]  /*45460*/  LDL.LU R19, [R1+0x40c] ;  /* 0x00040c0001137983 */ /* 0x000ea20000300800 */
[----:B----4-:R-:W-:-:S15]  /*45470*/  HMMA.16816.F32.BF16 R8, R20, R6, R8 ;  /* 0x000000061408723c */ /* 0x010fde0000041808 */
[----:B------:R-:W-:-:S08]  /*45480*/  NOP ;  /* 0x0000000000007918 */ /* 0x000fd00000000000 */
[----:B------:R-:W-:Y:S04]  /*45490*/  STL.64 [R1+0x470], R8 ;  /* 0x0004700801007387 */ /* 0x000fe80000100a00 */
[----:B------:R0:W-:Y:S04]  /*454a0*/  STL.64 [R1+0x478], R10 ;  /* 0x0004780a01007387 */ /* 0x0001e80000100a00 */
[----:B0-----:R-:W2:Y:S04]  /*454b0*/  LDL.LU.64 R10, [R1+0x6658] ;  /* 0x00665800010a7983 */ /* 0x001ea80000300a00 */
[----:B------:R-:W-:Y:S01]  /*454c0*/  STL.64 [R1+0x6548], R6 ;  /* 0x0065480601007387 */ /* 0x000fe20000100a00 */
[----:B--2---:R-:W-:Y:S06]  /*454d0*/  HMMA.16816.F32.BF16 R16, R20, R10, R16 ;  /* 0x0000000a1410723c */ /* 0x004fec0000041810 */
[----:B------:R0:W-:Y:S04]  /*454e0*/  STL.64 [R1+0x6530], R10 ;  /* 0x0065300a01007387 */ /* 0x0001e80000100a00 */
[----:B------:R-:W2:-:S13]  /*454f0*/  LDL.LU R8, [R1+0x3f0] ;  /* 0x0003f00001087983 */ /* 0x000e9a0000300800 */
[----:B------:R-:W-:Y:S04]  /*45500*/  STL.64 [R1+0x460], R16 ;  /* 0x0004601001007387 */ /* 0x000fe80000100a00 */
[----:B------:R-:W-:Y:S04]  /*45510*/  STL.64 [R1+0x468], R18 ;  /* 0x0004681201007387 */ /* 0x000fe80000100a00 */
[----:B------:R-:W2:Y:S04]  /*45520*/  LDL.LU R9, [R1+0x3f4] ;  /* 0x0003f40001097983 */ /* 0x000ea80000300800 */
[----:B0-----:R-:W3:Y:S04]  /*45530*/  LDL.LU R10, [R1+0x3f8] ;  /* 0x0003f800010a7983 */ /* 0x001ee80000300800 */
[----:B------:R-:W3:Y:S04]  /*45540*/  LDL.LU R11, [R1+0x3fc] ;  /* 0x0003fc00010b7983 */ /* 0x000ee80000300800 */
[----:B------:R-:W0:Y:S04]  /*45550*/  LDSM.16.MT88.4 R16, [R28+UR4+0x4200] ;  /* 0x004200041c10783b */ /* 0x000e280008004200 */
[----:B---3--:R1:W-:Y:S04]  /*45560*/  STL.64 [R1+0x6558], R10 ;  /* 0x0065580a01007387 */ /* 0x0083e80000100a00 */
[----:B--2---:R-:W-:Y:S04]  /*45570*/  STL.64 [R1+0x6550], R8 ;  /* 0x0065500801007387 */ /* 0x004fe80000100a00 */
[----:B-1----:R-:W2:Y:S04]  /*45580*/  LDL R10, [R1+0x8] ;  /* 0x00000800010a7983 */ /* 0x002ea80000100800 */
[----:B------:R-:W2:Y:S04]  /*45590*/  LDL R11, [R1+0xc] ;  /* 0x00000c00010b7983 */ /* 0x000ea80000100800 */
[----:B0-----:R0:W-:Y:S04]  /*455a0*/  STL.64 [R1+0x6430], R18 ;  /* 0x0064301201007387 */ /* 0x0011e80000100a00 */
[----:B------:R1:W-:Y:S04]  /*455b0*/  STL.64 [R1+0x6428], R16 ;  /* 0x0064281001007387 */ /* 0x0003e80000100a00 */
[----:B0-----:R-:W3:Y:S04]  /*455c0*/  LDL.64 R18, [R1+0xf8] ;  /* 0x0000f80001127983 */ /* 0x001ee80000100a00 */
[----:B---3--:R0:W-:Y:S04]  /*455d0*/  STL.64 [R1+0x6610], R18 ;  /* 0x0066101201007387 */ /* 0x0081e80000100a00 */
[----:B-1----:R-:W2:Y:S04]  /*455e0*/  LDL.LU R16, [R1+0xcc0] ;  /* 0x000cc00001107983 */ /* 0x002ea80000300800 */
[----:B------:R-:W2:Y:S04]  /*455f0*/  LDL.LU R17, [R1+0xcc4] ;  /* 0x000cc40001117983 */ /* 0x000ea80000300800 */
[----:B0-----:R-:W2:Y:S04]  /*45600*/  LDL.LU R18, [R1+0xcc8] ;  /* 0x000cc80001127983 */ /* 0x001ea80000300800 */
[----:B------:R-:W2:Y:S01]  /*45610*/  LDL.LU R19, [R1+0xccc] ;  /* 0x000ccc0001137983 */ /* 0x000ea20000300800 */
[----:B------:R-:W-:-:S02]  /*45620*/  IMAD.MOV.U32 R26, RZ, RZ, R5 ;  /* 0x000000ffff1a7224 */ /* 0x000fc400078e0005 */
[----:B------:R-:W-:Y:S01]  /*45630*/  IMAD.MOV.U32 R27, RZ, RZ, R12 ;  /* 0x000000ffff1b7224 */ /* 0x000fe200078e000c */
[----:B------:R-:W3:Y:S01]  /*45640*/  LDL.LU R5, [R1+0x6654] ;  /* 0x0066540001057983 */ /* 0x000ee20000300800 */
[----:B------:R-:W-:Y:S02]  /*45650*/  IMAD.MOV.U32 R6, RZ, RZ, R0 ;  /* 0x000000ffff067224 */ /* 0x000fe400078e0000 */
[----:B------:R-:W-:Y:S01]  /*45660*/  IMAD.MOV.U32 R7, RZ, RZ, R2 ;  /* 0x000000ffff077224 */ /* 0x000fe200078e0002 */
[----:B--2---:R-:W-:-:S15]  /*45670*/  HMMA.16816.F32.BF16 R8, R20, R10, R16 ;  /* 0x0000000a1408723c */ /* 0x004fde0000041810 */
[----:B------:R-:W-:-:S08]  /*45680*/  NOP ;  /* 0x0000000000007918 */ /* 0x000fd00000000000 */
[----:B------:R-:W-:Y:S04]  /*45690*/  STL.64 [R1+0xe00], R8 ;  /* 0x000e000801007387 */ /* 0x000fe80000100a00 */
[----:B------:R-:W-:Y:S04]  /*456a0*/  STL.64 [R1+0xe08], R10 ;  /* 0x000e080a01007387 */ /* 0x000fe80000100a00 */
[----:B------:R-:W2:Y:S04]  /*456b0*/  LDL.LU R12, [R1+0x6650] ;  /* 0x00665000010c7983 */ /* 0x000ea80000300800 */
[----:B------:R0:W-:Y:S04]  /*456c0*/  STL.64 [R1+0x6588], R26 ;  /* 0x0065881a01007387 */ /* 0x0001e80000100a00 */
[----:B------:R-:W4:Y:S04]  /*456d0*/  LDL.LU R0, [R1+0x664c] ;  /* 0x00664c0001007983 */ /* 0x000f280000300800 */
[----:B------:R-:W4:Y:S04]  /*456e0*/  LDL.LU R2, [R1+0x6648] ;  /* 0x0066480001027983 */ /* 0x000f280000300800 */
[----:B------:R-:W-:Y:S04]  /*456f0*/  STL.64 [R1+0x6608], R6 ;  /* 0x0066080601007387 */ /* 0x000fe80000100a00 */
[----:B------:R-:W-:Y:S01]  /*45700*/  STL [R1+0x6600], R4 ;  /* 0x0066000401007387 */ /* 0x000fe20000100800 */
[----:B0-----:R-:W-:-:S02]  /*45710*/  IMAD.MOV.U32 R26, RZ, RZ, R29 ;  /* 0x000000ffff1a7224 */ /* 0x001fc400078e001d */
[----:B------:R-:W-:-:S05]  /*45720*/  IMAD.MOV.U32 R27, RZ, RZ, R25 ;  /* 0x000000ffff1b7224 */ /* 0x000fca00078e0019 */
[----:B------:R0:W-:Y:S04]  /*45730*/  STL.64 [R1+0x65a0], R26 ;  /* 0x0065a01a01007387 */ /* 0x0001e80000100a00 */
[----:B------:R-:W3:Y:S04]  /*45740*/  LDL.LU R8, [R1+0xc10] ;  /* 0x000c100001087983 */ /* 0x000ee80000300800 */
[----:B------:R-:W3:Y:S04]  /*45750*/  LDL.LU R9, [R1+0xc14] ;  /* 0x000c140001097983 */ /* 0x000ee80000300800 */
[----:B------:R-:W2:Y:S04]  /*45760*/  LDL.LU R10, [R1+0xc18] ;  /* 0x000c1800010a7983 */ /* 0x000ea80000300800 */
[----:B------:R-:W2:Y:S01]  /*45770*/  LDL.LU R11, [R1+0xc1c] ;  /* 0x000c1c00010b7983 */ /* 0x000ea20000300800 */
[----:B0-----:R-:W-:-:S02]  /*45780*/  IMAD.MOV.U32 R26, RZ, RZ, R24 ;  /* 0x000000ffff1a7224 */ /* 0x001fc400078e0018 */
[----:B------:R-:W-:-:S05]  /*45790*/  IMAD.MOV.U32 R27, RZ, RZ, R15 ;  /* 0x000000ffff1b7224 */ /* 0x000fca00078e000f */
[----:B------:R-:W-:Y:S04]  /*457a0*/  STL.64 [R1+0x65b8], R26 ;  /* 0x0065b81a01007387 */ /* 0x000fe80000100a00 */
[----:B--2---:R-:W-:Y:S04]  /*457b0*/  STL.64 [R1+0x6568], R10 ;  /* 0x0065680a01007387 */ /* 0x004fe80000100a00 */
[----:B---3--:R0:W-:Y:S04]  /*457c0*/  STL.64 [R1+0x6560], R8 ;  /* 0x0065600801007387 */ /* 0x0081e80000100a00 */
[----:B0-----:R-:W2:Y:S04]  /*457d0*/  LDL.LU R8, [R1+0xc20] ;  /* 0x000c200001087983 */ /* 0x001ea80000300800 */
[----:B------:R-:W2:Y:S04]  /*457e0*/  LDL.LU R9, [R1+0xc24] ;  /* 0x000c240001097983 */ /* 0x000ea80000300800 */
[----:B------:R-:W3:Y:S04]  /*457f0*/  LDL.LU R10, [R1+0xc28] ;  /* 0x000c2800010a7983 */ /* 0x000ee80000300800 */
[----:B------:R-:W3:Y:S01]  /*45800*/  LDL.LU R11, [R1+0xc2c] ;  /* 0x000c2c00010b7983 */ /* 0x000ee20000300800 */
[----:B------:R-:W-:-:S02]  /*45810*/  IMAD.MOV.U32 R26, RZ, RZ, R14 ;  /* 0x000000ffff1a7224 */ /* 0x000fc400078e000e */
[----:B------:R-:W-:-:S05]  /*45820*/  IMAD.MOV.U32 R27, RZ, RZ, R13 ;  /* 0x000000ffff1b7224 */ /* 0x000fca00078e000d */
[----:B------:R0:W-:Y:S02]  /*45830*/  STL.64 [R1+0x65d0], R26 ;  /* 0x0065d01a01007387 */ /* 0x0001e40000100a00 */
[----:B0-----:R-:W-:Y:S02]  /*45840*/  IMAD.MOV.U32 R26, RZ, RZ, R12 ;  /* 0x000000ffff1a7224 */ /* 0x001fe400078e000c */
[----:B------:R-:W-:Y:S01]  /*45850*/  IMAD.MOV.U32 R27, RZ, RZ, R5 ;  /* 0x000000ffff1b7224 */ /* 0x000fe200078e0005 */
[----:B---3--:R-:W-:Y:S04]  /*45860*/  STL.64 [R1+0x6580], R10 ;  /* 0x0065800a01007387 */ /* 0x008fe80000100a00 */
[----:B--2---:R0:W-:Y:S04]  /*45870*/  STL.64 [R1+0x6578], R8 ;  /* 0x0065780801007387 */ /* 0x0041e80000100a00 */
[----:B0-----:R-:W2:Y:S04]  /*45880*/  LDL.LU R8, [R1+0xc30] ;  /* 0x000c300001087983 */ /* 0x001ea80000300800 */
[----:B------:R-:W2:Y:S04]  /*45890*/  LDL.LU R9, [R1+0xc34] ;  /* 0x000c340001097983 */ /* 0x000ea80000300800 */
[----:B------:R-:W3:Y:S04]  /*458a0*/  LDL.LU R10, [R1+0xc38] ;  /* 0x000c3800010a7983 */ /* 0x000ee80000300800 */
[----:B------:R-:W3:Y:S04]  /*458b0*/  LDL.LU R11, [R1+0xc3c] ;  /* 0x000c3c00010b7983 */ /* 0x000ee80000300800 */
[----:B------:R0:W-:Y:S04]  /*458c0*/  STL.64 [R1+0x65e8], R26 ;  /* 0x0065e81a01007387 */ /* 0x0001e80000100a00 */
[----:B0-----:R-:W4:Y:S04]  /*458d0*/  LDL.64 R26, [R1+0x188] ;  /* 0x00018800011a7983 */ /* 0x001f280000100a00 */
[----:B----4-:R-:W-:Y:S04]  /*458e0*/  STL.64 [R1+0x6618], R26 ;  /* 0x0066181a01007387 */ /* 0x010fe80000100a00 */
[----:B---3--:R-:W-:Y:S04]  /*458f0*/  STL.64 [R1+0x6598], R10 ;  /* 0x0065980a01007387 */ /* 0x008fe80000100a00 */
[----:B--2---:R0:W-:Y:S04]  /*45900*/  STL.64 [R1+0x6590], R8 ;  /* 0x0065900801007387 */ /* 0x0041e80000100a00 */
[----:B0-----:R-:W2:Y:S04]  /*45910*/  LDL.LU R8, [R1+0xc40] ;  /* 0x000c400001087983 */ /* 0x001ea80000300800 */
[----:B------:R-:W2:Y:S04]  /*45920*/  LDL.LU R9, [R1+0xc44] ;  /* 0x000c440001097983 */ /* 0x000ea80000300800 */
[----:B------:R-:W3:Y:S04]  /*45930*/  LDL.LU R10, [R1+0xc48] ;  /* 0x000c4800010a7983 */ /* 0x000ee80000300800 */
[----:B------:R-:W3:Y:S04]  /*45940*/  LDL.LU R11, [R1+0xc4c] ;  /* 0x000c4c00010b7983 */ /* 0x000ee80000300800 */
[----:B------:R-:W4:Y:S04]  /*45950*/  LDL.LU R16, [R1+0xc90] ;  /* 0x000c900001107983 */ /* 0x000f280000300800 */
        /* <DEDUP_REMOVED lines=8> */
[----:B------:R-:W4:Y:S04]  /*459e0*/  LDL.LU R19, [R1+0xcac] ;  /* 0x000cac0001137983 */ /* 0x000f280000300800 */
[----:B----4-:R-:W-:Y:S04]  /*459f0*/  STL.64 [R1+0x6638], R18 ;  /* 0x0066381201007387 */ /* 0x010fe80000100a00 */
[----:B--2---:R-:W-:Y:S04]  /*45a00*/  STL.64 [R1+0x6630], R16 ;  /* 0x0066301001007387 */ /* 0x004fe80000100a00 */
[----:B------:R-:W2:Y:S04]  /*45a10*/  LDL.64 R26, [R1+0x1a8] ;  /* 0x0001a800011a7983 */ /* 0x000ea80000100a00 */
[----:B--2---:R0:W-:Y:S04]  /*45a20*/  STL.64 [R1+0x6640], R26 ;  /* 0x0066401a01007387 */ /* 0x0041e80000100a00 */
[----:B------:R-:W2:Y:S04]  /*45a30*/  LDL.LU R24, [R1+0xcb0] ;  /* 0x000cb00001187983 */ /* 0x000ea80000300800 */
[----:B------:R-:W2:Y:S04]  /*45a40*/  LDL.LU R25, [R1+0xcb4] ;  /* 0x000cb40001197983 */ /* 0x000ea80000300800 */
[----:B0-----:R-:W2:Y:S04]  /*45a50*/  LDL.LU R26, [R1+0xcb8] ;  /* 0x000cb800011a7983 */ /* 0x001ea80000300800 */
[----:B------:R-:W2:Y:S04]  /*45a60*/  LDL.LU R27, [R1+0xcbc] ;  /* 0x000cbc00011b7983 */ /* 0x000ea80000300800 */
[----:B------:R-:W4:Y:S04]  /*45a70*/  LDL.64 R6, [R1+0x198] ;  /* 0x0001980001067983 */ /* 0x000f280000100a00 */
[----:B---3--:R-:W-:Y:S04]  /*45a80*/  STL.64 [R1+0x65b0], R10 ;  /* 0x0065b00a01007387 */ /* 0x008fe80000100a00 */
[----:B------:R0:W-:Y:S04]  /*45a90*/  STL.64 [R1+0x65a8], R8 ;  /* 0x0065a80801007387 */ /* 0x0001e80000100a00 */
[----:B0-----:R-:W3:Y:S04]  /*45aa0*/  LDL.LU R8, [R1+0xc50] ;  /* 0x000c500001087983 */ /* 0x001ee80000300800 */
[----:B------:R-:W3:Y:S04]  /*45ab0*/  LDL.LU R9, [R1+0xc54] ;  /* 0x000c540001097983 */ /* 0x000ee80000300800 */
[----:B------:R-:W2:Y:S04]  /*45ac0*/  LDL.LU R10, [R1+0xc58] ;  /* 0x000c5800010a7983 */ /* 0x000ea80000300800 */
[----:B------:R-:W2:Y:S04]  /*45ad0*/  LDL.LU R11, [R1+0xc5c] ;  /* 0x000c5c00010b7983 */ /* 0x000ea80000300800 */
[----:B--2---:R-:W-:Y:S04]  /*45ae0*/  STL.64 [R1+0x65c8], R10 ;  /* 0x0065c80a01007387 */ /* 0x004fe80000100a00 */
[----:B---3--:R0:W-:Y:S04]  /*45af0*/  STL.64 [R1+0x65c0], R8 ;  /* 0x0065c00801007387 */ /* 0x0081e80000100a00 */
[----:B0-----:R-:W2:Y:S04]  /*45b00*/  LDL.LU R8, [R1+0xc60] ;  /* 0x000c600001087983 */ /* 0x001ea80000300800 */
[----:B------:R-:W2:Y:S04]  /*45b10*/  LDL.LU R9, [R1+0xc64] ;  /* 0x000c640001097983 */ /* 0x000ea80000300800 */
[----:B------:R-:W3:Y:S04]  /*45b20*/  LDL.LU R10, [R1+0xc68] ;  /* 0x000c6800010a7983 */ /* 0x000ee80000300800 */
[----:B------:R-:W3:Y:S01]  /*45b30*/  LDL.LU R11, [R1+0xc6c] ;  /* 0x000c6c00010b7983 */ /* 0x000ee20000300800 */
[----:B------:R-:W-:-:S02]  /*45b40*/  IMAD.MOV.U32 R18, RZ, RZ, R2 ;  /* 0x000000ffff127224 */ /* 0x000fc400078e0002 */
[----:B------:R-:W-:Y:S01]  /*45b50*/  IMAD.MOV.U32 R19, RZ, RZ, R0 ;  /* 0x000000ffff137224 */ /* 0x000fe200078e0000 */
[----:B---3--:R-:W-:Y:S04]  /*45b60*/  STL.64 [R1+0x65e0], R10 ;  /* 0x0065e00a01007387 */ /* 0x008fe80000100a00 */
[----:B--2---:R0:W-:Y:S04]  /*45b70*/  STL.64 [R1+0x65d8], R8 ;  /* 0x0065d80801007387 */ /* 0x0041e80000100a00 */
[----:B0-----:R-:W2:Y:S04]  /*45b80*/  LDL.LU R8, [R1+0xc70] ;  /* 0x000c700001087983 */ /* 0x001ea80000300800 */
[----:B------:R-:W2:Y:S04]  /*45b90*/  LDL.LU R9, [R1+0xc74] ;  /* 0x000c740001097983 */ /* 0x000ea80000300800 */
[----:B------:R-:W3:Y:S04]  /*45ba0*/  LDL.LU R10, [R1+0xc78] ;  /* 0x000c7800010a7983 */ /* 0x000ee80000300800 */
[----:B------:R-:W3:Y:S01]  /*45bb0*/  LDL.LU R11, [R1+0xc7c] ;  /* 0x000c7c00010b7983 */ /* 0x000ee20000300800 */
[C---:B------:R-:W-:Y:S03]  /*45bc0*/  HMMA.16816.F32.BF16 R16, R20.reuse, R18, R24 ;  /* 0x000000121410723c */ /* 0x040fe60000041818 */
[----:B---3--:R-:W-:Y:S04]  /*45bd0*/  STL.64 [R1+0x65f8], R10 ;  /* 0x0065f80a01007387 */ /* 0x008fe80000100a00 */
[----:B--2---:R0:W-:Y:S04]  /*45be0*/  STL.64 [R1+0x65f0], R8 ;  /* 0x0065f00801007387 */ /* 0x0041e80000100a00 */
[----:B0-----:R-:W2:Y:S04]  /*45bf0*/  LDL.LU R8, [R1+0xc80] ;  /* 0x000c800001087983 */ /* 0x001ea80000300800 */
[----:B------:R-:W2:Y:S04]  /*45c00*/  LDL.LU R9, [R1+0xc84] ;  /* 0x000c840001097983 */ /* 0x000ea80000300800 */
[----:B------:R-:W2:Y:S04]  /*45c10*/  LDL.LU R10, [R1+0xc88] ;  /* 0x000c8800010a7983 */ /* 0x000ea80000300800 */
[----:B------:R-:W2:Y:S04]  /*45c20*/  LDL.LU R11, [R1+0xc8c] ;  /* 0x000c8c00010b7983 */ /* 0x000ea80000300800 */
[----:B------:R-:W3:Y:S04]  /*45c30*/  LDL.LU R12, [R1+0xc00] ;  /* 0x000c0000010c7983 */ /* 0x000ee80000300800 */
[----:B------:R-:W3:Y:S04]  /*45c40*/  LDL.LU R13, [R1+0xc04] ;  /* 0x000c0400010d7983 */ /* 0x000ee80000300800 */
[----:B------:R-:W3:Y:S04]  /*45c50*/  LDL.LU R14, [R1+0xc08] ;  /* 0x000c0800010e7983 */ /* 0x000ee80000300800 */
[----:B------:R-:W3:Y:S04]  /*45c60*/  LDL.LU R15, [R1+0xc0c] ;  /* 0x000c0c00010f7983 */ /* 0x000ee80000300800 */
[----:B------:R-:W4:Y:S04]  /*45c70*/  LDL.LU.64 R26, [R1+0x6640] ;  /* 0x00664000011a7983 */ /* 0x000f280000300a00 */
[----:B------:R-:W-:Y:S04]  /*45c80*/  STL.64 [R1+0xdf0], R16 ;  /* 0x000df01001007387 */ /* 0x000fe80000100a00 */
[----:B------:R0:W-:Y:S04]  /*45c90*/  STL.64 [R1+0xdf8], R18 ;  /* 0x000df81201007387 */ /* 0x0001e80000100a00 */
[----:B0-----:R-:W4:Y:S04]  /*45ca0*/  LDL.LU.64 R18, [R1+0x6638] ;  /* 0x0066380001127983 */ /* 0x001f280000300a00 */
[----:B------:R-:W4:Y:S02]  /*45cb0*/  LDL.LU.64 R16, [R1+0x6630] ;  /* 0x0066300001107983 */ /* 0x000f240000300a00 */
[----:B----4-:R-:W-:Y:S06]  /*45cc0*/  HMMA.16816.F32.BF16 R16, R20, R26, R16 ;  /* 0x0000001a1410723c */ /* 0x010fec0000041810 */
[----:B------:R-:W-:-:S02]  /*45cd0*/  IMAD.MOV.U32 R2, RZ, RZ, R26 ;  /* 0x000000ffff027224 */ /* 0x000fc400078e001a */
[----:B------:R-:W-:-:S15]  /*45ce0*/  IMAD.MOV.U32 R0, RZ, RZ, R27 ;  /* 0x000000ffff007224 */ /* 0x000fde00078e001b */
[----:B------:R-:W-:Y:S04]  /*45cf0*/  STL.64 [R1+0xde0], R16 ;  /* 0x000de01001007387 */ /* 0x000fe80000100a00 */
[----:B------:R0:W-:Y:S04]  /*45d00*/  STL.64 [R1+0xde8], R18 ;  /* 0x000de81201007387 */ /* 0x0001e80000100a00 */
[----:B0-----:R-:W4:Y:S04]  /*45d10*/  LDL.LU.64 R18, [R1+0x6628] ;  /* 0x0066280001127983 */ /* 0x001f280000300a00 */
[----:B------:R-:W4:Y:S04]  /*45d20*/  LDL.LU.64 R16, [R1+0x6620] ;  /* 0x0066200001107983 */ /* 0x000f280000300a00 */
[----:B------:R-:W2:Y:S01]  /*45d30*/  LDL.LU.64 R26, [R1+0x6618] ;  /* 0x00661800011a7983 */ /* 0x000ea20000300a00 */
[----:B------:R-:W-:Y:S01]  /*45d40*/  IMAD.MOV.U32 R5, RZ, RZ, R7 ;  /* 0x000000ffff057224 */ /* 0x000fe200078e0007 */
[C---:B----4-:R-:W-:Y:S06]  /*45d50*/  HMMA.16816.F32.BF16 R16, R20.reuse, R6, R16 ;  /* 0x000000061410723c */ /* 0x050fec0000041810 */
[----:B--2---:R-:W-:Y:S06]  /*45d60*/  HMMA.16816.F32.BF16 R8, R20, R26, R8 ;  /* 0x0000001a1408723c */ /* 0x004fec0000041808 */
[----:B------:R-:W-:-:S11]  /*45d70*/  IMAD.MOV.U32 R29, RZ, RZ, R26 ;  /* 0x000000ffff1d7224 */ /* 0x000fd600078e001a */
[----:B------:R0:W-:Y:S04]  /*45d80*/  STL.64 [R1+0xdd0], R16 ;  /* 0x000dd01001007387 */ /* 0x0001e80000100a00 */
[----:B------:R1:W-:Y:S01]  /*45d90*/  STL.64 [R1+0xdd8], R18 ;  /* 0x000dd81201007387 */ /* 0x0003e20000100a00 */
[----:B0-----:R-:W-:-:S03]  /*45da0*/  IMAD.MOV.U32 R16, RZ, RZ, R6 ;  /* 0x000000ffff107224 */ /* 0x001fc600078e0006 */
[----:B-1----:R-:W2:Y:S04]  /*45db0*/  LDL.LU.64 R18, [R1+0x6610] ;  /* 0x0066100001127983 */ /* 0x002ea80000300a00 */
[----:B------:R-:W4:Y:S04]  /*45dc0*/  LDL.LU.64 R6, [R1+0x6608] ;  /* 0x0066080001067983 */ /* 0x000f280000300a00 */
[----:B------:R-:W3:Y:S04]  /*45dd0*/  LDL.LU R4, [R1+0x6600] ;  /* 0x0066000001047983 */ /* 0x000ee80000300800 */
[----:B------:R-:W-:Y:S04]  /*45de0*/  STL.64 [R1+0xdc0], R8 ;  /* 0x000dc00801007387 */ /* 0x000fe80000100a00 */
[----:B------:R0:W-:Y:S01]  /*45df0*/  STL.64 [R1+0xdc8], R10 ;  /* 0x000dc80a01007387 */ /* 0x0001e20000100a00 */
[----:B------:R-:W-:-:S03]  /*45e00*/  IMAD.MOV.U32 R17, RZ, RZ, R27 ;  /* 0x000000ffff117224 */ /* 0x000fc600078e001b */
        /* <DEDUP_REMOVED lines=42> */
[----:B0-----:R-:W4:Y:S04]  /*460b0*/  LDL.LU.64 R10, [R1+0x6568] ;  /* 0x00656800010a7983 */ /* 0x001f280000300a00 */
[----:B------:R-:W4:Y:S04]  /*460c0*/  LDL.LU.64 R8, [R1+0x6560] ;  /* 0x0065600001087983 */ /* 0x000f280000300a00 */
[----:B------:R0:W-:Y:S04]  /*460d0*/  STL.64 [R1+0x64a0], R26 ;  /* 0x0064a01a01007387 */ /* 0x0001e80000100a00 */
[----:B0-----:R-:W2:Y:S04]  /*460e0*/  LDL.64 R26, [R1+0x168] ;  /* 0x00016800011a7983 */ /* 0x001ea80000100a00 */
[----:B--2---:R0:W-:Y:S04]  /*460f0*/  STL.64 [R1+0x64c0], R26 ;  /* 0x0064c01a01007387 */ /* 0x0041e80000100a00 */
[----:B------:R-:W2:Y:S04]  /*46100*/  LDL.LU R24, [R1+0xad0] ;  /* 0x000ad00001187983 */ /* 0x000ea80000300800 */
[----:B------:R-:W2:Y:S04]  /*46110*/  LDL.LU R25, [R1+0xad4] ;  /* 0x000ad40001197983 */ /* 0x000ea80000300800 */
[----:B0-----:R-:W3:Y:S04]  /*46120*/  LDL.LU R26, [R1+0xad8] ;  /* 0x000ad800011a7983 */ /* 0x001ee80000300800 */
[----:B------:R-:W3:Y:S04]  /*46130*/  LDL.LU R27, [R1+0xadc] ;  /* 0x000adc00011b7983 */ /* 0x000ee80000300800 */
[----:B---3--:R0:W-:Y:S04]  /*46140*/  STL.64 [R1+0x64d0], R26 ;  /* 0x0064d01a01007387 */ /* 0x0081e80000100a00 */
[----:B--2---:R-:W-:Y:S01]  /*46150*/  STL.64 [R1+0x64c8], R24 ;  /* 0x0064c81801007387 */ /* 0x004fe20000100a00 */
[----:B0-----:R-:W-:-:S02]  /*46160*/  IMAD.MOV.U32 R26, RZ, RZ, R29 ;  /* 0x000000ffff1a7224 */ /* 0x001fc400078e001d */
[----:B------:R-:W-:-:S05]  /*46170*/  IMAD.MOV.U32 R27, RZ, RZ, R17 ;  /* 0x000000ffff1b7224 */ /* 0x000fca00078e0011 */
[----:B------:R0:W-:Y:S02]  /*46180*/  STL.64 [R1+0x64e8], R26 ;  /* 0x0064e81a01007387 */ /* 0x0001e40000100a00 */
[----:B0-----:R-:W-:Y:S02]  /*46190*/  IMAD.MOV.U32 R26, RZ, RZ, R16 ;  /* 0x000000ffff1a7224 */ /* 0x001fe400078e0010 */
[----:B------:R-:W-:-:S05]  /*461a0*/  IMAD.MOV.U32 R27, RZ, RZ, R5 ;  /* 0x000000ffff1b7224 */ /* 0x000fca00078e0005 */
[----:B------:R0:W-:Y:S02]  /*461b0*/  STL.64 [R1+0x6500], R26 ;  /* 0x0065001a01007387 */ /* 0x0001e40000100a00 */
[----:B0-----:R-:W-:Y:S02]  /*461c0*/  IMAD.MOV.U32 R26, RZ, RZ, R4 ;  /* 0x000000ffff1a7224 */ /* 0x001fe400078e0004 */
[----:B----4-:R-:W-:Y:S01]  /*461d0*/  HMMA.16816.F32.BF16 R4, R20, R6, R8 ;  /* 0x000000061404723c */ /* 0x010fe20000041808 */
[----:B------:R-:W2:Y:S04]  /*461e0*/  LDL.LU.64 R10, [R1+0x6558] ;  /* 0x00655800010a7983 */ /* 0x000ea80000300a00 */
[----:B------:R-:W2:Y:S01]  /*461f0*/  LDL.LU.64 R8, [R1+0x6550] ;  /* 0x0065500001087983 */ /* 0x000ea20000300a00 */
[----:B------:R-:W-:-:S07]  /*46200*/  IMAD.MOV.U32 R27, RZ, RZ, R3 ;  /* 0x000000ffff1b7224 */ /* 0x000fce00078e0003 */
[----:B------:R-:W-:Y:S10]  /*46210*/  HMMA.16816.F32.BF16 R24, R20, R26, R12 ;  /* 0x0000001a1418723c */ /* 0x000ff4000004180c */
[----:B------:R-:W-:Y:S04]  /*46220*/  STL.64 [R1+0xfd0], R4 ;  /* 0x000fd00401007387 */ /* 0x000fe80000100a00 */
[----:B------:R0:W-:Y:S04]  /*46230*/  STL.64 [R1+0xfd8], R6 ;  /* 0x000fd80601007387 */ /* 0x0001e80000100a00 */
[----:B0-----:R-:W3:Y:S04]  /*46240*/  LDL.LU.64 R6, [R1+0x6548] ;  /* 0x0065480001067983 */ /* 0x001ee80000300a00 */
[----:B------:R-:W3:Y:S04]  /*46250*/  LDL.LU.64 R14, [R1+0x6540] ;  /* 0x00654000010e7983 */ /* 0x000ee80000300a00 */
[----:B------:R-:W3:Y:S04]  /*46260*/  LDL.LU.64 R12, [R1+0x6538] ;  /* 0x00653800010c7983 */ /* 0x000ee80000300a00 */
[----:B------:R-:W-:Y:S04]  /*46270*/  STL.64 [R1+0xfc0], R24 ;  /* 0x000fc01801007387 */ /* 0x000fe80000100a00 */
[----:B------:R0:W-:Y:S02]  /*46280*/  STL.64 [R1+0xfc8], R26 ;  /* 0x000fc81a01007387 */ /* 0x0001e40000100a00 */
[----:B0-----:R-:W-:-:S02]  /*46290*/  IMAD.MOV.U32 R26, RZ, RZ, R2 ;  /* 0x000000ffff1a7224 */ /* 0x001fc400078e0002 */
[----:B------:R-:W-:Y:S01]  /*462a0*/  IMAD.MOV.U32 R27, RZ, RZ, R0 ;  /* 0x000000ffff1b7224 */ /* 0x000fe200078e0000 */
[----:B--2---:R-:W-:-:S15]  /*462b0*/  HMMA.16816.F32.BF16 R8, R20, R18, R8 ;  /* 0x000000121408723c */ /* 0x004fde0000041808 */
[----:B------:R-:W-:-:S08]  /*462c0*/  NOP ;  /* 0x0000000000007918 */ /* 0x000fd00000000000 */
[----:B------:R0:W-:Y:S04]  /*462d0*/  STL.64 [R1+0x450], R8 ;  /* 0x0004500801007387 */ /* 0x0001e80000100a00 */
[----:B------:R1:W-:Y:S04]  /*462e0*/  STL.64 [R1+0x458], R10 ;  /* 0x0004580a01007387 */ /* 0x0003e80000100a00 */
[----:B------:R-:W2:Y:S04]  /*462f0*/  LDL.LU R20, [R1+0x3a0] ;  /* 0x0003a00001147983 */ /* 0x000ea80000300800 */
[----:B------:R-:W2:Y:S04]  /*46300*/  LDL.LU R21, [R1+0x3a4] ;  /* 0x0003a40001157983 */ /* 0x000ea80000300800 */
[----:B------:R-:W2:Y:S04]  /*46310*/  LDL.LU R22, [R1+0x3a8] ;  /* 0x0003a80001167983 */ /* 0x000ea80000300800 */
[----:B------:R-:W2:Y:S04]  /*46320*/  LDL.LU R23, [R1+0x3ac] ;  /* 0x0003ac0001177983 */ /* 0x000ea80000300800 */
        /* <DEDUP_REMOVED lines=9> */
[----:B--2---:R0:W-:Y:S04]  /*463c0*/  STL.64 [R1+0x6528], R26 ;  /* 0x0065281a01007387 */ /* 0x0041e80000100a00 */
[----:B----4-:R-:W-:Y:S04]  /*463d0*/  STL.64 [R1+0x6520], R24 ;  /* 0x0065201801007387 */ /* 0x010fe80000100a00 */
[----:B0-----:R-:W2:Y:S04]  /*463e0*/  LDL.64 R26, [R1+0x8] ;  /* 0x00000800011a7983 */ /* 0x001ea80000100a00 */
[----:B------:R0:W-:Y:S04]  /*463f0*/  STL.64 [R1+0x6440], R18 ;  /* 0x0064401201007387 */ /* 0x0001e80000100a00 */
[----:B------:R-:W4:Y:S04]  /*46400*/  LDL.LU R16, [R1+0xac0] ;  /* 0x000ac00001107983 */ /* 0x000f280000300800 */
[----:B------:R-:W4:Y:S04]  /*46410*/  LDL.LU R17, [R1+0xac4] ;  /* 0x000ac40001117983 */ /* 0x000f280000300800 */
[----:B0-----:R-:W3:Y:S04]  /*46420*/  LDL.LU R18, [R1+0xac8] ;  /* 0x000ac80001127983 */ /* 0x001ee80000300800 */
[----:B------:R-:W3:Y:S04]  /*46430*/  LDL.LU R19, [R1+0xacc] ;  /* 0x000acc0001137983 */ /* 0x000ee80000300800 */
[----:B---3--:R-:W-:Y:S04]  /*46440*/  STL.64 [R1+0x64e0], R18 ;  /* 0x0064e01201007387 */ /* 0x008fe80000100a00 */
[----:B----4-:R0:W-:Y:S04]  /*46450*/  STL.64 [R1+0x64d8], R16 ;  /* 0x0064d81001007387 */ /* 0x0101e80000100a00 */
[----:B0-----:R-:W3:Y:S04]  /*46460*/  LDL.LU R16, [R1+0xae0] ;  /* 0x000ae00001107983 */ /* 0x001ee80000300800 */
[----:B------:R-:W3:Y:S04]  /*46470*/  LDL.LU R17, [R1+0xae4] ;  /* 0x000ae40001117983 */ /* 0x000ee80000300800 */
[----:B------:R-:W4:Y:S04]  /*46480*/  LDL.LU R18, [R1+0xae8] ;  /* 0x000ae80001127983 */ /* 0x000f280000300800 */
[----:B------:R-:W4:Y:S01]  /*46490*/  LDL.LU R19, [R1+0xaec] ;  /* 0x000aec0001137983 */ /* 0x000f220000300800 */
[C---:B------:R-:W-:Y:S03]  /*464a0*/  HMMA.16816.F32.BF16 R8, R12.reuse, R6, R8 ;  /* 0x000000060c08723c */ /* 0x040fe60000041808 */
[----:B----4-:R-:W-:Y:S04]  /*464b0*/  STL.64 [R1+0x64f8], R18 ;  /* 0x0064f81201007387 */ /* 0x010fe80000100a00 */
[----:B---3--:R0:W-:Y:S04]  /*464c0*/  STL.64 [R1+0x64f0], R16 ;  /* 0x0064f01001007387 */ /* 0x0081e80000100a00 */
[----:B0-----:R-:W3:Y:S04]  /*464d0*/  LDL.LU R16, [R1+0xaf0] ;  /* 0x000af00001107983 */ /* 0x001ee80000300800 */
[----:B------:R-:W3:Y:S04]  /*464e0*/  LDL.LU R17, [R1+0xaf4] ;  /* 0x000af40001117983 */ /* 0x000ee80000300800 */
[----:B------:R-:W4:Y:S04]  /*464f0*/  LDL.LU R18, [R1+0xaf8] ;  /* 0x000af80001127983 */ /* 0x000f280000300800 */
[----:B------:R-:W4:Y:S04]  /*46500*/  LDL.LU R19, [R1+0xafc] ;  /* 0x000afc0001137983 */ /* 0x000f280000300800 */
[----:B----4-:R-:W-:Y:S04]  /*46510*/  STL.64 [R1+0x6510], R18 ;  /* 0x0065101201007387 */ /* 0x010fe80000100a00 */
[----:B---3--:R0:W-:Y:S04]  /*46520*/  STL.64 [R1+0x6508], R16 ;  /* 0x0065081001007387 */ /* 0x0081e80000100a00 */
[----:B0-----:R-:W3:Y:S04]  /*46530*/  LDL.LU R16, [R1+0xb00] ;  /* 0x000b000001107983 */ /* 0x001ee80000300800 */
[----:B------:R-:W3:Y:S04]  /*46540*/  LDL.LU R17, [R1+0xb04] ;  /* 0x000b040001117983 */ /* 0x000ee80000300800 */
[----:B------:R-:W3:Y:S04]  /*46550*/  LDL.LU R18, [R1+0xb08] ;  /* 0x000b080001127983 */ /* 0x000ee80000300800 */
[----:B------:R-:W3:Y:S04]  /*46560*/  LDL.LU R19, [R1+0xb0c] ;  /* 0x000b0c0001137983 */ /* 0x000ee80000300800 */
[----:B------:R-:W-:Y:S04]  /*46570*/  STL.64 [R1+0x410], R8 ;  /* 0x0004100801007387 */ /* 0x000fe80000100a00 */
[----:B------:R0:W-:Y:S04]  /*46580*/  STL.64 [R1+0x418], R10 ;  /* 0x0004180a01007387 */ /* 0x0001e80000100a00 */
[----:B0-----:R-:W4:Y:S02]  /*46590*/  LDL.LU.64 R10, [R1+0x6530] ;  /* 0x00653000010a7983 */ /* 0x001f240000300a00 */
[----:B----4-:R-:W-:Y:S06]  /*465a0*/  HMMA.16816.F32.BF16 R20, R12, R10, R20 ;  /* 0x0000000a0c14723c */ /* 0x010fec0000041814 */
[----:B------:R0:W-:Y:S04]  /*465b0*/  STL.64 [R1+0x64b8], R10 ;  /* 0x0064b80a01007387 */ /* 0x0001e80000100a00 */
[----:B------:R-:W4:-:S13]  /*465c0*/  LDL.LU R8, [R1+0xb20] ;  /* 0x000b200001087983 */ /* 0x000f1a0000300800 */
[----:B------:R-:W-:Y:S04]  /*465d0*/  STL.64 [R1+0x400], R20 ;  /* 0x0004001401007387 */ /* 0x000fe80000100a00 */
[----:B------:R-:W-:Y:S04]  /*465e0*/  STL.64 [R1+0x408], R22 ;  /* 0x0004081601007387 */ /* 0x000fe80000100a00 */
[----:B------:R-:W4:Y:S04]  /*465f0*/  LDL.LU R9, [R1+0xb24] ;  /* 0x000b240001097983 */ /* 0x000f280000300800 */
[----:B0-----:R-:W4:Y:S04]  /*46600*/  LDL.LU R10, [R1+0xb28] ;  /* 0x000b2800010a7983 */ /* 0x001f280000300800 */
[----:B------:R-:W4:Y:S04]  /*46610*/  LDL.LU R11, [R1+0xb2c] ;  /* 0x000b2c00010b7983 */ /* 0x000f280000300800 */
[----:B------:R-:W0:Y:S01]  /*46620*/  LDSM.16.MT88.4 R20, [R28+UR4+0x4280] ;  /* 0x004280041c14783b */ /* 0x000e220008004200 */
[----:B--2---:R-:W-:-:S03]  /*46630*/  IMAD.MOV.U32 R5, RZ, RZ, R27 ;  /* 0x000000ffff057224 */ /* 0x004fc600078e001b */
[----:B0-----:R0:W-:Y:S04]  /*46640*/  STL.64 [R1+0x62f8], R22 ;  /* 0x0062f81601007387 */ /* 0x0011e80000100a00 */
[----:B------:R-:W-:Y:S04]  /*46650*/  STL.64 [R1+0x62f0], R20 ;  /* 0x0062f01401007387 */ /* 0x000fe80000100a00 */
[----:B0-----:R-:W2:Y:S01]  /*46660*/  LDL.64 R22, [R1+0x1b8] ;  /* 0x0001b80001167983 */ /* 0x001ea20000100a00 */
[----:B----4-:R-:W-:-:S15]  /*46670*/  HMMA.16816.F32.BF16 R8, R12, R26, R8 ;  /* 0x0000001a0c08723c */ /* 0x010fde0000041808 */
[----:B------:R-:W-:-:S08]  /*46680*/  NOP ;  /* 0x0000000000007918 */ /* 0x000fd00000000000 */
[----:B------:R0:W-:Y:S04]  /*46690*/  STL.64 [R1+0xc60], R8 ;  /* 0x000c600801007387 */ /* 0x0001e80000100a00 */
[----:B------:R-:W-:Y:S01]  /*466a0*/  STL.64 [R1+0xc68], R10 ;  /* 0x000c680a01007387 */ /* 0x000fe20000100a00 */
[----:B0-----:R-:W-:-:S03]  /*466b0*/  IMAD.MOV.U32 R8, RZ, RZ, R26 ;  /* 0x000000ffff087224 */ /* 0x001fc600078e001a */
[----:B------:R-:W2:Y:S04]  /*466c0*/  LDL.LU.64 R26, [R1+0x6528] ;  /* 0x00652800011a7983 */ /* 0x000ea80000300a00 */
[----:B------:R-:W2:Y:S02]  /*466d0*/  LDL.LU.64 R24, [R1+0x6520] ;  /* 0x0065200001187983 */ /* 0x000ea40000300a00 */
[----:B--2---:R-:W-:-:S15]  /*466e0*/  HMMA.16816.F32.BF16 R24, R12, R22, R24 ;  /* 0x000000160c18723c */ /* 0x004fde0000041818 */
[----:B------:R-:W-:-:S08]  /*466f0*/  NOP ;  /* 0x0000000000007918 */ /* 0x000fd00000000000 */
[----:B------:R-:W-:Y:S04]  /*46700*/  STL.64 [R1+0xc50], R24 ;  /* 0x000c501801007387 */ /* 0x000fe80000100a00 */
[----:B------:R0:W-:Y:S04]  /*46710*/  STL.64 [R1+0xc58], R26 ;  /* 0x000c581a01007387 */ /* 0x0001e80000100a00 */
[----:B0-----:R-:W3:Y:S04]  /*46720*/  LDL.LU.64 R26, [R1+0x6518] ;  /* 0x00651800011a7983 */ /* 0x001ee80000300a00 */
[----:B------:R0:W-:Y:S04]  /*46730*/  STL.64 [R1+0x6400], R22 ;  /* 0x0064001601007387 */ /* 0x0001e80000100a00 */
[----:B0-----:R-:W2:Y:S01]  /*46740*/  LDL.64 R22, [R1+0x178] ;  /* 0x0001780001167983 */ /* 0x001ea20000100a00 */
[----:B---3--:R-:W-:Y:S03]  /*46750*/  HMMA.16816.F32.BF16 R24, R12, R26, R16 ;  /* 0x0000001a0c18723c */ /* 0x008fe60000041810 */
[----:B------:R-:W3:Y:S04]  /*46760*/  LDL.LU.64 R18, [R1+0x6510] ;  /* 0x0065100001127983 */ /* 0x000ee80000300a00 */
[----:B------:R-:W3:-:S15]  /*46770*/  LDL.LU.64 R16, [R1+0x6508] ;  /* 0x0065080001107983 */ /* 0x000ede0000300a00 */
[----:B------:R-:W-:-:S01]  /*46780*/  NOP ;  /* 0x0000000000007918 */ /* 0x000fc20000000000 */
[----:B------:R-:W-:Y:S04]  /*46790*/  STL.64 [R1+0xc40], R24 ;  /* 0x000c401801007387 */ /* 0x000fe80000100a00 */
        /* <DEDUP_REMOVED lines=15> */
[----:B0-----:R-:W2:Y:S04]  /*46890*/  LDL.LU.64 R26, [R1+0x64d0] ;  /* 0x0064d000011a7983 */ /* 0x001ea80000300a00 */
[----:B------:R-:W2:Y:S02]  /*468a0*/  LDL.LU.64 R24, [R1+0x64c8] ;  /* 0x0064c80001187983 */ /* 0x000ea40000300a00 */
[----:B--2---:R-:W-:-:S15]  /*468b0*/  HMMA.16816.F32.BF16 R24, R12, R22, R24 ;  /* 0x000000160c18723c */ /* 0x004fde0000041818 */
[----:B------:R-:W-:-:S08]  /*468c0*/  NOP ;  /* 0x0000000000007918 */ /* 0x000fd00000000000 */
[----:B------:R-:W-:Y:S04]  /*468d0*/  STL.64 [R1+0xc10], R24 ;  /* 0x000c101801007387 */ /* 0x000fe80000100a00 */
[----:B------:R0:W-:Y:S04]  /*468e0*/  STL.64 [R1+0xc18], R26 ;  /* 0x000c181a01007387 */ /* 0x0001e80000100a00 */
[----:B0-----:R-:W3:Y:S01]  /*468f0*/  LDL.LU.64 R26, [R1+0x64c0] ;  /* 0x0064c000011a7983 */ /* 0x001ee20000300a00 */
[----:B------:R-:W-:Y:S02]  /*46900*/  IMAD.MOV.U32 R0, RZ, RZ, R23 ;  /* 0x000000ffff007224 */ /* 0x000fe400078e0017 */
[----:B------:R-:W-:-:S03]  /*46910*/  IMAD.MOV.U32 R2, RZ, RZ, R22 ;  /* 0x000000ffff027224 */ /* 0x000fc600078e0016 */
[----:B------:R-:W-:Y:S04]  /*46920*/  STL [R1+0x63fc], R0 ;  /* 0x0063fc0001007387 */ /* 0x000fe80000100800 */
[----:B------:R-:W-:Y:S01]  /*46930*/  STL [R1+0x63f8], R2 ;  /* 0x0063f80201007387 */ /* 0x000fe20000100800 */
[----:B---3--:R-:W-:Y:S06]  /*46940*/  HMMA.16816.F32.BF16 R16, R12, R26, R16 ;  /* 0x0000001a0c10723c */ /* 0x008fec0000041810 */
[----:B------:R-:W-:-:S15]  /*46950*/  IMAD.MOV.U32 R4, RZ, RZ, R26 ;  /* 0x000000ffff047224 */ /* 0x000fde00078e001a */
[----:B------:R-:W-:-:S02]  /*46960*/  NOP ;  /* 0x0000000000007918 */ /* 0x000fc40000000000 */
[----:B------:R-:W-:Y:S04]  /*46970*/  STL.64 [R1+0xc00], R16 ;  /* 0x000c001001007387 */ /* 0x000fe80000100a00 */
[----:B------:R0:W-:Y:S04]  /*46980*/  STL.64 [R1+0xc08], R18 ;  /* 0x000c081201007387 */ /* 0x0001e80000100a00 */
[----:B------:R-:W-:Y:S04]  /*46990*/  STL.64 [R1+0x64b0], R6 ;  /* 0x0064b00601007387 */ /* 0x000fe80000100a00 */
[----:B------:R-:W-:Y:S04]  /*469a0*/  STL [R1+0x64a8], R4 ;  /* 0x0064a80401007387 */ /* 0x000fe80000100800 */
[----:B0-----:R-:W2:Y:S04]  /*469b0*/  LDL.64 R18, [R1+0x108] ;  /* 0x0001080001127983 */ /* 0x001ea80000100a00 */
[----:B--2---:R0:W-:Y:S04]  /*469c0*/  STL.64 [R1+0x6458], R18 ;  /* 0x0064581201007387 */ /* 0x0041e80000100a00 */
[----:B0-----:R-:W2:Y:S01]  /*469d0*/  LDL.64 R18, [R1+0x118] ;  /* 0x0001180001127983 */ /* 0x001ea20000100a00 */
[----:B------:R-:W-:-:S03]  /*469e0*/  IMAD.MOV.U32 R22, RZ, RZ, R8 ;  /* 0x000000ffff167224 */ /* 0x000fc600078e0008 */
[----:B--2---:R0:W-:Y:S04]  /*469f0*/  STL.64 [R1+0x6470], R18 ;  /* 0x0064701201007387 */ /* 0x0041e80000100a00 */
[----:B------:R-:W2:Y:S04]  /*46a00*/  LDL.LU R16, [R1+0xa80] ;  /* 0x000a800001107983 */ /* 0x000ea80000300800 */
[----:B------:R-:W2:Y:S04]  /*46a10*/  LDL.LU R17, [R1+0xa84] ;  /* 0x000a840001117983 */ /* 0x000ea80000300800 */
[----:B0-----:R-:W3:Y:S04]  /*46a20*/  LDL.LU R18, [R1+0xa88] ;  /* 0x000a880001127983 */ /* 0x001ee80000300800 */
[----:B------:R-:W3:Y:S04]  /*46a30*/  LDL.LU R19, [R1+0xa8c] ;  /* 0x000a8c0001137983 */ /* 0x000ee80000300800 */
[----:B------:R-:W4:Y:S04]  /*46a40*/  LDL.LU R8, [R1+0xab0] ;  /* 0x000ab00001087983 */ /* 0x000f280000300800 */
[----:B------:R-:W4:Y:S04]  /*46a50*/  LDL.LU R9, [R1+0xab4] ;  /* 0x000ab40001097983 */ /* 0x000f280000300800 */
[----:B------:R-:W4:Y:S04]  /*46a60*/  LDL.LU R10, [R1+0xab8] ;  /* 0x000ab800010a7983 */ /* 0x000f280000300800 */
[----:B------:R-:W4:Y:S04]  /*46a70*/  LDL.LU R11, [R1+0xabc] ;  /* 0x000abc00010b7983 */ /* 0x000f280000300800 */
[----:B------:R-:W4:Y:S04]  /*46a80*/  LDL.64 R6, [R1+0x158] ;  /* 0x0001580001067983 */ /* 0x000f280000100a00 */
[----:B------:R-:W4:Y:S04]  /*46a90*/  LDL.LU R24, [R1+0xaa0] ;  /* 0x000aa00001187983 */ /* 0x000f280000300800 */
[----:B------:R-:W4:Y:S01]  /*46aa0*/  LDL.LU R25, [R1+0xaa4] ;  /* 0x000aa40001197983 */ /* 0x000f220000300800 */
[----:B------:R-:W-:-:S03]  /*46ab0*/  IMAD.MOV.U32 R3, RZ, RZ, R27 ;  /* 0x000000ffff037224 */ /* 0x000fc600078e001b */
[----:B------:R-:W4:Y:S04]  /*46ac0*/  LDL.LU R26, [R1+0xaa8] ;  /* 0x000aa800011a7983 */ /* 0x000f280000300800 */
[----:B------:R-:W4:Y:S04]  /*46ad0*/  LDL.LU R27, [R1+0xaac] ;  /* 0x000aac00011b7983 */ /* 0x000f280000300800 */
[----:B---3--:R0:W-:Y:S04]  /*46ae0*/  STL.64 [R1+0x6480], R18 ;  /* 0x0064801201007387 */ /* 0x0081e80000100a00 */
[----:B--2---:R-:W-:Y:S04]  /*46af0*/  STL.64 [R1+0x6478], R16 ;  /* 0x0064781001007387 */ /* 0x004fe80000100a00 */
[----:B0-----:R-:W2:Y:S01]  /*46b00*/  LDL.64 R18, [R1+0x138] ;  /* 0x0001380001127983 */ /* 0x001ea20000100a00 */
[----:B------:R-:W-:-:S03]  /*46b10*/  IMAD.MOV.U32 R23, RZ, RZ, R5 ;  /* 0x000000ffff177224 */ /* 0x000fc600078e0005 */
[----:B--2---:R0:W-:Y:S04]  /*46b20*/  STL.64 [R1+0x6498], R18 ;  /* 0x0064981201007387 */ /* 0x0041e80000100a00 */
[----:B0-----:R-:W2:Y:S04]  /*46b30*/  LDL.64 R18, [R1+0x148] ;  /* 0x0001480001127983 */ /* 0x001ea80000100a00 */
[----:B------:R0:W-:Y:S04]  /*46b40*/  STL.64 [R1+0x6438], R22 ;  /* 0x0064381601007387 */ /* 0x0001e80000100a00 */
[----:B------:R-:W3:Y:S04]  /*46b50*/  LDL.LU R20, [R1+0x390] ;  /* 0x0003900001147983 */ /* 0x000ee80000300800 */
[----:B------:R-:W3:Y:S04]  /*46b60*/  LDL.LU R21, [R1+0x394] ;  /* 0x0003940001157983 */ /* 0x000ee80000300800 */
[----:B0-----:R-:W4:Y:S04]  /*46b70*/  LDL.LU R22, [R1+0x398] ;  /* 0x0003980001167983 */ /* 0x001f280000300800 */
[----:B------:R-:W4:Y:S04]  /*46b80*/  LDL.LU R23, [R1+0x39c] ;  /* 0x00039c0001177983 */ /* 0x000f280000300800 */
[----:B----4-:R-:W-:Y:S04]  /*46b90*/  STL.64 [R1+0x6450], R22 ;  /* 0x0064501601007387 */ /* 0x010fe80000100a00 */
[----:B---3--:R0:W-:Y:S04]  /*46ba0*/  STL.64 [R1+0x6448], R20 ;  /* 0x0064481401007387 */ /* 0x0081e80000100a00 */
[----:B0-----:R-:W3:Y:S04]  /*46bb0*/  LDL.LU R20, [R1+0xa60] ;  /* 0x000a600001147983 */ /* 0x001ee80000300800 */
[----:B------:R-:W3:Y:S04]  /*46bc0*/  LDL.LU R21, [R1+0xa64] ;  /* 0x000a640001157983 */ /* 0x000ee80000300800 */
[----:B------:R-:W4:Y:S04]  /*46bd0*/  LDL.LU R22, [R1+0xa68] ;  /* 0x000a680001167983 */ /* 0x000f280000300800 */
[----:B------:R-:W4:Y:S01]  /*46be0*/  LDL.LU R23, [R1+0xa6c] ;  /* 0x000a6c0001177983 */ /* 0x000f220000300800 */
[C---:B------:R-:W-:Y:S06]  /*46bf0*/  HMMA.16816.F32.BF16 R8, R12.reuse, R6, R8 ;  /* 0x000000060c08723c */ /* 0x040fec0000041808 */
[----:B--2---:R-:W-:Y:S01]  /*46c00*/  HMMA.16816.F32.BF16 R24, R12, R18, R24 ;  /* 0x000000120c18723c */ /* 0x004fe20000041818 */
[----:B----4-:R-:W-:Y:S04]  /*46c10*/  STL.64 [R1+0x6468], R22 ;  /* 0x0064681601007387 */ /* 0x010fe80000100a00 */
[----:B---3--:R0:W-:Y:S04]  /*46c20*/  STL.64 [R1+0x6460], R20 ;  /* 0x0064601401007387 */ /* 0x0081e80000100a00 */
[----:B0-----:R-:W2:Y:S04]  /*46c30*/  LDL.LU R20, [R1+0xa70] ;  /* 0x000a700001147983 */ /* 0x001ea80000300800 */
[----:B------:R-:W2:Y:S04]  /*46c40*/  LDL.LU R21, [R1+0xa74] ;  /* 0x000a740001157983 */ /* 0x000ea80000300800 */
[----:B------:R-:W3:Y:S04]  /*46c50*/  LDL.LU R22, [R1+0xa78] ;  /* 0x000a780001167983 */ /* 0x000ee80000300800 */
[----:B------:R-:W3:Y:S01]  /*46c60*/  LDL.LU R23, [R1+0xa7c] ;  /* 0x000a7c0001177983 */ /* 0x000ee20000300800 */
[----:B------:R-:W-:-:S03]  /*46c70*/  IMAD.MOV.U32 R5, RZ, RZ, R7 ;  /* 0x000000ffff057224 */ /* 0x000fc600078e0007 */
[----:B---3--:R-:W-:Y:S04]  /*46c80*/  STL.64 [R1+0x6490], R22 ;  /* 0x0064901601007387 */ /* 0x008fe80000100a00 */
[----:B--2---:R0:W-:Y:S04]  /*46c90*/  STL.64 [R1+0x6488], R20 ;  /* 0x0064881401007387 */ /* 0x0041e80000100a00 */
[----:B0-----:R-:W2:Y:S04]  /*46ca0*/  LDL.LU R20, [R1+0xa90] ;  /* 0x000a900001147983 */ /* 0x001ea80000300800 */
[----:B------:R-:W2:Y:S04]  /*46cb0*/  LDL.LU R21, [R1+0xa94] ;  /* 0x000a940001157983 */ /* 0x000ea80000300800 */
[----:B------:R-:W2:Y:S04]  /*46cc0*/  LDL.LU R22, [R1+0xa98] ;  /* 0x000a980001167983 */ /* 0x000ea80000300800 */
[----:B------:R-:W2:Y:S04]  /*46cd0*/  LDL.LU R23, [R1+0xa9c] ;  /* 0x000a9c0001177983 */ /* 0x000ea80000300800 */
[----:B------:R0:W-:Y:S04]  /*46ce0*/  STL.64 [R1+0xfb0], R8 ;  /* 0x000fb00801007387 */ /* 0x0001e80000100a00 */
[----:B------:R1:W-:Y:S01]  /*46cf0*/  STL.64 [R1+0xfb8], R10 ;  /* 0x000fb80a01007387 */ /* 0x0003e20000100a00 */
[----:B0-----:R-:W-:-:S03]  /*46d00*/  IMAD.MOV.U32 R8, RZ, RZ, R6 ;  /* 0x000000ffff087224 */ /* 0x001fc600078e0006 */
[----:B-1----:R-:W3:Y:S04]  /*46d10*/  LDL.LU.64 R10, [R1+0x64b8] ;  /* 0x0064b800010a7983 */ /* 0x002ee80000300a00 */
[----:B------:R-:W4:Y:S04]  /*46d20*/  LDL.LU.64 R6, [R1+0x64b0] ;  /* 0x0064b00001067983 */ /* 0x000f280000300a00 */
[----:B------:R-:W4:Y:S04]  /*46d30*/  LDL.LU R4, [R1+0x64a8] ;  /* 0x0064a80001047983 */ /* 0x000f280000300800 */
[----:B------:R0:W-:Y:S04]  /*46d40*/  STL.64 [R1+0xe60], R24 ;  /* 0x000e601801007387 */ /* 0x0001e80000100a00 */
[----:B------:R1:W-:Y:S01]  /*46d50*/  STL.64 [R1+0xe68], R26 ;  /* 0x000e681a01007387 */ /* 0x0003e20000100a00 */
[----:B------:R-:W-:-:S02]  /*46d60*/  IMAD.MOV.U32 R9, RZ, RZ, R19 ;  /* 0x000000ffff097224 */ /* 0x000fc400078e0013 */
[----:B0-----:R-:W-:Y:S01]  /*46d70*/  IMAD.MOV.U32 R24, RZ, RZ, R18 ;  /* 0x000000ffff187224 */ /* 0x001fe200078e0012 */
[----:B-1----:R-:W4:Y:S04]  /*46d80*/  LDL.LU.64 R26, [R1+0x64a0] ;  /* 0x0064a000011a7983 */ /* 0x002f280000300a00 */
[----:B------:R-:W2:Y:S04]  /*46d90*/  LDL.LU.64 R18, [R1+0x6498] ;  /* 0x0064980001127983 */ /* 0x000ea80000300a00 */
[----:B---3--:R-:W-:Y:S01]  /*46da0*/  STL.64 [R1+0x6420], R10 ;  /* 0x0064200a01007387 */ /* 0x008fe20000100a00 */
[----:B--2---:R-:W-:Y:S03]  /*46db0*/  HMMA.16816.F32.BF16 R20, R12, R18, R20 ;  /* 0x000000120c14723c */ /* 0x004fe60000041814 */
[----:B------:R0:W-:Y:S03]  /*46dc0*/  STL.64 [R1+0x6418], R8 ;  /* 0x0064180801007387 */ /* 0x0001e60000100a00 */
[----:B------:R-:W-:-:S02]  /*46dd0*/  IMAD.MOV.U32 R29, RZ, RZ, R18 ;  /* 0x000000ffff1d7224 */ /* 0x000fc400078e0012 */
[----:B------:R-:W-:Y:S01]  /*46de0*/  IMAD.MOV.U32 R25, RZ, RZ, R19 ;  /* 0x000000ffff197224 */ /* 0x000fe200078e0013 */
[----:B0-----:R-:W2:Y:S04]  /*46df0*/  LDL.LU R8, [R1+0x300] ;  /* 0x0003000001087983 */ /* 0x001ea80000300800 */
[----:B------:R-:W2:Y:S04]  /*46e00*/  LDL.LU R9, [R1+0x304] ;  /* 0x0003040001097983 */ /* 0x000ea80000300800 */
[----:B------:R-:W2:Y:S04]  /*46e10*/  LDL.LU R10, [R1+0x308] ;  /* 0x00030800010a7983 */ /* 0x000ea80000300800 */
[----:B------:R-:W2:Y:S04]  /*46e20*/  LDL.LU R11, [R1+0x30c] ;  /* 0x00030c00010b7983 */ /* 0x000ea80000300800 */
[----:B------:R-:W-:Y:S04]  /*46e30*/  STL.64 [R1+0xe50], R20 ;  /* 0x000e501401007387 */ /* 0x000fe80000100a00 */
[----:B------:R0:W-:Y:S04]  /*46e40*/  STL.64 [R1+0xe58], R22 ;  /* 0x000e581601007387 */ /* 0x0001e80000100a00 */
[----:B0-----:R-:W3:Y:S04]  /*46e50*/  LDL.LU.64 R22, [R1+0x6490] ;  /* 0x0064900001167983 */ /* 0x001ee80000300a00 */
[----:B------:R-:W3:Y:S04]  /*46e60*/  LDL.LU.64 R20, [R1+0x6488] ;  /* 0x0064880001147983 */ /* 0x000ee80000300a00 */
[----:B------:R-:W4:Y:S04]  /*46e70*/  LDL.LU.64 R18, [R1+0x6480] ;  /* 0x0064800001127983 */ /* 0x000f280000300a00 */
[----:B------:R-:W4:Y:S02]  /*46e80*/  LDL.LU.64 R16, [R1+0x6478] ;  /* 0x0064780001107983 */ /* 0x000f240000300a00 */
[----:B----4-:R-:W-:-:S15]  /*46e90*/  HMMA.16816.F32.BF16 R16, R12, R26, R16 ;  /* 0x0000001a0c10723c */ /* 0x010fde0000041810 */
[----:B------:R-:W-:-:S08]  /*46ea0*/  NOP ;  /* 0x0000000000007918 */ /* 0x000fd00000000000 */
[----:B------:R-:W-:Y:S04]  /*46eb0*/  STL.64 [R1+0xe40], R16 ;  /* 0x000e401001007387 */ /* 0x000fe80000100a00 */
[----:B------:R0:W-:Y:S04]  /*46ec0*/  STL.64 [R1+0xe48], R18 ;  /* 0x000e481201007387 */ /* 0x0001e80000100a00 */
[----:B0-----:R-:W3:Y:S04]  /*46ed0*/  LDL.LU.64 R18, [R1+0x6470] ;  /* 0x0064700001127983 */ /* 0x001ee80000300a00 */
[----:B------:R0:W-:Y:S01]  /*46ee0*/  STL.64 [R1+0x63d8], R26 ;  /* 0x0063d81a01007387 */ /* 0x0001e20000100a00 */
[----:B---3--:R-:W-:Y:S06]  /*46ef0*/  HMMA.16816.F32.BF16 R20, R12, R18, R20 ;  /* 0x000000120c14723c */ /* 0x008fec0000041814 */
[----:B0-----:R-:W-:-:S02]  /*46f00*/  IMAD.MOV.U32 R27, RZ, RZ, R18 ;  /* 0x000000ffff1b7224 */ /* 0x001fc400078e0012 */
[----:B------:R-:W-:-:S15]  /*46f10*/  IMAD.MOV.U32 R26, RZ, RZ, R19 ;  /* 0x000000ffff1a7224 */ /* 0x000fde00078e0013 */
[----:B------:R-:W-:Y:S04]  /*46f20*/  STL.64 [R1+0xe30], R20 ;  /* 0x000e301401007387 */ /* 0x000fe80000100a00 */
[----:B------:R0:W-:Y:S04]  /*46f30*/  STL.64 [R1+0xe38], R22 ;  /* 0x000e381601007387 */ /* 0x0001e80000100a00 */
[----:B0-----:R-:W3:Y:S04]  /*46f40*/  LDL.LU.64 R22, [R1+0x6468] ;  /* 0x0064680001167983 */ /* 0x001ee80000300a00 */
[----:B------:R-:W3:Y:S04]  /*46f50*/  LDL.LU.64 R20, [R1+0x6460] ;  /* 0x0064600001147983 */ /* 0x000ee80000300a00 */
[----:B------:R-:W3:Y:S04]  /*46f60*/  LDL.LU.64 R18, [R1+0x6458] ;  /* 0x0064580001127983 */ /* 0x000ee80000300a00 */
[----:B------:R-:W-:Y:S04]  /*46f70*/  STL.64 [R1+0x6410], R26 ;  /* 0x0064101a01007387 */ /* 0x000fe80000100a00 */
[----:B------:R0:W-:Y:S04]  /*46f80*/  STL.64 [R1+0x6408], R24 ;  /* 0x0064081801007387 */ /* 0x0001e80000100a00 */
[----:B0-----:R-:W4:Y:S04]  /*46f90*/  LDL.LU R24, [R1+0x9d0] ;  /* 0x0009d00001187983 */ /* 0x001f280000300800 */
[----:B------:R-:W4:Y:S04]  /*46fa0*/  LDL.LU R25, [R1+0x9d4] ;  /* 0x0009d40001197983 */ /* 0x000f280000300800 */
[----:B------:R-:W4:Y:S04]  /*46fb0*/  LDL.LU R26, [R1+0x9d8] ;  /* 0x0009d800011a7983 */ /* 0x000f280000300800 */
[----:B------:R-:W4:Y:S01]  /*46fc0*/  LDL.LU R27, [R1+0x9dc] ;  /* 0x0009dc00011b7983 */ /* 0x000f220000300800 */
        /* <DEDUP_REMOVED lines=9> */
[----:B------:R-:W4:Y:S05]  /*47060*/  LDL.LU.64 R22, [R1+0x6438] ;  /* 0x0064380001167983 */ /* 0x000f2a0000300a00 */
[----:B------:R-:W-:-:S02]  /*47070*/  IMAD.MOV.U32 R21, RZ, RZ, R18 ;  /* 0x000000ffff157224 */ /* 0x000fc400078e0012 */
[----:B------:R-:W-:-:S14]  /*47080*/  IMAD.MOV.U32 R20, RZ, RZ, R19 ;  /* 0x000000ffff147224 */ /* 0x000fdc00078e0013 */
[----:B------:R0:W-:Y:S04]  /*47090*/  STL.64 [R1+0x3f0], R12 ;  /* 0x0003f00c01007387 */ /* 0x0001e80000100a00 */
[----:B------:R1:W-:Y:S04]  /*470a0*/  STL.64 [R1+0x3f8], R14 ;  /* 0x0003f80e01007387 */ /* 0x0003e80000100a00 */
[----:B------:R-:W2:Y:S04]  /*470b0*/  LDL.LU.64 R18, [R1+0x6430] ;  /* 0x0064300001127983 */ /* 0x000ea80000300a00 */
[----:B------:R-:W2:Y:S04]  /*470c0*/  LDL.LU.64 R16, [R1+0x6428] ;  /* 0x0064280001107983 */ /* 0x000ea80000300a00 */
[----:B0-----:R-:W3:Y:S04]  /*470d0*/  LDL.LU R12, [R1+0x2f0] ;  /* 0x0002f000010c7983 */ /* 0x001ee80000300800 */
[----:B------:R-:W3:Y:S04]  /*470e0*/  LDL.LU R13, [R1+0x2f4] ;  /* 0x0002f400010d7983 */ /* 0x000ee80000300800 */
[----:B-1----:R-:W3:Y:S04]  /*470f0*/  LDL.LU R14, [R1+0x2f8] ;  /* 0x0002f800010e7983 */ /* 0x002ee80000300800 */
[----:B------:R-:W3:Y:S01]  /*47100*/  LDL.LU R15, [R1+0x2fc] ;  /* 0x0002fc00010f7983 */ /* 0x000ee20000300800 */
[----:B--2---:R-:W-:-:S15]  /*47110*/  HMMA.16816.F32.BF16 R8, R16, R6, R8 ;  /* 0x000000061008723c */ /* 0x004fde0000041808 */
[----:B------:R-:W-:-:S08]  /*47120*/  NOP ;  /* 0x0000000000007918 */ /* 0x000fd00000000000 */
[----:B------:R-:W-:Y:S04]  /*47130*/  STL.64 [R1+0x3a0], R8 ;  /* 0x0003a00801007387 */ /* 0x000fe80000100a00 */
[----:B------:R0:W-:Y:S04]  /*47140*/  STL.64 [R1+0x3a8], R10 ;  /* 0x0003a80a01007387 */ /* 0x0001e80000100a00 */
[----:B0-----:R-:W3:Y:S04]  /*47150*/  LDL.LU.64 R10, [R1+0x6420] ;  /* 0x00642000010a7983 */ /* 0x001ee80000300a00 */
[----:B------:R-:W2:Y:S04]  /*47160*/  LDL.LU.64 R8, [R1+0x6418] ;  /* 0x0064180001087983 */ /* 0x000ea80000300a00 */
[----:B------:R-:W-:Y:S01]  /*47170*/  STL.64 [R1+0x63e0], R6 ;  /* 0x0063e00601007387 */ /* 0x000fe20000100a00 */
[----:B---3--:R-:W-:Y:S06]  /*47180*/  HMMA.16816.F32.BF16 R12, R16, R10, R12 ;  /* 0x0000000a100c723c */ /* 0x008fec000004180c */
[----:B------:R-:W-:-:S15]  /*47190*/  STL.64 [R1+0x62e8], R10 ;  /* 0x0062e80a01007387 */ /* 0x000fde0000100a00 */
[----:B------:R-:W-:-:S02]  /*471a0*/  NOP ;  /* 0x0000000000007918 */ /* 0x000fc40000000000 */
[----:B------:R-:W-:Y:S04]  /*471b0*/  STL.64 [R1+0x390], R12 ;  /* 0x0003900c01007387 */ /* 0x000fe80000100a00 */
[----:B------:R-:W-:Y:S04]  /*471c0*/  STL.64 [R1+0x398], R14 ;  /* 0x0003980e01007387 */ /* 0x000fe80000100a00 */
[----:B------:R-:W0:Y:S04]  /*471d0*/  LDSM.16.MT88.4 R12, [R28+UR4+0x4300] ;  /* 0x004300041c0c783b */ /* 0x000e280008004200 */
[----:B0-----:R0:W-:Y:S02]  /*471e0*/  STL.64 [R1+0x6210], R14 ;  /* 0x0062100e01007387 */ /* 0x0011e40000100a00 */
[----:B0-----:R-:W-:-:S02]  /*471f0*/  IMAD.MOV.U32 R14, RZ, RZ, R21 ;  /* 0x000000ffff0e7224 */ /* 0x001fc400078e0015 */
[----:B------:R-:W-:Y:S02]  /*47200*/  IMAD.MOV.U32 R15, RZ, RZ, R20 ;  /* 0x000000ffff0f7224 */ /* 0x000fe400078e0014 */
[C---:B----4-:R-:W-:Y:S01]  /*47210*/  HMMA.16816.F32.BF16 R20, R16.reuse, R22, R24 ;  /* 0x000000161014723c */ /* 0x050fe20000041818 */
[----:B------:R0:W-:Y:S04]  /*47220*/  STL.64 [R1+0x6208], R12 ;  /* 0x0062080c01007387 */ /* 0x0001e80000100a00 */
[----:B------:R1:W-:Y:S04]  /*47230*/  STL.64 [R1+0x6300], R14 ;  /* 0x0063000e01007387 */ /* 0x0003e80000100a00 */
[----:B0-----:R-:W3:Y:S04]  /*47240*/  LDL.LU R12, [R1+0x9c0] ;  /* 0x0009c000010c7983 */ /* 0x001ee80000300800 */
[----:B------:R-:W3:Y:S04]  /*47250*/  LDL.LU R13, [R1+0x9c4] ;  /* 0x0009c400010d7983 */ /* 0x000ee80000300800 */
[----:B-1----:R-:W3:Y:S04]  /*47260*/  LDL.LU R14, [R1+0x9c8] ;  /* 0x0009c800010e7983 */ /* 0x002ee80000300800 */
[----:B------:R-:W3:Y:S04]  /*47270*/  LDL.LU R15, [R1+0x9cc] ;  /* 0x0009cc00010f7983 */ /* 0x000ee80000300800 */
[----:B------:R-:W4:Y:S04]  /*47280*/  LDL.LU.64 R26, [R1+0x6410] ;  /* 0x00641000011a7983 */ /* 0x000f280000300a00 */
[----:B------:R-:W2:Y:S04]  /*47290*/  LDL.LU.64 R24, [R1+0x6408] ;  /* 0x0064080001187983 */ /* 0x000ea80000300a00 */
[----:B------:R-:W-:Y:S04]  /*472a0*/  STL.64 [R1+0xb10], R20 ;  /* 0x000b101401007387 */ /* 0x000fe80000100a00 */
[----:B------:R0:W-:Y:S04]  /*472b0*/  STL.64 [R1+0xb18], R22 ;  /* 0x000b181601007387 */ /* 0x0001e80000100a00 */
[----:B0-----:R-:W3:Y:S02]  /*472c0*/  LDL.LU.64 R22, [R1+0x6400] ;  /* 0x0064000001167983 */ /* 0x001ee40000300a00 */
[----:B---3--:R-:W-:-:S15]  /*472d0*/  HMMA.16816.F32.BF16 R12, R16, R22, R12 ;  /* 0x00000016100c723c */ /* 0x008fde000004180c */
[----:B------:R-:W-:-:S08]  /*472e0*/  NOP ;  /* 0x0000000000007918 */ /* 0x000fd00000000000 */
[----:B------:R0:W-:Y:S04]  /*472f0*/  STL.64 [R1+0xb00], R12 ;  /* 0x000b000c01007387 */ /* 0x0001e80000100a00 */
[----:B------:R1:W-:Y:S04]  /*47300*/  STL.64 [R1+0xb08], R14 ;  /* 0x000b080e01007387 */ /* 0x0003e80000100a00 */
[----:B------:R-:W3:Y:S04]  /*47310*/  LDL.LU R20, [R1+0x2e0] ;  /* 0x0002e00001147983 */ /* 0x000ee80000300800 */
[----:B------:R-:W3:Y:S01]  /*47320*/  LDL.LU R21, [R1+0x2e4] ;  /* 0x0002e40001157983 */ /* 0x000ee20000300800 */
[----:B0-----:R-:W-:-:S02]  /*47330*/  IMAD.MOV.U32 R13, RZ, RZ, R22 ;  /* 0x000000ffff0d7224 */ /* 0x001fc400078e0016 */
[----:B------:R-:W-:Y:S01]  /*47340*/  IMAD.MOV.U32 R12, RZ, RZ, R23 ;  /* 0x000000ffff0c7224 */ /* 0x000fe200078e0017 */
[----:B------:R-:W4:Y:S04]  /*47350*/  LDL.LU R22, [R1+0x2e8] ;  /* 0x0002e80001167983 */ /* 0x000f280000300800 */
[----:B------:R-:W4:Y:S01]  /*47360*/  LDL.LU R23, [R1+0x2ec] ;  /* 0x0002ec0001177983 */ /* 0x000f220000300800 */
[----:B-1----:R-:W-:Y:S02]  /*47370*/  IMAD.MOV.U32 R14, RZ, RZ, R0 ;  /* 0x000000ffff0e7224 */ /* 0x002fe400078e0000 */
[----:B------:R-:W-:Y:S01]  /*47380*/  IMAD.MOV.U32 R15, RZ, RZ, R2 ;  /* 0x000000ffff0f7224 */ /* 0x000fe200078e0002 */
[----:B----4-:R-:W-:Y:S04]  /*47390*/  STL.64 [R1+0x6310], R22 ;  /* 0x0063101601007387 */ /* 0x010fe80000100a00 */
[----:B---3--:R0:W-:Y:S04]  /*473a0*/  STL.64 [R1+0x6308], R20 ;  /* 0x0063081401007387 */ /* 0x0081e80000100a00 */
[----:B------:R-:W3:Y:S04]  /*473b0*/  LDL.LU R0, [R1+0x63fc] ;  /* 0x0063fc0001007983 */ /* 0x000ee80000300800 */
[----:B------:R-:W4:Y:S04]  /*473c0*/  LDL.LU R2, [R1+0x63f8] ;  /* 0x0063f80001027983 */ /* 0x000f280000300800 */
[----:B------:R1:W-:Y:S04]  /*473d0*/  STL.64 [R1+0x6318], R14 ;  /* 0x0063180e01007387 */ /* 0x0003e80000100a00 */
[----:B0-----:R-:W2:Y:S04]  /*473e0*/  LDL.LU R20, [R1+0x910] ;  /* 0x0009100001147983 */ /* 0x001ea80000300800 */
[----:B------:R-:W2:Y:S04]  /*473f0*/  LDL.LU R21, [R1+0x914] ;  /* 0x0009140001157983 */ /* 0x000ea80000300800 */
[----:B------:R-:W3:Y:S04]  /*47400*/  LDL.LU R22, [R1+0x918] ;  /* 0x0009180001167983 */ /* 0x000ee80000300800 */
[----:B------:R-:W3:Y:S01]  /*47410*/  LDL.LU R23, [R1+0x91c] ;  /* 0x00091c0001177983 */ /* 0x000ee20000300800 */
[----:B-1----:R-:W-:-:S02]  /*47420*/  IMAD.MOV.U32 R14, RZ, RZ, R27 ;  /* 0x000000ffff0e7224 */ /* 0x002fc400078e001b */
[----:B------:R-:W-:Y:S01]  /*47430*/  IMAD.MOV.U32 R15, RZ, RZ, R26 ;  /* 0x000000ffff0f7224 */ /* 0x000fe200078e001a */
[----:B---3--:R-:W-:Y:S04]  /*47440*/  STL.64 [R1+0x6328], R22 ;  /* 0x0063281601007387 */ /* 0x008fe80000100a00 */
[----:B--2---:R-:W-:Y:S04]  /*47450*/  STL.64 [R1+0x6320], R20 ;  /* 0x0063201401007387 */ /* 0x004fe80000100a00 */
[----:B------:R-:W-:Y:S04]  /*47460*/  STL.64 [R1+0x6338], R14 ;  /* 0x0063380e01007387 */ /* 0x000fe80000100a00 */
[----:B------:R0:W-:Y:S04]  /*47470*/  STL.64 [R1+0x6330], R12 ;  /* 0x0063300c01007387 */ /* 0x0001e80000100a00 */
[----:B0-----:R-:W2:Y:S04]  /*47480*/  LDL.LU R12, [R1+0x930] ;  /* 0x00093000010c7983 */ /* 0x001ea80000300800 */
[----:B------:R-:W2:Y:S04]  /*47490*/  LDL.LU R13, [R1+0x934] ;  /* 0x00093400010d7983 */ /* 0x000ea80000300800 */
[----:B------:R-:W3:Y:S04]  /*474a0*/  LDL.LU R14, [R1+0x938] ;  /* 0x00093800010e7983 */ /* 0x000ee80000300800 */
        /* <DEDUP_REMOVED lines=12> */
[----:B------:R-:W2:Y:S04]  /*47570*/  LDL.LU R20, [R1+0x920] ;  /* 0x0009200001147983 */ /* 0x000ea80000300800 */
[----:B------:R-:W2:Y:S04]  /*47580*/  LDL.LU R21, [R1+0x924] ;  /* 0x0009240001157983 */ /* 0x000ea80000300800 */
[----:B------:R-:W3:Y:S04]  /*47590*/  LDL.LU R22, [R1+0x928] ;  /* 0x0009280001167983 */ /* 0x000ee80000300800 */
[----:B------:R-:W3:Y:S01]  /*475a0*/  LDL.LU R23, [R1+0x92c] ;  /* 0x00092c0001177983 */ /* 0x000ee20000300800 */
[----:B0-----:R-:W-:-:S02]  /*475b0*/  IMAD.MOV.U32 R14, RZ, RZ, R4 ;  /* 0x000000ffff0e7224 */ /* 0x001fc400078e0004 */
[----:B------:R-:W-:-:S05]  /*475c0*/  IMAD.MOV.U32 R15, RZ, RZ, R3 ;  /* 0x000000ffff0f7224 */ /* 0x000fca00078e0003 */
[----:B------:R-:W-:Y:S04]  /*475d0*/  STL.64 [R1+0x63a8], R14 ;  /* 0x0063a80e01007387 */ /* 0x000fe80000100a00 */
[----:B---3--:R-:W-:Y:S04]  /*475e0*/  STL.64 [R1+0x6358], R22 ;  /* 0x0063581601007387 */ /* 0x008fe80000100a00 */
[----:B--2---:R0:W-:Y:S04]  /*475f0*/  STL.64 [R1+0x6350], R20 ;  /* 0x0063501401007387 */ /* 0x0041e80000100a00 */
[----:B0-----:R-:W2:Y:S04]  /*47600*/  LDL.LU R20, [R1+0x940] ;  /* 0x0009400001147983 */ /* 0x001ea80000300800 */
[----:B------:R-:W2:Y:S04]  /*47610*/  LDL.LU R21, [R1+0x944] ;  /* 0x0009440001157983 */ /* 0x000ea80000300800 */
[----:B------:R-:W3:Y:S04]  /*47620*/  LDL.LU R22, [R1+0x948] ;  /* 0x0009480001167983 */ /* 0x000ee80000300800 */
[----:B------:R-:W3:Y:S04]  /*47630*/  LDL.LU R23, [R1+0x94c] ;  /* 0x00094c0001177983 */ /* 0x000ee80000300800 */
[----:B------:R-:W2:Y:S04]  /*47640*/  LDL.LU R24, [R1+0x9a0] ;  /* 0x0009a00001187983 */ /* 0x000ea80000300800 */
[----:B------:R-:W2:Y:S04]  /*47650*/  LDL.LU R25, [R1+0x9a4] ;  /* 0x0009a40001197983 */ /* 0x000ea80000300800 */
[----:B------:R-:W3:Y:S04]  /*47660*/  LDL.LU R26, [R1+0x9a8] ;  /* 0x0009a800011a7983 */ /* 0x000ee80000300800 */
[----:B------:R-:W3:Y:S01]  /*47670*/  LDL.LU R27, [R1+0x9ac] ;  /* 0x0009ac00011b7983 */ /* 0x000ee20000300800 */
[----:B----4-:R-:W-:-:S02]  /*47680*/  IMAD.MOV.U32 R14, RZ, RZ, R2 ;  /* 0x000000ffff0e7224 */ /* 0x010fc400078e0002 */
[----:B------:R-:W-:Y:S01]  /*47690*/  IMAD.MOV.U32 R15, RZ, RZ, R0 ;  /* 0x000000ffff0f7224 */ /* 0x000fe200078e0000 */
[----:B---3--:R-:W-:Y:S04]  /*476a0*/  STL.64 [R1+0x63f0], R26 ;  /* 0x0063f01a01007387 */ /* 0x008fe80000100a00 */
[----:B--2---:R0:W-:Y:S04]  /*476b0*/  STL.64 [R1+0x63e8], R24 ;  /* 0x0063e81801007387 */ /* 0x0041e80000100a00 */
[----:B0-----:R-:W2:Y:S04]  /*476c0*/  LDL.LU R24, [R1+0x9b0] ;  /* 0x0009b00001187983 */ /* 0x001ea80000300800 */
[----:B------:R-:W2:Y:S04]  /*476d0*/  LDL.LU R25, [R1+0x9b4] ;  /* 0x0009b40001197983 */ /* 0x000ea80000300800 */
[----:B------:R-:W2:Y:S04]  /*476e0*/  LDL.LU R26, [R1+0x9b8] ;  /* 0x0009b800011a7983 */ /* 0x000ea80000300800 */
[----:B------:R-:W2:Y:S04]  /*476f0*/  LDL.LU R27, [R1+0x9bc] ;  /* 0x0009bc00011b7983 */ /* 0x000ea80000300800 */
[----:B------:R-:W2:Y:S04]  /*47700*/  LDL.64 R6, [R1+0x1a8] ;  /* 0x0001a80001067983 */ /* 0x000ea80000100a00 */
[----:B------:R-:W3:Y:S04]  /*47710*/  LDL.64 R10, [R1+0x198] ;  /* 0x00019800010a7983 */ /* 0x000ee80000100a00 */
[----:B------:R-:W-:Y:S04]  /*47720*/  STL.64 [R1+0x63c0], R14 ;  /* 0x0063c00e01007387 */ /* 0x000fe80000100a00 */
[----:B------:R-:W-:Y:S04]  /*47730*/  STL.64 [R1+0x6370], R22 ;  /* 0x0063701601007387 */ /* 0x000fe80000100a00 */
[----:B------:R0:W-:Y:S04]  /*47740*/  STL.64 [R1+0x6368], R20 ;  /* 0x0063681401007387 */ /* 0x0001e80000100a00 */
[----:B0-----:R-:W4:Y:S04]  /*47750*/  LDL.LU R20, [R1+0x950] ;  /* 0x0009500001147983 */ /* 0x001f280000300800 */
[----:B------:R-:W4:Y:S04]  /*47760*/  LDL.LU R21, [R1+0x954] ;  /* 0x0009540001157983 */ /* 0x000f280000300800 */
[----:B------:R-:W2:Y:S04]  /*47770*/  LDL.LU R22, [R1+0x958] ;  /* 0x0009580001167983 */ /* 0x000ea80000300800 */
[----:B------:R-:W2:Y:S04]  /*47780*/  LDL.LU R23, [R1+0x95c] ;  /* 0x00095c0001177983 */ /* 0x000ea80000300800 */
[----:B------:R-:W3:Y:S04]  /*47790*/  LDL.64 R14, [R1+0x188] ;  /* 0x00018800010e7983 */ /* 0x000ee80000100a00 */
[----:B--2---:R-:W-:Y:S04]  /*477a0*/  STL.64 [R1+0x6388], R22 ;  /* 0x0063881601007387 */ /* 0x004fe80000100a00 */
[----:B----4-:R0:W-:Y:S04]  /*477b0*/  STL.64 [R1+0x6380], R20 ;  /* 0x0063801401007387 */ /* 0x0101e80000100a00 */
[----:B0-----:R-:W2:Y:S04]  /*477c0*/  LDL.LU R20, [R1+0x960] ;  /* 0x0009600001147983 */ /* 0x001ea80000300800 */
[----:B------:R-:W2:Y:S04]  /*477d0*/  LDL.LU R21, [R1+0x964] ;  /* 0x0009640001157983 */ /* 0x000ea80000300800 */
[----:B------:R-:W4:Y:S04]  /*477e0*/  LDL.LU R22, [R1+0x968] ;  /* 0x0009680001167983 */ /* 0x000f280000300800 */
[----:B------:R-:W4:Y:S04]  /*477f0*/  LDL.LU R23, [R1+0x96c] ;  /* 0x00096c0001177983 */ /* 0x000f280000300800 */
[----:B----4-:R-:W-:Y:S04]  /*47800*/  STL.64 [R1+0x63a0], R22 ;  /* 0x0063a01601007387 */ /* 0x010fe80000100a00 */
[----:B--2---:R0:W-:Y:S04]  /*47810*/  STL.64 [R1+0x6398], R20 ;  /* 0x0063981401007387 */ /* 0x0041e80000100a00 */
        /* <DEDUP_REMOVED lines=20> */
[----:B------:R-:W3:Y:S01]  /*47960*/  LDL.LU.64 R24, [R1+0x63e8] ;  /* 0x0063e80001187983 */ /* 0x000ee20000300a00 */
[----:B------:R-:W-:-:S02]  /*47970*/  IMAD.MOV.U32 R2, RZ, RZ, R6 ;  /* 0x000000ffff027224 */ /* 0x000fc400078e0006 */
[----:B------:R-:W-:Y:S02]  /*47980*/  IMAD.MOV.U32 R0, RZ, RZ, R7 ;  /* 0x000000ffff007224 */ /* 0x000fe400078e0007 */
[----:B------:R-:W4:Y:S01]  /*47990*/  LDL.LU.64 R6, [R1+0x63e0] ;  /* 0x0063e00001067983 */ /* 0x000f220000300a00 */
[----:B---3--:R-:W-:-:S15]  /*479a0*/  HMMA.16816.F32.BF16 R24, R16, R10, R24 ;  /* 0x0000000a1018723c */ /* 0x008fde0000041818 */
[----:B------:R-:W-:-:S08]  /*479b0*/  NOP ;  /* 0x0000000000007918 */ /* 0x000fd00000000000 */
[----:B------:R-:W-:Y:S04]  /*479c0*/  STL.64 [R1+0xae0], R24 ;  /* 0x000ae01801007387 */ /* 0x000fe80000100a00 */
[----:B------:R0:W-:Y:S04]  /*479d0*/  STL.64 [R1+0xae8], R26 ;  /* 0x000ae81a01007387 */ /* 0x0001e80000100a00 */
[----:B0-----:R-:W3:Y:S04]  /*479e0*/  LDL.LU.64 R26, [R1+0x63d8] ;  /* 0x0063d800011a7983 */ /* 0x001ee80000300a00 */
[----:B------:R-:W4:Y:S01]  /*479f0*/  LDL.LU R8, [R1+0x2b0] ;  /* 0x0002b00001087983 */ /* 0x000f220000300800 */
[----:B------:R-:W-:-:S03]  /*47a00*/  IMAD.MOV.U32 R25, RZ, RZ, R10 ;  /* 0x000000ffff197224 */ /* 0x000fc600078e000a */
[----:B------:R-:W4:Y:S01]  /*47a10*/  LDL.LU R9, [R1+0x2b4] ;  /* 0x0002b40001097983 */ /* 0x000f220000300800 */
[----:B------:R-:W-:-:S03]  /*47a20*/  IMAD.MOV.U32 R24, RZ, RZ, R11 ;  /* 0x000000ffff187224 */ /* 0x000fc600078e000b */
[----:B------:R-:W4:Y:S04]  /*47a30*/  LDL.LU R10, [R1+0x2b8] ;  /* 0x0002b800010a7983 */ /* 0x000f280000300800 */
[----:B------:R-:W4:Y:S04]  /*47a40*/  LDL.LU R11, [R1+0x2bc] ;  /* 0x0002bc00010b7983 */ /* 0x000f280000300800 */
[----:B------:R-:W3:Y:S01]  /*47a50*/  LDL R5, [R1+0x2fe8] ;  /* 0x002fe80001057983 */ /* 0x000ee20000100800 */
[----:B--2---:R-:W-:Y:S06]  /*47a60*/  HMMA.16816.F32.BF16 R20, R16, R14, R20 ;  /* 0x0000000e1014723c */ /* 0x004fec0000041814 */
[----:B------:R-:W-:-:S02]  /*47a70*/  IMAD.MOV.U32 R4, RZ, RZ, R14 ;  /* 0x000000ffff047224 */ /* 0x000fc400078e000e */
[----:B------:R-:W-:Y:S01]  /*47a80*/  IMAD.MOV.U32 R3, RZ, RZ, R15 ;  /* 0x000000ffff037224 */ /* 0x000fe200078e000f */
[----:B---3--:R-:W-:-:S14]  /*47a90*/  STL [R1+0x61f0], R5 ;  /* 0x0061f00501007387 */ /* 0x008fdc0000100800 */
        /* <DEDUP_REMOVED lines=39> */
[----:B0-----:R-:W3:Y:S04]  /*47d10*/  LDL.LU.64 R14, [R1+0x6348] ;  /* 0x00634800010e7983 */ /* 0x001ee80000300a00 */
[----:B------:R-:W3:Y:S02]  /*47d20*/  LDL.LU.64 R12, [R1+0x6340] ;  /* 0x00634000010c7983 */ /* 0x000ee40000300a00 */
[----:B---3--:R-:W-:-:S15]  /*47d30*/  HMMA.16816.F32.BF16 R12, R16, R26, R12 ;  /* 0x0000001a100c723c */ /* 0x008fde000004180c */
[----:B------:R-:W-:-:S08]  /*47d40*/  NOP ;  /* 0x0000000000007918 */ /* 0x000fd00000000000 */
[----:B------:R-:W-:Y:S04]  /*47d50*/  STL.64 [R1+0xa70], R12 ;  /* 0x000a700c01007387 */ /* 0x000fe80000100a00 */
[----:B------:R0:W-:Y:S04]  /*47d60*/  STL.64 [R1+0xa78], R14 ;  /* 0x000a780e01007387 */ /* 0x0001e80000100a00 */
[----:B0-----:R-:W2:Y:S04]  /*47d70*/  LDL.LU.64 R14, [R1+0x6338] ;  /* 0x00633800010e7983 */ /* 0x001ea80000300a00 */
[----:B------:R-:W3:Y:S04]  /*47d80*/  LDL.LU.64 R12, [R1+0x6330] ;  /* 0x00633000010c7983 */ /* 0x000ee80000300a00 */
[----:B------:R0:W-:Y:S02]  /*47d90*/  STL.64 [R1+0x6250], R26 ;  /* 0x0062501a01007387 */ /* 0x0001e40000100a00 */
[----:B0-----:R-:W-:-:S02]  /*47da0*/  IMAD.MOV.U32 R26, RZ, RZ, R25 ;  /* 0x000000ffff1a7224 */ /* 0x001fc400078e0019 */
[----:B------:R-:W-:-:S05]  /*47db0*/  IMAD.MOV.U32 R27, RZ, RZ, R24 ;  /* 0x000000ffff1b7224 */ /* 0x000fca00078e0018 */
[----:B------:R3:W-:Y:S02]  /*47dc0*/  STL.64 [R1+0x62d0], R26 ;  /* 0x0062d01a01007387 */ /* 0x0007e40000100a00 */
[----:B---3--:R-:W-:Y:S02]  /*47dd0*/  IMAD.MOV.U32 R26, RZ, RZ, R13 ;  /* 0x000000ffff1a7224 */ /* 0x008fe400078e000d */
[----:B------:R-:W-:Y:S02]  /*47de0*/  IMAD.MOV.U32 R27, RZ, RZ, R12 ;  /* 0x000000ffff1b7224 */ /* 0x000fe400078e000c */
[C---:B--2---:R-:W-:Y:S03]  /*47df0*/  HMMA.16816.F32.BF16 R12, R16.reuse, R14, R20 ;  /* 0x0000000e100c723c */ /* 0x044fe60000041814 */
[----:B------:R0:W-:Y:S04]  /*47e00*/  STL.64 [R1+0x62e0], R26 ;  /* 0x0062e01a01007387 */ /* 0x0001e80000100a00 */
[----:B------:R-:W2:Y:S04]  /*47e10*/  LDL.LU R24, [R1+0x840] ;  /* 0x0008400001187983 */ /* 0x000ea80000300800 */
[----:B------:R-:W2:Y:S04]  /*47e20*/  LDL.LU R25, [R1+0x844] ;  /* 0x0008440001197983 */ /* 0x000ea80000300800 */
[----:B0-----:R-:W2:Y:S04]  /*47e30*/  LDL.LU R26, [R1+0x848] ;  /* 0x00084800011a7983 */ /* 0x001ea80000300800 */
[----:B------:R-:W2:Y:S04]  /*47e40*/  LDL.LU R27, [R1+0x84c] ;  /* 0x00084c00011b7983 */ /* 0x000ea80000300800 */
[----:B------:R-:W3:Y:S04]  /*47e50*/  LDL.LU.64 R22, [R1+0x6328] ;  /* 0x0063280001167983 */ /* 0x000ee80000300a00 */
[----:B------:R-:W3:Y:S04]  /*47e60*/  LDL.LU.64 R20, [R1+0x6320] ;  /* 0x0063200001147983 */ /* 0x000ee80000300a00 */
        /* <DEDUP_REMOVED lines=11> */
[----:B------:R-:W4:Y:S04]  /*47f20*/  LDL.LU.64 R22, [R1+0x62f8] ;  /* 0x0062f80001167983 */ /* 0x000f280000300a00 */
[----:B------:R-:W4:-:S15]  /*47f30*/  LDL.LU.64 R20, [R1+0x62f0] ;  /* 0x0062f00001147983 */ /* 0x000f1e0000300a00 */
        /* <DEDUP_REMOVED lines=8> */
[----:B0-----:R-:W2:Y:S01]  /*47fc0*/  LDL.64 R14, [R1+0x8] ;  /* 0x00000800010e7983 */ /* 0x001ea20000100a00 */
[----:B----4-:R-:W-:-:S15]  /*47fd0*/  HMMA.16816.F32.BF16 R8, R20, R6, R8 ;  /* 0x000000061408723c */ /* 0x010fde0000041808 */
[----:B------:R-:W-:-:S08]  /*47fe0*/  NOP ;  /* 0x0000000000007918 */ /* 0x000fd00000000000 */
[----:B------:R-:W-:Y:S04]  /*47ff0*/  STL.64 [R1+0x300], R8 ;  /* 0x0003000801007387 */ /* 0x000fe80000100a00 */
[----:B------:R0:W-:Y:S04]  /*48000*/  STL.64 [R1+0x308], R10 ;  /* 0x0003080a01007387 */ /* 0x0001e80000100a00 */
[----:B0-----:R-:W3:Y:S04]  /*48010*/  LDL.LU.64 R10, [R1+0x62e8] ;  /* 0x0062e800010a7983 */ /* 0x001ee80000300a00 */
[----:B------:R-:W-:Y:S04]  /*48020*/  STL.64 [R1+0x62b8], R6 ;  /* 0x0062b80601007387 */ /* 0x000fe80000100a00 */
[----:B------:R0:W-:Y:S04]  /*48030*/  STL [R1+0x62d8], R4 ;  /* 0x0062d80401007387 */ /* 0x0001e80000100800 */
[----:B0-----:R-:W4:Y:S04]  /*48040*/  LDL.LU R4, [R1+0x830] ;  /* 0x0008300001047983 */ /* 0x001f280000300800 */
[----:B------:R-:W4:Y:S04]  /*48050*/  LDL.LU R5, [R1+0x834] ;  /* 0x0008340001057983 */ /* 0x000f280000300800 */
[----:B------:R-:W4:Y:S04]  /*48060*/  LDL.LU R6, [R1+0x838] ;  /* 0x0008380001067983 */ /* 0x000f280000300800 */
[----:B------:R-:W4:Y:S01]  /*48070*/  LDL.LU R7, [R1+0x83c] ;  /* 0x00083c0001077983 */ /* 0x000f220000300800 */
[C---:B--2---:R-:W-:Y:S06]  /*48080*/  HMMA.16816.F32.BF16 R24, R20.reuse, R14, R24 ;  /* 0x0000000e1418723c */ /* 0x044fec0000041818 */
[----:B---3--:R-:W-:Y:S06]  /*48090*/  HMMA.16816.F32.BF16 R16, R20, R10, R16 ;  /* 0x0000000a1410723c */ /* 0x008fec0000041810 */
[----:B------:R0:W-:Y:S04]  /*480a0*/  STL.64 [R1+0x6218], R10 ;  /* 0x0062180a01007387 */ /* 0x0001e80000100a00 */
[----:B------:R-:W2:-:S13]  /*480b0*/  LDL.LU R8, [R1+0x810] ;  /* 0x0008100001087983 */ /* 0x000e9a0000300800 */
[----:B------:R-:W-:Y:S04]  /*480c0*/  STL.64 [R1+0x2f0], R16 ;  /* 0x0002f01001007387 */ /* 0x000fe80000100a00 */
[----:B------:R-:W-:Y:S04]  /*480d0*/  STL.64 [R1+0x2f8], R18 ;  /* 0x0002f81201007387 */ /* 0x000fe80000100a00 */
[----:B------:R-:W1:Y:S04]  /*480e0*/  LDSM.16.MT88.4 R16, [R28+UR4+0x4380] ;  /* 0x004380041c10783b */ /* 0x000e680008004200 */
[----:B------:R-:W2:Y:S04]  /*480f0*/  LDL.LU R9, [R1+0x814] ;  /* 0x0008140001097983 */ /* 0x000ea80000300800 */
[----:B0-----:R-:W2:Y:S04]  /*48100*/  LDL.LU R10, [R1+0x818] ;  /* 0x00081800010a7983 */ /* 0x001ea80000300800 */
[----:B------:R-:W2:Y:S04]  /*48110*/  LDL.LU R11, [R1+0x81c] ;  /* 0x00081c00010b7983 */ /* 0x000ea80000300800 */
[----:B-1----:R-:W-:Y:S04]  /*48120*/  STL.64 [R1+0x60c8], R18 ;  /* 0x0060c81201007387 */ /* 0x002fe80000100a00 */
[----:B------:R-:W-:Y:S04]  /*48130*/  STL.64 [R1+0x60c0], R16 ;  /* 0x0060c01001007387 */ /* 0x000fe80000100a00 */
[----:B------:R-:W-:Y:S04]  /*48140*/  STL [R1+0x5900], R28 ;  /* 0x0059001c01007387 */ /* 0x000fe80000100800 */
[----:B------:R-:W-:Y:S04]  /*48150*/  STL.64 [R1+0x980], R24 ;  /* 0x0009801801007387 */ /* 0x000fe80000100a00 */
[----:B------:R0:W-:Y:S04]  /*48160*/  STL.64 [R1+0x988], R26 ;  /* 0x0009881a01007387 */ /* 0x0001e80000100a00 */
[----:B0-----:R-:W4:Y:S01]  /*48170*/  LDL.LU.64 R26, [R1+0x62e0] ;  /* 0x0062e000011a7983 */ /* 0x001f220000300a00 */
[----:B------:R-:W-:-:S02]  /*48180*/  IMAD.MOV.U32 R18, RZ, RZ, R2 ;  /* 0x000000ffff127224 */ /* 0x000fc400078e0002 */
[----:B------:R-:W-:Y:S02]  /*48190*/  IMAD.MOV.U32 R19, RZ, RZ, R0 ;  /* 0x000000ffff137224 */ /* 0x000fe400078e0000 */
[----:B------:R-:W-:Y:S02]  /*481a0*/  IMAD.MOV.U32 R2, RZ, RZ, R14 ;  /* 0x000000ffff027224 */ /* 0x000fe400078e000e */
[----:B------:R-:W-:Y:S02]  /*481b0*/  IMAD.MOV.U32 R0, RZ, RZ, R15 ;  /* 0x000000ffff007224 */ /* 0x000fe400078e000f */
[----:B------:R-:W3:Y:S01]  /*481c0*/  LDL.64 R14, [R1+0x108] ;  /* 0x00010800010e7983 */ /* 0x000ee20000100a00 */
[C---:B----4-:R-:W-:Y:S03]  /*481d0*/  HMMA.16816.F32.BF16 R24, R20.reuse, R26, R4 ;  /* 0x0000001a1418723c */ /* 0x050fe60000041804 */
[----:B---3--:R0:W-:Y:S04]  /*481e0*/  STL.64 [R1+0x6238], R14 ;  /* 0x0062380e01007387 */ /* 0x0081e80000100a00 */
[----:B------:R-:W3:Y:S04]  /*481f0*/  LDL.LU R12, [R1+0x820] ;  /* 0x00082000010c7983 */ /* 0x000ee80000300800 */
[----:B------:R-:W3:Y:S04]  /*48200*/  LDL.LU R13, [R1+0x824] ;  /* 0x00082400010d7983 */ /* 0x000ee80000300800 */
[----:B0-----:R-:W3:Y:S04]  /*48210*/  LDL.LU R14, [R1+0x828] ;  /* 0x00082800010e7983 */ /* 0x001ee80000300800 */
[----:B------:R-:W3:Y:S04]  /*48220*/  LDL.LU R15, [R1+0x82c] ;  /* 0x00082c00010f7983 */ /* 0x000ee80000300800 */
[----:B------:R-:W-:Y:S04]  /*48230*/  STL [R1+0x61f8], R0 ;  /* 0x0061f80001007387 */ /* 0x000fe80000100800 */
[----:B------:R-:W-:Y:S04]  /*48240*/  STL [R1+0x61f4], R2 ;  /* 0x0061f40201007387 */ /* 0x000fe80000100800 */
[----:B------:R-:W4:Y:S04]  /*48250*/  LDL.LU R4, [R1+0x62d8] ;  /* 0x0062d80001047983 */ /* 0x000f280000300800 */
[----:B------:R-:W-:Y:S04]  /*48260*/  STL.64 [R1+0x970], R24 ;  /* 0x0009701801007387 */ /* 0x000fe80000100a00 */
[----:B------:R0:W-:Y:S04]  /*48270*/  STL.64 [R1+0x978], R26 ;  /* 0x0009781a01007387 */ /* 0x0001e80000100a00 */
[----:B0-----:R-:W2:Y:S04]  /*48280*/  LDL.LU.64 R26, [R1+0x62d0] ;  /* 0x0062d000011a7983 */ /* 0x001ea80000300a00 */
[----:B------:R-:W4:Y:S01]  /*48290*/  LDL.LU R16, [R1+0x790] ;  /* 0x0007900001107983 */ /* 0x000f220000300800 */
[C---:B---3--:R-:W-:Y:S06]  /*482a0*/  HMMA.16816.F32.BF16 R12, R20.reuse, R18, R12 ;  /* 0x00000012140c723c */ /* 0x048fec000004180c */
[----:B--2---:R-:W-:-:S15]  /*482b0*/  HMMA.16816.F32.BF16 R8, R20, R26, R8 ;  /* 0x0000001a1408723c */ /* 0x004fde0000041808 */
[----:B------:R-:W-:-:S02]  /*482c0*/  NOP ;  /* 0x0000000000007918 */ /* 0x000fc40000000000 */
[----:B------:R-:W-:Y:S04]  /*482d0*/  STL.64 [R1+0x960], R12 ;  /* 0x0009600c01007387 */ /* 0x000fe80000100a00 */
[----:B------:R-:W-:Y:S04]  /*482e0*/  STL.64 [R1+0x968], R14 ;  /* 0x0009680e01007387 */ /* 0x000fe80000100a00 */
[----:B------:R-:W-:Y:S04]  /*482f0*/  STL.64 [R1+0x950], R8 ;  /* 0x0009500801007387 */ /* 0x000fe80000100a00 */
[----:B------:R-:W-:Y:S04]  /*48300*/  STL.64 [R1+0x958], R10 ;  /* 0x0009580a01007387 */ /* 0x000fe80000100a00 */
[----:B------:R-:W4:Y:S04]  /*48310*/  LDL.LU R17, [R1+0x794] ;  /* 0x0007940001117983 */ /* 0x000f280000300800 */
[----:B------:R-:W2:Y:S04]  /*48320*/  LDL.LU R18, [R1+0x798] ;  /* 0x0007980001127983 */ /* 0x000ea80000300800 */
[----:B------:R-:W2:Y:S04]  /*48330*/  LDL.LU R19, [R1+0x79c] ;  /* 0x00079c0001137983 */ /* 0x000ea80000300800 */
[----:B------:R-:W3:Y:S04]  /*48340*/  LDL.64 R26, [R1+0x138] ;  /* 0x00013800011a7983 */ /* 0x000ee80000100a00 */
[----:B---3--:R-:W-:Y:S04]  /*48350*/  STL.64 [R1+0x6268], R26 ;  /* 0x0062681a01007387 */ /* 0x008fe80000100a00 */
[----:B--2---:R-:W-:Y:S04]  /*48360*/  STL.64 [R1+0x6248], R18 ;  /* 0x0062481201007387 */ /* 0x004fe80000100a00 */
[----:B----4-:R0:W-:Y:S04]  /*48370*/  STL.64 [R1+0x6240], R16 ;  /* 0x0062401001007387 */ /* 0x0101e80000100a00 */
[----:B0-----:R-:W2:Y:S04]  /*48380*/  LDL.LU R16, [R1+0x7a0] ;  /* 0x0007a00001107983 */ /* 0x001ea80000300800 */
[----:B------:R-:W2:Y:S04]  /*48390*/  LDL.LU R17, [R1+0x7a4] ;  /* 0x0007a40001117983 */ /* 0x000ea80000300800 */
[----:B------:R-:W3:Y:S04]  /*483a0*/  LDL.LU R18, [R1+0x7a8] ;  /* 0x0007a80001127983 */ /* 0x000ee80000300800 */
[----:B------:R-:W3:Y:S04]  /*483b0*/  LDL.LU R19, [R1+0x7ac] ;  /* 0x0007ac0001137983 */ /* 0x000ee80000300800 */
[----:B------:R-:W4:Y:S04]  /*483c0*/  LDL.64 R26, [R1+0x148] ;  /* 0x00014800011a7983 */ /* 0x000f280000100a00 */
[----:B----4-:R0:W-:Y:S04]  /*483d0*/  STL.64 [R1+0x6280], R26 ;  /* 0x0062801a01007387 */ /* 0x0101e80000100a00 */
[----:B0-----:R-:W4:Y:S04]  /*483e0*/  LDL.64 R26, [R1+0x158] ;  /* 0x00015800011a7983 */ /* 0x001f280000100a00 */
[----:B----4-:R0:W-:Y:S04]  /*483f0*/  STL.64 [R1+0x6298], R26 ;  /* 0x0062981a01007387 */ /* 0x0101e80000100a00 */
[----:B0-----:R-:W4:Y:S01]  /*48400*/  LDL.64 R26, [R1+0x168] ;  /* 0x00016800011a7983 */ /* 0x001f220000100a00 */
[----:B------:R-:W-:-:S03]  /*48410*/  IMAD.MOV.U32 R10, RZ, RZ, R4 ;  /* 0x000000ffff0a7224 */ /* 0x000fc600078e0004 */
        /* <DEDUP_REMOVED lines=15> */
[----:B------:R-:W2:Y:S04]  /*48510*/  LDL.LU R6, [R1+0x808] ;  /* 0x0008080001067983 */ /* 0x000ea80000300800 */
[----:B------:R-:W2:Y:S04]  /*48520*/  LDL.LU R7, [R1+0x80c] ;  /* 0x00080c0001077983 */ /* 0x000ea80000300800 */
[----:B------:R-:W4:Y:S04]  /*48530*/  LDL.64 R26, [R1+0x178] ;  /* 0x00017800011a7983 */ /* 0x000f280000100a00 */
[----:B---3--:R-:W-:Y:S04]  /*48540*/  STL.64 [R1+0x6278], R18 ;  /* 0x0062781201007387 */ /* 0x008fe80000100a00 */
[----:B------:R0:W-:Y:S04]  /*48550*/  STL.64 [R1+0x6270], R16 ;  /* 0x0062701001007387 */ /* 0x0001e80000100a00 */
[----:B0-----:R-:W3:Y:S04]  /*48560*/  LDL.LU R16, [R1+0x7c0] ;  /* 0x0007c00001107983 */ /* 0x001ee80000300800 */
[----:B------:R-:W3:Y:S04]  /*48570*/  LDL.LU R17, [R1+0x7c4] ;  /* 0x0007c40001117983 */ /* 0x000ee80000300800 */
[----:B------:R-:W2:Y:S04]  /*48580*/  LDL.LU R18, [R1+0x7c8] ;  /* 0x0007c80001127983 */ /* 0x000ea80000300800 */
[----:B------:R-:W2:Y:S01]  /*48590*/  LDL.LU R19, [R1+0x7cc] ;  /* 0x0007cc0001137983 */ /* 0x000ea20000300800 */
[----:B------:R-:W-:-:S03]  /*485a0*/  IMAD.MOV.U32 R11, RZ, RZ, R3 ;  /* 0x000000ffff0b7224 */ /* 0x000fc600078e0003 */
[----:B--2---:R-:W-:Y:S04]  /*485b0*/  STL.64 [R1+0x6290], R18 ;  /* 0x0062901201007387 */ /* 0x004fe80000100a00 */
[----:B---3--:R0:W-:Y:S04]  /*485c0*/  STL.64 [R1+0x6288], R16 ;  /* 0x0062881001007387 */ /* 0x0081e80000100a00 */
        /* <DEDUP_REMOVED lines=11> */
[----:B------:R-:W3:Y:S04]  /*48680*/  LDL.64 R14, [R1+0x118] ;  /* 0x00011800010e7983 */ /* 0x000ee80000100a00 */
[----:B------:R-:W2:Y:S04]  /*48690*/  LDL.LU.64 R6, [R1+0x62c8] ;  /* 0x0062c80001067983 */ /* 0x000ea80000300a00 */
[----:B------:R-:W2:Y:S04]  /*486a0*/  LDL.LU.64 R4, [R1+0x62c0] ;  /* 0x0062c00001047983 */ /* 0x000ea80000300a00 */
[----:B------:R0:W-:Y:S04]  /*486b0*/  STL.64 [R1+0x940], R8 ;  /* 0x0009400801007387 */ /* 0x0001e80000100a00 */
[----:B------:R1:W-:Y:S04]  /*486c0*/  STL.64 [R1+0x948], R10 ;  /* 0x0009480a01007387 */ /* 0x0003e80000100a00 */
[----:B0-----:R-:W3:Y:S04]  /*486d0*/  LDL.LU R8, [R1+0x290] ;  /* 0x0002900001087983 */ /* 0x001ee80000300800 */
[----:B------:R-:W3:Y:S04]  /*486e0*/  LDL.LU R9, [R1+0x294] ;  /* 0x0002940001097983 */ /* 0x000ee80000300800 */
[----:B-1----:R-:W3:Y:S04]  /*486f0*/  LDL.LU R10, [R1+0x298] ;  /* 0x00029800010a7983 */ /* 0x002ee80000300800 */
[----:B------:R-:W3:Y:S01]  /*48700*/  LDL.LU R11, [R1+0x29c] ;  /* 0x00029c00010b7983 */ /* 0x000ee20000300800 */
[----:B----4-:R-:W-:Y:S01]  /*48710*/  IMAD.MOV.U32 R3, RZ, RZ, R27 ;  /* 0x000000ffff037224 */ /* 0x010fe200078e001b */
[----:B--2---:R-:W-:Y:S02]  /*48720*/  HMMA.16816.F32.BF16 R4, R20, R26, R4 ;  /* 0x0000001a1404723c */ /* 0x004fe40000041804 */
[----:B---3--:R-:W-:Y:S04]  /*48730*/  STL.64 [R1+0x6230], R10 ;  /* 0x0062300a01007387 */ /* 0x008fe80000100a00 */
[----:B------:R0:W-:Y:S04]  /*48740*/  STL.64 [R1+0x6228], R8 ;  /* 0x0062280801007387 */ /* 0x0001e80000100a00 */
        /* <DEDUP_REMOVED lines=9> */
[----:B------:R-:W-:Y:S04]  /*487e0*/  STL [R1+0x6200], R3 ;  /* 0x0062000301007387 */ /* 0x000fe80000100800 */
[----:B------:R-:W-:Y:S01]  /*487f0*/  STL [R1+0x61fc], R4 ;  /* 0x0061fc0401007387 */ /* 0x000fe20000100800 */
[----:B----4-:R-:W-:Y:S06]  /*48800*/  HMMA.16816.F32.BF16 R16, R20, R26, R16 ;  /* 0x0000001a1410723c */ /* 0x010fec0000041810 */
[----:B------:R-:W-:-:S02]  /*48810*/  IMAD.MOV.U32 R29, RZ, RZ, R26 ;  /* 0x000000ffff1d7224 */ /* 0x000fc400078e001a */
[----:B------:R-:W-:-:S15]  /*48820*/  IMAD.MOV.U32 R28, RZ, RZ, R27 ;  /* 0x000000ffff1c7224 */ /* 0x000fde00078e001b */
[----:B------:R-:W-:Y:S04]  /*48830*/  STL.64 [R1+0x920], R16 ;  /* 0x0009201001007387 */ /* 0x000fe80000100a00 */
[----:B------:R0:W-:Y:S04]  /*48840*/  STL.64 [R1+0x928], R18 ;  /* 0x0009281201007387 */ /* 0x0001e80000100a00 */
[----:B0-----:R-:W4:Y:S04]  /*48850*/  LDL.LU.64 R18, [R1+0x62a8] ;  /* 0x0062a80001127983 */ /* 0x001f280000300a00 */
[----:B------:R-:W4:Y:S04]  /*48860*/  LDL.LU.64 R16, [R1+0x62a0] ;  /* 0x0062a00001107983 */ /* 0x000f280000300a00 */
[----:B------:R-:W4:Y:S04]  /*48870*/  LDL.LU.64 R26, [R1+0x6298] ;  /* 0x00629800011a7983 */ /* 0x000f280000300a00 */
        /* <DEDUP_REMOVED lines=25> */
[----:B----4-:R-:W-:-:S15]  /*48a10*/  HMMA.16816.F32.BF16 R16, R20, R26, R16 ;  /* 0x0000001a1410723c */ /* 0x010fde0000041810 */
[----:B------:R-:W-:-:S08]  /*48a20*/  NOP ;  /* 0x0000000000007918 */ /* 0x000fd00000000000 */
[----:B------:R-:W-:Y:S04]  /*48a30*/  STL.64 [R1+0xca0], R16 ;  /* 0x000ca01001007387 */ /* 0x000fe80000100a00 */
[----:B------:R0:W-:Y:S04]  /*48a40*/  STL.64 [R1+0xca8], R18 ;  /* 0x000ca81201007387 */ /* 0x0001e80000100a00 */
[----:B0-----:R-:W4:Y:S04]  /*48a50*/  LDL.LU.64 R18, [R1+0x6248] ;  /* 0x0062480001127983 */ /* 0x001f280000300a00 */
[----:B------:R-:W4:Y:S02]  /*48a60*/  LDL.LU.64 R16, [R1+0x6240] ;  /* 0x0062400001107983 */ /* 0x000f240000300a00 */
[----:B----4-:R-:W-:-:S15]  /*48a70*/  HMMA.16816.F32.BF16 R16, R20, R14, R16 ;  /* 0x0000000e1410723c */ /* 0x010fde0000041810 */
[----:B------:R-:W-:-:S08]  /*48a80*/  NOP ;  /* 0x0000000000007918 */ /* 0x000fd00000000000 */
[----:B------:R0:W-:Y:S04]  /*48a90*/  STL.64 [R1+0xc90], R16 ;  /* 0x000c901001007387 */ /* 0x0001e80000100a00 */
[----:B------:R-:W-:Y:S01]  /*48aa0*/  STL.64 [R1+0xc98], R18 ;  /* 0x000c981201007387 */ /* 0x000fe20000100a00 */
[----:B0-----:R-:W-:Y:S02]  /*48ab0*/  IMAD.MOV.U32 R17, RZ, RZ, R14 ;  /* 0x000000ffff117224 */ /* 0x001fe400078e000e */
        /* <DEDUP_REMOVED lines=12> */
[----:B0-----:R-:W4:Y:S04]  /*48b80*/  LDL.LU R24, [R1+0x250] ;  /* 0x0002500001187983 */ /* 0x001f280000300800 */
[----:B------:R-:W4:Y:S04]  /*48b90*/  LDL.LU R25, [R1+0x254] ;  /* 0x0002540001197983 */ /* 0x000f280000300800 */
[----:B------:R-:W4:Y:S04]  /*48ba0*/  LDL.LU R26, [R1+0x258] ;  /* 0x00025800011a7983 */ /* 0x000f280000300800 */
[----:B------:R-:W4:Y:S01]  /*48bb0*/  LDL.LU R27, [R1+0x25c] ;  /* 0x00025c00011b7983 */ /* 0x000f220000300800 */
[----:B--2---:R-:W-:Y:S03]  /*48bc0*/  HMMA.16816.F32.BF16 R20, R20, R14, R8 ;  /* 0x0000000e1414723c */ /* 0x004fe60000041808 */
[----:B------:R-:W4:Y:S04]  /*48bd0*/  LDL.LU.64 R10, [R1+0x6218] ;  /* 0x00621800010a7983 */ /* 0x000f280000300a00 */
[----:B------:R-:W3:Y:S04]  /*48be0*/  LDL.LU.64 R14, [R1+0x6210] ;  /* 0x00621000010e7983 */ /* 0x000ee80000300a00 */
[----:B------:R-:W3:-:S12]  /*48bf0*/  LDL.LU.64 R12, [R1+0x6208] ;  /* 0x00620800010c7983 */ /* 0x000ed80000300a00 */
[----:B------:R0:W-:Y:S04]  /*48c00*/  STL.64 [R1+0x2e0], R20 ;  /* 0x0002e01401007387 */ /* 0x0001e80000100a00 */
[----:B------:R1:W-:Y:S04]  /*48c10*/  STL.64 [R1+0x2e8], R22 ;  /* 0x0002e81601007387 */ /* 0x0003e80000100a00 */
[----:B0-----:R-:W3:Y:S04]  /*48c20*/  LDL.LU R20, [R1+0x270] ;  /* 0x0002700001147983 */ /* 0x001ee80000300800 */
[----:B------:R-:W3:Y:S04]  /*48c30*/  LDL.LU R21, [R1+0x274] ;  /* 0x0002740001157983 */ /* 0x000ee80000300800 */
[----:B-1----:R-:W3:Y:S04]  /*48c40*/  LDL.LU R22, [R1+0x278] ;  /* 0x0002780001167983 */ /* 0x002ee80000300800 */
[----:B------:R-:W3:Y:S02]  /*48c50*/  LDL.LU R23, [R1+0x27c] ;  /* 0x00027c0001177983 */ /* 0x000ee40000300800 */
[----:B---3--:R-:W-:-:S15]  /*48c60*/  HMMA.16816.F32.BF16 R20, R12, R6, R20 ;  /* 0x000000060c14723c */ /* 0x008fde0000041814 */
[----:B------:R-:W-:-:S08]  /*48c70*/  NOP ;  /* 0x0000000000007918 */ /* 0x000fd00000000000 */
[----:B------:R-:W-:Y:S04]  /*48c80*/  STL.64 [R1+0x290], R20 ;  /* 0x0002901401007387 */ /* 0x000fe80000100a00 */
[----:B------:R4:W-:Y:S02]  /*48c90*/  STL.64 [R1+0x298], R22 ;  /* 0x0002981601007387 */ /* 0x0009e40000100a00 */
[----:B----4-:R-:W-:Y:S06]  /*48ca0*/  HMMA.16816.F32.BF16 R20, R12, R10, R24 ;  /* 0x0000000a0c14723c */ /* 0x010fec0000041818 */
[----:B------:R0:W-:Y:S04]  /*48cb0*/  STL.64 [R1+0x60b8], R10 ;  /* 0x0060b80a01007387 */ /* 0x0001e80000100a00 */
[----:B------:R-:W2:-:S13]  /*48cc0*/  LDL.LU R8, [R1+0x240] ;  /* 0x0002400001087983 */ /* 0x000e9a0000300800 */
[----:B------:R-:W-:Y:S04]  /*48cd0*/  STL.64 [R1+0x270], R20 ;  /* 0x0002701401007387 */ /* 0x000fe80000100a00 */
[----:B------:R-:W-:Y:S04]  /*48ce0*/  STL.64 [R1+0x278], R22 ;  /* 0x0002781601007387 */ /* 0x000fe80000100a00 */
[----:B------:R-:W2:Y:S04]  /*48cf0*/  LDL.LU R9, [R1+0x244] ;  /* 0x0002440001097983 */ /* 0x000ea80000300800 */
[----:B0-----:R-:W3:Y:S04]  /*48d00*/  LDL.LU R10, [R1+0x248] ;  /* 0x00024800010a7983 */ /* 0x001ee80000300800 */
[----:B------:R-:W3:Y:S04]  /*48d10*/  LDL.LU R11, [R1+0x24c] ;  /* 0x00024c00010b7983 */ /* 0x000ee80000300800 */
[----:B---3--:R0:W-:Y:S04]  /*48d20*/  STL.64 [R1+0x60d8], R10 ;  /* 0x0060d80a01007387 */ /* 0x0081e80000100a00 */
[----:B--2---:R-:W-:Y:S01]  /*48d30*/  STL.64 [R1+0x60d0], R8 ;  /* 0x0060d00801007387 */ /* 0x004fe20000100a00 */
[----:B0-----:R-:W-:-:S02]  /*48d40*/  IMAD.MOV.U32 R10, RZ, RZ, R17 ;  /* 0x000000ffff0a7224 */ /* 0x001fc400078e0011 */
[----:B------:R-:W-:-:S05]  /*48d50*/  IMAD.MOV.U32 R11, RZ, RZ, R16 ;  /* 0x000000ffff0b7224 */ /* 0x000fca00078e0010 */
[----:B------:R-:W-:Y:S04]  /*48d60*/  STL.64 [R1+0x61a0], R10 ;  /* 0x0061a00a01007387 */ /* 0x000fe80000100a00 */
[----:B------:R-:W2:Y:S04]  /*48d70*/  LDL.LU R16, [R1+0x5c0] ;  /* 0x0005c00001107983 */ /* 0x000ea80000300800 */
[----:B------:R-:W2:Y:S04]  /*48d80*/  LDL.LU R17, [R1+0x5c4] ;  /* 0x0005c40001117983 */ /* 0x000ea80000300800 */
[----:B------:R-:W3:Y:S04]  /*48d90*/  LDL.LU R18, [R1+0x5c8] ;  /* 0x0005c80001127983 */ /* 0x000ee80000300800 */
[----:B------:R-:W3:Y:S01]  /*48da0*/  LDL.LU R19, [R1+0x5cc] ;  /* 0x0005cc0001137983 */ /* 0x000ee20000300800 */
[----:B------:R-:W-:-:S02]  /*48db0*/  IMAD.MOV.U32 R26, RZ, RZ, R29 ;  /* 0x000000ffff1a7224 */ /* 0x000fc400078e001d */
[----:B------:R-:W-:Y:S01]  /*48dc0*/  IMAD.MOV.U32 R27, RZ, RZ, R3 ;  /* 0x000000ffff1b7224 */ /* 0x000fe200078e0003 */
[----:B------:R-:W4:Y:S04]  /*48dd0*/  LDL.LU R29, [R1+0x6204] ;  /* 0x00620400011d7983 */ /* 0x000f280000300800 */
[----:B------:R-:W4:Y:S04]  /*48de0*/  LDL.LU R3, [R1+0x6200] ;  /* 0x0062000001037983 */ /* 0x000f280000300800 */
[----:B------:R-:W-:Y:S04]  /*48df0*/  STL.64 [R1+0x6120], R26 ;  /* 0x0061201a01007387 */ /* 0x000fe80000100a00 */
[----:B---3--:R-:W-:Y:S04]  /*48e00*/  STL.64 [R1+0x60e8], R18 ;  /* 0x0060e81201007387 */ /* 0x008fe80000100a00 */
[----:B--2---:R0:W-:Y:S04]  /*48e10*/  STL.64 [R1+0x60e0], R16 ;  /* 0x0060e01001007387 */ /* 0x0041e80000100a00 */
[----:B0-----:R-:W2:Y:S04]  /*48e20*/  LDL.LU R16, [R1+0x5d0] ;  /* 0x0005d00001107983 */ /* 0x001ea80000300800 */
        /* <DEDUP_REMOVED lines=21> */
[----:B----4-:R-:W1:Y:S04]  /*48f80*/  LDSM.16.MT88.4 R20, [R5+UR4+0x4000] ;  /* 0x004000040514783b */ /* 0x010e680008004200 */
        /* <DEDUP_REMOVED lines=20> */
[----:B--2---:R0:W-:Y:S04]  /*490d0*/  STL.64 [R1+0x61b0], R10 ;  /* 0x0061b00a01007387 */ /* 0x0041e80000100a00 */
[----:B----4-:R-:W-:Y:S04]  /*490e0*/  STL.64 [R1+0x61a8], R8 ;  /* 0x0061a80801007387 */ /* 0x010fe80000100a00 */
[----:B0-----:R-:W2:Y:S04]  /*490f0*/  LDL.64 R10, [R1+0x1a8] ;  /* 0x0001a800010a7983 */ /* 0x001ea80000100a00 */
[----:B--2---:R0:W-:Y:S04]  /*49100*/  STL.64 [R1+0x61c0], R10 ;  /* 0x0061c00a01007387 */ /* 0x0041e80000100a00 */
[----:B0-----:R-:W2:Y:S04]  /*49110*/  LDL.64 R10, [R1+0x1b8] ;  /* 0x0001b800010a7983 */ /* 0x001ea80000100a00 */
[----:B--2---:R-:W-:Y:S04]  /*49120*/  STL.64 [R1+0x61d8], R10 ;  /* 0x0061d80a01007387 */ /* 0x004fe80000100a00 */
[----:B------:R-:W2:Y:S04]  /*49130*/  LDL.64 R26, [R1+0x188] ;  /* 0x00018800011a7983 */ /* 0x000ea80000100a00 */
[----:B--2---:R0:W-:Y:S04]  /*49140*/  STL.64 [R1+0x6198], R26 ;  /* 0x0061981a01007387 */ /* 0x0041e80000100a00 */
[----:B0-----:R-:W2:Y:S04]  /*49150*/  LDL.64 R26, [R1+0x198] ;  /* 0x00019800011a7983 */ /* 0x001ea80000100a00 */
[----:B--2---:R0:W-:Y:S04]  /*49160*/  STL.64 [R1+0x61b8], R26 ;  /* 0x0061b81a01007387 */ /* 0x0041e80000100a00 */
[----:B------:R-:W2:Y:S04]  /*49170*/  LDL.LU R24, [R1+0x660] ;  /* 0x0006600001187983 */ /* 0x000ea80000300800 */
[----:B------:R-:W2:Y:S04]  /*49180*/  LDL.LU R25, [R1+0x664] ;  /* 0x0006640001197983 */ /* 0x000ea80000300800 */
[----:B0-----:R-:W4:Y:S04]  /*49190*/  LDL.LU R26, [R1+0x668] ;  /* 0x00066800011a7983 */ /* 0x001f280000300800 */
[----:B------:R-:W4:Y:S04]  /*491a0*/  LDL.LU R27, [R1+0x66c] ;  /* 0x00066c00011b7983 */ /* 0x000f280000300800 */
        /* <DEDUP_REMOVED lines=12> */
[----:B---3--:R-:W-:Y:S04]  /*49270*/  STL.64 [R1+0x6148], R18 ;  /* 0x0061481201007387 */ /* 0x008fe80000100a00 */
[----:B------:R0:W-:Y:S04]  /*49280*/  STL.64 [R1+0x6140], R16 ;  /* 0x0061401001007387 */ /* 0x0001e80000100a00 */
        /* <DEDUP_REMOVED lines=8> */
[----:B------:R-:W4:Y:S04]  /*49310*/  LDL.LU R18, [R1+0x628] ;  /* 0x0006280001127983 */ /* 0x000f280000300800 */
[----:B------:R-:W4:Y:S01]  /*49320*/  LDL.LU R19, [R1+0x62c] ;  /* 0x00062c0001137983 */ /* 0x000f220000300800 */
[----:B------:R-:W-:-:S02]  /*49330*/  IMAD.MOV.U32 R10, RZ, RZ, R2 ;  /* 0x000000ffff0a7224 */ /* 0x000fc400078e0002 */
[----:B------:R-:W-:Y:S01]  /*49340*/  IMAD.MOV.U32 R11, RZ, RZ, R0 ;  /* 0x000000ffff0b7224 */ /* 0x000fe200078e0000 */
[----:B----4-:R-:W-:Y:S04]  /*49350*/  STL.64 [R1+0x6178], R18 ;  /* 0x0061781201007387 */ /* 0x010fe80000100a00 */
[----:B---3--:R0:W-:Y:S04]  /*49360*/  STL.64 [R1+0x6170], R16 ;  /* 0x0061701001007387 */ /* 0x0081e80000100a00 */
[----:B0-----:R-:W3:Y:S04]  /*49370*/  LDL.LU R16, [R1+0x630] ;  /* 0x0006300001107983 */ /* 0x001ee80000300800 */
[----:B------:R-:W3:Y:S04]  /*49380*/  LDL.LU R17, [R1+0x634] ;  /* 0x0006340001117983 */ /* 0x000ee80000300800 */
[----:B------:R-:W4:Y:S04]  /*49390*/  LDL.LU R18, [R1+0x638] ;  /* 0x0006380001127983 */ /* 0x000f280000300800 */
[----:B------:R-:W4:Y:S01]  /*493a0*/  LDL.LU R19, [R1+0x63c] ;  /* 0x00063c0001137983 */ /* 0x000f220000300800 */
[C---:B--2---:R-:W-:Y:S03]  /*493b0*/  HMMA.16816.F32.BF16 R8, R12.reuse, R10, R24 ;  /* 0x0000000a0c08723c */ /* 0x044fe60000041818 */
[----:B----4-:R-:W-:Y:S04]  /*493c0*/  STL.64 [R1+0x6190], R18 ;  /* 0x0061901201007387 */ /* 0x010fe80000100a00 */
[----:B---3--:R0:W-:Y:S04]  /*493d0*/  STL.64 [R1+0x6188], R16 ;  /* 0x0061881001007387 */ /* 0x0081e80000100a00 */
[----:B0-----:R-:W2:Y:S04]  /*493e0*/  LDL.LU R16, [R1+0x640] ;  /* 0x0006400001107983 */ /* 0x001ea80000300800 */
[----:B------:R-:W2:Y:S04]  /*493f0*/  LDL.LU R17, [R1+0x644] ;  /* 0x0006440001117983 */ /* 0x000ea80000300800 */
[----:B------:R-:W2:Y:S04]  /*49400*/  LDL.LU R18, [R1+0x648] ;  /* 0x0006480001127983 */ /* 0x000ea80000300800 */
[----:B------:R-:W2:Y:S04]  /*49410*/  LDL.LU R19, [R1+0x64c] ;  /* 0x00064c0001137983 */ /* 0x000ea80000300800 */
[----:B-1----:R0:W-:Y:S04]  /*49420*/  STL.64 [R1+0x5fc8], R22 ;  /* 0x005fc81601007387 */ /* 0x0021e80000100a00 */
[----:B------:R-:W-:Y:S04]  /*49430*/  STL.64 [R1+0x5fc0], R20 ;  /* 0x005fc01401007387 */ /* 0x000fe80000100a00 */
[----:B0-----:R-:W3:Y:S04]  /*49440*/  LDL.64 R22, [R1+0xf8] ;  /* 0x0000f80001167983 */ /* 0x001ee80000100a00 */
[----:B------:R-:W4:Y:S04]  /*49450*/  LDL.LU.64 R26, [R1+0x61e8] ;  /* 0x0061e800011a7983 */ /* 0x000f280000300a00 */
[----:B------:R-:W4:Y:S04]  /*49460*/  LDL.LU.64 R24, [R1+0x61e0] ;  /* 0x0061e00001187983 */ /* 0x000f280000300a00 */
[----:B------:R-:W-:Y:S04]  /*49470*/  STL.64 [R1+0x7c0], R8 ;  /* 0x0007c00801007387 */ /* 0x000fe80000100a00 */
[----:B------:R0:W-:Y:S04]  /*49480*/  STL.64 [R1+0x7c8], R10 ;  /* 0x0007c80a01007387 */ /* 0x0001e80000100a00 */
[----:B0-----:R-:W4:Y:S02]  /*49490*/  LDL.LU.64 R10, [R1+0x61d8] ;  /* 0x0061d800010a7983 */ /* 0x001f240000300a00 */
        /* <DEDUP_REMOVED lines=18> */
[----:B------:R0:W-:Y:S04]  /*495c0*/  STL.64 [R1+0x790], R8 ;  /* 0x0007900801007387 */ /* 0x0001e80000100a00 */
[----:B------:R1:W-:Y:S01]  /*495d0*/  STL.64 [R1+0x798], R10 ;  /* 0x0007980a01007387 */ /* 0x0003e20000100a00 */
[----:B0-----:R-:W-:-:S03]  /*495e0*/  IMAD.MOV.U32 R9, RZ, RZ, R26 ;  /* 0x000000ffff097224 */ /* 0x001fc600078e001a */
[----:B-1----:R-:W4:Y:S01]  /*495f0*/  LDL.LU.64 R10, [R1+0x61a0] ;  /* 0x0061a000010a7983 */ /* 0x002f220000300a00 */
[----:B------:R-:W-:-:S03]  /*49600*/  IMAD.MOV.U32 R8, RZ, RZ, R27 ;  /* 0x000000ffff087224 */ /* 0x000fc600078e001b */
        /* <DEDUP_REMOVED lines=43> */
[----:B0-----:R-:W2:Y:S04]  /*498c0*/  LDL.LU.64 R26, [R1+0x6108] ;  /* 0x00610800011a7983 */ /* 0x001ea80000300a00 */
[----:B------:R-:W3:Y:S01]  /*498d0*/  LDL.LU.64 R24, [R1+0x6100] ;  /* 0x0061000001187983 */ /* 0x000ee20000300a00 */
        /* <DEDUP_REMOVED lines=8> */
[----:B--2---:R0:W-:Y:S02]  /*49960*/  STL.64 [R1+0x6068], R26 ;  /* 0x0060681a01007387 */ /* 0x0041e40000100a00 */
[----:B0-----:R-:W-:-:S02]  /*49970*/  IMAD.MOV.U32 R26, RZ, RZ, R9 ;  /* 0x000000ffff1a7224 */ /* 0x001fc400078e0009 */
[----:B------:R-:W-:Y:S02]  /*49980*/  IMAD.MOV.U32 R27, RZ, RZ, R8 ;  /* 0x000000ffff1b7224 */ /* 0x000fe400078e0008 */
[----:B----4-:R-:W-:Y:S03]  /*49990*/  HMMA.16816.F32.BF16 R8, R12, R10, R16 ;  /* 0x0000000a0c08723c */ /* 0x010fe60000041810 */
[----:B------:R-:W-:Y:S04]  /*499a0*/  STL.64 [R1+0x6080], R26 ;  /* 0x0060801a01007387 */ /* 0x000fe80000100a00 */
[----:B------:R-:W2:Y:S04]  /*499b0*/  LDL.LU.64 R18, [R1+0x60e8] ;  /* 0x0060e80001127983 */ /* 0x000ea80000300a00 */
[----:B------:R-:W2:-:S12]  /*499c0*/  LDL.LU.64 R16, [R1+0x60e0] ;  /* 0x0060e00001107983 */ /* 0x000e980000300a00 */
[----:B------:R-:W-:Y:S04]  /*499d0*/  STL.64 [R1+0x990], R8 ;  /* 0x0009900801007387 */ /* 0x000fe80000100a00 */
[----:B------:R0:W-:Y:S04]  /*499e0*/  STL.64 [R1+0x998], R10 ;  /* 0x0009980a01007387 */ /* 0x0001e80000100a00 */
[----:B0-----:R-:W4:Y:S04]  /*499f0*/  LDL.LU.64 R10, [R1+0x60d8] ;  /* 0x0060d800010a7983 */ /* 0x001f280000300a00 */
[----:B------:R-:W4:Y:S01]  /*49a00*/  LDL.LU.64 R8, [R1+0x60d0] ;  /* 0x0060d00001087983 */ /* 0x000f220000300a00 */
[----:B------:R-:W-:-:S02]  /*49a10*/  IMAD.MOV.U32 R26, RZ, RZ, R21 ;  /* 0x000000ffff1a7224 */ /* 0x000fc400078e0015 */
[----:B------:R-:W-:-:S05]  /*49a20*/  IMAD.MOV.U32 R27, RZ, RZ, R20 ;  /* 0x000000ffff1b7224 */ /* 0x000fca00078e0014 */
[----:B------:R3:W-:Y:S02]  /*49a30*/  STL.64 [R1+0x6098], R26 ;  /* 0x0060981a01007387 */ /* 0x0007e40000100a00 */
[----:B---3--:R-:W-:Y:S02]  /*49a40*/  IMAD.MOV.U32 R26, RZ, RZ, R25 ;  /* 0x000000ffff1a7224 */ /* 0x008fe400078e0019 */
[----:B------:R-:W-:-:S07]  /*49a50*/  IMAD.MOV.U32 R27, RZ, RZ, R24 ;  /* 0x000000ffff1b7224 */ /* 0x000fce00078e0018 */
[C---:B--2---:R-:W-:Y:S01]  /*49a60*/  HMMA.16816.F32.BF16 R24, R12.reuse, R26, R16 ;  /* 0x0000001a0c18723c */ /* 0x044fe20000041810 */
[----:B------:R-:W2:Y:S04]  /*49a70*/  LDL.LU.64 R18, [R1+0x60c8] ;  /* 0x0060c80001127983 */ /* 0x000ea80000300a00 */
[----:B------:R-:W2:Y:S01]  /*49a80*/  LDL.LU.64 R16, [R1+0x60c0] ;  /* 0x0060c00001107983 */ /* 0x000ea20000300a00 */
[----:B----4-:R-:W-:Y:S03]  /*49a90*/  HMMA.16816.F32.BF16 R12, R12, R22, R8 ;  /* 0x000000160c0c723c */ /* 0x010fe60000041808 */
[----:B------:R-:W2:-:S14]  /*49aa0*/  LDL.LU R8, [R1+0x60] ;  /* 0x0000600001087983 */ /* 0x000e9c0000300800 */
[----:B------:R-:W-:Y:S04]  /*49ab0*/  STL.64 [R1+0x840], R24 ;  /* 0x0008401801007387 */ /* 0x000fe80000100a00 */
[----:B------:R0:W-:Y:S02]  /*49ac0*/  STL.64 [R1+0x848], R26 ;  /* 0x0008481a01007387 */ /* 0x0001e40000100a00 */
[----:B0-----:R-:W-:Y:S02]  /*49ad0*/  IMAD.MOV.U32 R26, RZ, RZ, R4 ;  /* 0x000000ffff1a7224 */ /* 0x001fe400078e0004 */
[----:B------:R-:W-:Y:S01]  /*49ae0*/  IMAD.MOV.U32 R27, RZ, RZ, R3 ;  /* 0x000000ffff1b7224 */ /* 0x000fe200078e0003 */
[----:B------:R0:W-:Y:S04]  /*49af0*/  STL.64 [R1+0x260], R12 ;  /* 0x0002600c01007387 */ /* 0x0001e80000100a00 */
[----:B------:R1:W-:Y:S04]  /*49b00*/  STL.64 [R1+0x268], R14 ;  /* 0x0002680e01007387 */ /* 0x0003e80000100a00 */
        /* <DEDUP_REMOVED lines=8> */
[----:B0-----:R-:W4:Y:S04]  /*49b90*/  LDL.64 R26, [R1+0x8] ;  /* 0x00000800011a7983 */ /* 0x001f280000100a00 */
[----:B------:R0:W-:Y:S04]  /*49ba0*/  STL.64 [R1+0x5fd8], R22 ;  /* 0x005fd81601007387 */ /* 0x0001e80000100a00 */
[----:B------:R-:W2:Y:S04]  /*49bb0*/  LDL.LU R20, [R1+0x560] ;  /* 0x0005600001147983 */ /* 0x000ea80000300800 */
[----:B------:R-:W2:Y:S04]  /*49bc0*/  LDL.LU R21, [R1+0x564] ;  /* 0x0005640001157983 */ /* 0x000ea80000300800 */
[----:B0-----:R-:W3:Y:S04]  /*49bd0*/  LDL.LU R22, [R1+0x568] ;  /* 0x0005680001167983 */ /* 0x001ee80000300800 */
[----:B------:R-:W3:Y:S04]  /*49be0*/  LDL.LU R23, [R1+0x56c] ;  /* 0x00056c0001177983 */ /* 0x000ee80000300800 */
        /* <DEDUP_REMOVED lines=11> */
[----:B------:R-:W3:Y:S04]  /*49ca0*/  LDL.LU R22, [R1+0x598] ;  /* 0x0005980001167983 */ /* 0x000ee80000300800 */
[----:B------:R-:W3:Y:S04]  /*49cb0*/  LDL.LU R23, [R1+0x59c] ;  /* 0x00059c0001177983 */ /* 0x000ee80000300800 */
[----:B---3--:R-:W-:Y:S04]  /*49cc0*/  STL.64 [R1+0x60a8], R22 ;  /* 0x0060a81601007387 */ /* 0x008fe80000100a00 */
[----:B--2---:R0:W-:Y:S04]  /*49cd0*/  STL.64 [R1+0x60a0], R20 ;  /* 0x0060a01401007387 */ /* 0x0041e80000100a00 */
[----:B0-----:R-:W2:Y:S04]  /*49ce0*/  LDL.LU R20, [R1+0x5a0] ;  /* 0x0005a00001147983 */ /* 0x001ea80000300800 */
[----:B------:R-:W2:Y:S04]  /*49cf0*/  LDL.LU R21, [R1+0x5a4] ;  /* 0x0005a40001157983 */ /* 0x000ea80000300800 */
[----:B------:R-:W2:Y:S04]  /*49d00*/  LDL.LU R22, [R1+0x5a8] ;  /* 0x0005a80001167983 */ /* 0x000ea80000300800 */
[----:B------:R-:W2:Y:S04]  /*49d10*/  LDL.LU R23, [R1+0x5ac] ;  /* 0x0005ac0001177983 */ /* 0x000ea80000300800 */
[----:B------:R-:W-:Y:S04]  /*49d20*/  STL.64 [R1+0x250], R8 ;  /* 0x0002500801007387 */ /* 0x000fe80000100a00 */
[----:B------:R0:W-:Y:S04]  /*49d30*/  STL.64 [R1+0x258], R10 ;  /* 0x0002580a01007387 */ /* 0x0001e80000100a00 */
[----:B0-----:R-:W3:Y:S02]  /*49d40*/  LDL.LU.64 R10, [R1+0x60b8] ;  /* 0x0060b800010a7983 */ /* 0x001ee40000300a00 */
[----:B---3--:R-:W-:Y:S06]  /*49d50*/  HMMA.16816.F32.BF16 R12, R16, R10, R12 ;  /* 0x0000000a100c723c */ /* 0x008fec000004180c */
[----:B------:R-:W-:-:S15]  /*49d60*/  STL.64 [R1+0x5fd0], R10 ;  /* 0x005fd00a01007387 */ /* 0x000fde0000100a00 */
[----:B------:R-:W-:-:S02]  /*49d70*/  NOP ;  /* 0x0000000000007918 */ /* 0x000fc40000000000 */
[----:B------:R-:W-:Y:S04]  /*49d80*/  STL.64 [R1+0x240], R12 ;  /* 0x0002400c01007387 */ /* 0x000fe80000100a00 */
[----:B------:R-:W-:Y:S04]  /*49d90*/  STL.64 [R1+0x248], R14 ;  /* 0x0002480e01007387 */ /* 0x000fe80000100a00 */
[----:B------:R-:W0:Y:S04]  /*49da0*/  LDSM.16.MT88.4 R12, [R5+UR4+0x4080] ;  /* 0x00408004050c783b */ /* 0x000e280008004200 */
[----:B0-----:R-:W-:Y:S04]  /*49db0*/  STL.64 [R1+0x5e98], R14 ;  /* 0x005e980e01007387 */ /* 0x001fe80000100a00 */
[----:B------:R0:W-:Y:S04]  /*49dc0*/  STL.64 [R1+0x5e90], R12 ;  /* 0x005e900c01007387 */ /* 0x0001e80000100a00 */
[----:B0-----:R-:W4:Y:S04]  /*49dd0*/  LDL.LU R12, [R1+0x5b0] ;  /* 0x0005b000010c7983 */ /* 0x001f280000300800 */
[----:B------:R-:W4:Y:S04]  /*49de0*/  LDL.LU R13, [R1+0x5b4] ;  /* 0x0005b400010d7983 */ /* 0x000f280000300800 */
[----:B------:R-:W4:Y:S04]  /*49df0*/  LDL.LU R14, [R1+0x5b8] ;  /* 0x0005b800010e7983 */ /* 0x000f280000300800 */
[----:B------:R-:W4:Y:S02]  /*49e00*/  LDL.LU R15, [R1+0x5bc] ;  /* 0x0005bc00010f7983 */ /* 0x000f240000300800 */
[----:B----4-:R-:W-:-:S15]  /*49e10*/  HMMA.16816.F32.BF16 R12, R16, R26, R12 ;  /* 0x0000001a100c723c */ /* 0x010fde000004180c */
[----:B------:R-:W-:-:S08]  /*49e20*/  NOP ;  /* 0x0000000000007918 */ /* 0x000fd00000000000 */
[----:B------:R-:W-:Y:S04]  /*49e30*/  STL.64 [R1+0x830], R12 ;  /* 0x0008300c01007387 */ /* 0x000fe80000100a00 */
[----:B------:R0:W-:Y:S02]  /*49e40*/  STL.64 [R1+0x838], R14 ;  /* 0x0008380e01007387 */ /* 0x0001e40000100a00 */
[----:B0-----:R-:W-:Y:S02]  /*49e50*/  IMAD.MOV.U32 R15, RZ, RZ, R26 ;  /* 0x000000ffff0f7224 */ /* 0x001fe400078e001a */
[----:B------:R-:W-:Y:S02]  /*49e60*/  IMAD.MOV.U32 R14, RZ, RZ, R27 ;  /* 0x000000ffff0e7224 */ /* 0x000fe400078e001b */
[----:B------:R-:W2:Y:S04]  /*49e70*/  LDL.LU.64 R26, [R1+0x60b0] ;  /* 0x0060b000011a7983 */ /* 0x000ea80000300a00 */
[----:B------:R0:W-:Y:S04]  /*49e80*/  STL.64 [R1+0x6020], R14 ;  /* 0x0060200e01007387 */ /* 0x0001e80000100a00 */
[----:B------:R-:W3:Y:S04]  /*49e90*/  LDL.LU R12, [R1+0x570] ;  /* 0x00057000010c7983 */ /* 0x000ee80000300800 */
[----:B------:R-:W3:Y:S04]  /*49ea0*/  LDL.LU R13, [R1+0x574] ;  /* 0x00057400010d7983 */ /* 0x000ee80000300800 */
[----:B0-----:R-:W3:Y:S04]  /*49eb0*/  LDL.LU R14, [R1+0x578] ;  /* 0x00057800010e7983 */ /* 0x001ee80000300800 */
[----:B------:R-:W3:Y:S01]  /*49ec0*/  LDL.LU R15, [R1+0x57c] ;  /* 0x00057c00010f7983 */ /* 0x000ee20000300800 */
[----:B--2---:R-:W-:Y:S03]  /*49ed0*/  HMMA.16816.F32.BF16 R24, R16, R26, R20 ;  /* 0x0000001a1018723c */ /* 0x004fe60000041814 */
[----:B------:R-:W2:Y:S04]  /*49ee0*/  LDL.LU.64 R22, [R1+0x60a8] ;  /* 0x0060a80001167983 */ /* 0x000ea80000300a00 */
[----:B------:R-:W2:-:S15]  /*49ef0*/  LDL.LU.64 R20, [R1+0x60a0] ;  /* 0x0060a00001147983 */ /* 0x000e9e0000300a00 */
[----:B------:R-:W-:-:S01]  /*49f00*/  NOP ;  /* 0x0000000000007918 */ /* 0x000fc20000000000 */
        /* <DEDUP_REMOVED lines=16> */
[----:B0-----:R-:W2:Y:S01]  /*4a010*/  LDL.LU.64 R26, [R1+0x6068] ;  /* 0x00606800011a7983 */ /* 0x001ea20000300a00 */
[----:B------:R-:W-:Y:S02]  /*4a020*/  IMAD.MOV.U32 R10, RZ, RZ, R2 ;  /* 0x000000ffff0a7224 */ /* 0x000fe400078e0002 */
[----:B------:R-:W-:-:S07]  /*4a030*/  IMAD.MOV.U32 R11, RZ, RZ, R0 ;  /* 0x000000ffff0b7224 */ /* 0x000fce00078e0000 */
[----:B---3--:R-:W-:-:S15]  /*4a040*/  HMMA.16816.F32.BF16 R12, R16, R10, R12 ;  /* 0x0000000a100c723c */ /* 0x008fde000004180c */
[----:B------:R-:W-:-:S08]  /*4a050*/  NOP ;  /* 0x0000000000007918 */ /* 0x000fd00000000000 */
[----:B------:R-:W-:Y:S04]  /*4a060*/  STL.64 [R1+0x7f0], R12 ;  /* 0x0007f00c01007387 */ /* 0x000fe80000100a00 */
[----:B------:R-:W-:Y:S01]  /*4a070*/  STL.64 [R1+0x7f8], R14 ;  /* 0x0007f80e01007387 */ /* 0x000fe20000100a00 */
[----:B--2---:R-:W-:-:S15]  /*4a080*/  HMMA.16816.F32.BF16 R8, R16, R26, R20 ;  /* 0x0000001a1008723c */ /* 0x004fde0000041814 */
[----:B------:R-:W-:-:S08]  /*4a090*/  NOP ;  /* 0x0000000000007918 */ /* 0x000fd00000000000 */
[----:B------:R0:W-:Y:S04]  /*4a0a0*/  STL.64 [R1+0x7e0], R8 ;  /* 0x0007e00801007387 */ /* 0x0001e80000100a00 */
[----:B------:R1:W-:Y:S04]  /*4a0b0*/  STL.64 [R1+0x7e8], R10 ;  /* 0x0007e80a01007387 */ /* 0x0003e80000100a00 */
[----:B------:R-:W2:Y:S04]  /*4a0c0*/  LDL.64 R22, [R1+0x108] ;  /* 0x0001080001167983 */ /* 0x000ea80000100a00 */
[----:B--2---:R-:W-:Y:S04]  /*4a0d0*/  STL.64 [R1+0x5ff0], R22 ;  /* 0x005ff01601007387 */ /* 0x004fe80000100a00 */
[----:B0-----:R-:W2:Y:S04]  /*4a0e0*/  LDL.LU R8, [R1+0x40] ;  /* 0x0000400001087983 */ /* 0x001ea80000300800 */
[----:B------:R-:W2:Y:S04]  /*4a0f0*/  LDL.LU R9, [R1+0x44] ;  /* 0x0000440001097983 */ /* 0x000ea80000300800 */
[----:B-1----:R-:W3:Y:S04]  /*4a100*/  LDL.LU R10, [R1+0x48] ;  /* 0x00004800010a7983 */ /* 0x002ee80000300800 */
[----:B------:R-:W3:Y:S04]  /*4a110*/  LDL.LU R11, [R1+0x4c] ;  /* 0x00004c00010b7983 */ /* 0x000ee80000300800 */
[----:B------:R-:W4:Y:S04]  /*4a120*/  LDL.LU R12, [R1+0x520] ;  /* 0x00052000010c7983 */ /* 0x000f280000300800 */
[----:B------:R-:W4:Y:S04]  /*4a130*/  LDL.LU R13, [R1+0x524] ;  /* 0x00052400010d7983 */ /* 0x000f280000300800 */
[----:B------:R-:W2:Y:S04]  /*4a140*/  LDL.LU R14, [R1+0x528] ;  /* 0x00052800010e7983 */ /* 0x000ea80000300800 */
[----:B------:R-:W2:Y:S04]  /*4a150*/  LDL.LU R15, [R1+0x52c] ;  /* 0x00052c00010f7983 */ /* 0x000ea80000300800 */
[----:B------:R-:W3:Y:S01]  /*4a160*/  LDL.LU R24, [R1+0x550] ;  /* 0x0005500001187983 */ /* 0x000ee20000300800 */
[----:B------:R-:W-:-:S03]  /*4a170*/  IMAD.MOV.U32 R4, RZ, RZ, R26 ;  /* 0x000000ffff047224 */ /* 0x000fc600078e001a */
[----:B------:R-:W3:Y:S01]  /*4a180*/  LDL.LU R25, [R1+0x554] ;  /* 0x0005540001197983 */ /* 0x000ee20000300800 */
[----:B------:R-:W-:-:S03]  /*4a190*/  IMAD.MOV.U32 R3, RZ, RZ, R27 ;  /* 0x000000ffff037224 */ /* 0x000fc600078e001b */
[----:B------:R-:W3:Y:S04]  /*4a1a0*/  LDL.LU R26, [R1+0x558] ;  /* 0x00055800011a7983 */ /* 0x000ee80000300800 */
[----:B------:R-:W3:Y:S04]  /*4a1b0*/  LDL.LU R27, [R1+0x55c] ;  /* 0x00055c00011b7983 */ /* 0x000ee80000300800 */
[----:B--2---:R0:W-:Y:S04]  /*4a1c0*/  STL.64 [R1+0x6030], R14 ;  /* 0x0060300e01007387 */ /* 0x0041e80000100a00 */
[----:B----4-:R-:W-:Y:S04]  /*4a1d0*/  STL.64 [R1+0x6028], R12 ;  /* 0x0060280c01007387 */ /* 0x010fe80000100a00 */
[----:B0-----:R-:W2:Y:S04]  /*4a1e0*/  LDL.64 R14, [R1+0x148] ;  /* 0x00014800010e7983 */ /* 0x001ea80000100a00 */
[----:B--2---:R0:W-:Y:S04]  /*4a1f0*/  STL.64 [R1+0x6040], R14 ;  /* 0x0060400e01007387 */ /* 0x0041e80000100a00 */
[----:B0-----:R-:W2:Y:S04]  /*4a200*/  LDL.64 R14, [R1+0x158] ;  /* 0x00015800010e7983 */ /* 0x001ea80000100a00 */
[----:B--2---:R0:W-:Y:S04]  /*4a210*/  STL.64 [R1+0x6058], R14 ;  /* 0x0060580e01007387 */ /* 0x0041e80000100a00 */
[----:B------:R-:W2:Y:S04]  /*4a220*/  LDL.64 R22, [R1+0x118] ;  /* 0x0001180001167983 */ /* 0x000ea80000100a00 */
[----:B0-----:R-:W3:Y:S04]  /*4a230*/  LDL.64 R14, [R1+0x168] ;  /* 0x00016800010e7983 */ /* 0x001ee80000100a00 */
[----:B--2---:R0:W-:Y:S04]  /*4a240*/  STL.64 [R1+0x6008], R22 ;  /* 0x0060081601007387 */ /* 0x0041e80000100a00 */
[----:B------:R-:W2:Y:S04]  /*4a250*/  LDL.LU R20, [R1+0x510] ;  /* 0x0005100001147983 */ /* 0x000ea80000300800 */
[----:B------:R-:W2:Y:S04]  /*4a260*/  LDL.LU R21, [R1+0x514] ;  /* 0x0005140001157983 */ /* 0x000ea80000300800 */
[----:B0-----:R-:W4:Y:S04]  /*4a270*/  LDL.LU R22, [R1+0x518] ;  /* 0x0005180001167983 */ /* 0x001f280000300800 */
[----:B------:R-:W4:Y:S04]  /*4a280*/  LDL.LU R23, [R1+0x51c] ;  /* 0x00051c0001177983 */ /* 0x000f280000300800 */
[----:B----4-:R0:W-:Y:S04]  /*4a290*/  STL.64 [R1+0x6018], R22 ;  /* 0x0060181601007387 */ /* 0x0101e80000100a00 */
[----:B--2---:R1:W-:Y:S04]  /*4a2a0*/  STL.64 [R1+0x6010], R20 ;  /* 0x0060101401007387 */ /* 0x0043e80000100a00 */
[----:B0-----:R-:W2:Y:S04]  /*4a2b0*/  LDL.64 R22, [R1+0x138] ;  /* 0x0001380001167983 */ /* 0x001ea80000100a00 */
[----:B--2---:R0:W-:Y:S04]  /*4a2c0*/  STL.64 [R1+0x6038], R22 ;  /* 0x0060381601007387 */ /* 0x0041e80000100a00 */
[----:B-1----:R-:W2:Y:S04]  /*4a2d0*/  LDL.LU R20, [R1+0x530] ;  /* 0x0005300001147983 */ /* 0x002ea80000300800 */
[----:B------:R-:W2:Y:S04]  /*4a2e0*/  LDL.LU R21, [R1+0x534] ;  /* 0x0005340001157983 */ /* 0x000ea80000300800 */
[----:B0-----:R-:W4:Y:S04]  /*4a2f0*/  LDL.LU R22, [R1+0x538] ;  /* 0x0005380001167983 */ /* 0x001f280000300800 */
[----:B------:R-:W4:Y:S01]  /*4a300*/  LDL.LU R23, [R1+0x53c] ;  /* 0x00053c0001177983 */ /* 0x000f220000300800 */
[----:B---3--:R-:W-:Y:S03]  /*4a310*/  HMMA.16816.F32.BF16 R24, R16, R14, R24 ;  /* 0x0000000e1018723c */ /* 0x008fe60000041818 */
        /* <DEDUP_REMOVED lines=18> */
[----:B------:R-:W-:Y:S04]  /*4a440*/  STL [R1+0x5fa4], R3 ;  /* 0x005fa40301007387 */ /* 0x000fe80000100800 */
[----:B------:R-:W-:Y:S04]  /*4a450*/  STL [R1+0x5fa0], R4 ;  /* 0x005fa00401007387 */ /* 0x000fe80000100800 */
[----:B------:R0:W-:Y:S04]  /*4a460*/  STL.64 [R1+0x7d0], R24 ;  /* 0x0007d01801007387 */ /* 0x0001e80000100a00 */
[----:B------:R1:W-:Y:S01]  /*4a470*/  STL.64 [R1+0x7d8], R26 ;  /* 0x0007d81a01007387 */ /* 0x0003e20000100a00 */
[----:B0-----:R-:W-:-:S03]  /*4a480*/  IMAD.MOV.U32 R25, RZ, RZ, R14 ;  /* 0x000000ffff197224 */ /* 0x001fc600078e000e */
[----:B-1----:R-:W4:Y:S01]  /*4a490*/  LDL.LU.64 R26, [R1+0x6060] ;  /* 0x00606000011a7983 */ /* 0x002f220000300a00 */
[----:B------:R-:W-:-:S03]  /*4a4a0*/  IMAD.MOV.U32 R24, RZ, RZ, R15 ;  /* 0x000000ffff187224 */ /* 0x000fc600078e000f */
        /* <DEDUP_REMOVED lines=22> */
[----:B------:R1:W-:Y:S01]  /*4a610*/  STL.64 [R1+0x668], R14 ;  /* 0x0006680e01007387 */ /* 0x0003e20000100a00 */
[----:B0-----:R-:W-:-:S03]  /*4a620*/  IMAD.MOV.U32 R13, RZ, RZ, R22 ;  /* 0x000000ffff0d7224 */ /* 0x001fc600078e0016 */
[----:B-1----:R-:W2:Y:S01]  /*4a630*/  LDL.LU.64 R14, [R1+0x6020] ;  /* 0x00602000010e7983 */ /* 0x002ea20000300a00 */
[----:B------:R-:W-:-:S03]  /*4a640*/  IMAD.MOV.U32 R12, RZ, RZ, R23 ;  /* 0x000000ffff0c7224 */ /* 0x000fc600078e0017 */
[----:B------:R-:W4:Y:S04]  /*4a650*/  LDL.LU.64 R22, [R1+0x6018] ;  /* 0x0060180001167983 */ /* 0x000f280000300a00 */
[----:B------:R-:W4:Y:S02]  /*4a660*/  LDL.LU.64 R20, [R1+0x6010] ;  /* 0x0060100001147983 */ /* 0x000f240000300a00 */
[C---:B----4-:R-:W-:Y:S02]  /*4a670*/  HMMA.16816.F32.BF16 R20, R16.reuse, R26, R20 ;  /* 0x0000001a1014723c */ /* 0x050fe40000041814 */
[----:B--2---:R-:W-:Y:S04]  /*4a680*/  STL.64 [R1+0x5fb8], R14 ;  /* 0x005fb80e01007387 */ /* 0x004fe80000100a00 */
[----:B------:R0:W-:Y:S04]  /*4a690*/  STL.64 [R1+0x5fb0], R12 ;  /* 0x005fb00c01007387 */ /* 0x0001e80000100a00 */
        /* <DEDUP_REMOVED lines=25> */
[----:B------:R-:W3:Y:S05]  /*4a830*/  LDL.LU.64 R10, [R1+0x5fd0] ;  /* 0x005fd000010a7983 */ /* 0x000eea0000300a00 */
        /* <DEDUP_REMOVED lines=10> */
[C---:B--2---:R-:W-:Y:S06]  /*4a8e0*/  HMMA.16816.F32.BF16 R12, R20.reuse, R6, R12 ;  /* 0x00000006140c723c */ /* 0x044fec000004180c */
[----:B---3--:R-:W-:-:S15]  /*4a8f0*/  HMMA.16816.F32.BF16 R16, R20, R10, R16 ;  /* 0x0000000a1410723c */ /* 0x008fde0000041810 */
[----:B------:R-:W-:-:S02]  /*4a900*/  NOP ;  /* 0x0000000000007918 */ /* 0x000fc40000000000 */
[----:B------:R-:W-:Y:S04]  /*4a910*/  STL.64 [R1+0x540], R12 ;  /* 0x0005400c01007387 */ /* 0x000fe80000100a00 */
[----:B------:R0:W-:Y:S04]  /*4a920*/  STL.64 [R1+0x548], R14 ;  /* 0x0005480e01007387 */ /* 0x0001e80000100a00 */
[----:B0-----:R-:W2:Y:S04]  /*4a930*/  LDL.LU.64 R14, [R1+0x5fb8] ;  /* 0x005fb800010e7983 */ /* 0x001ea80000300a00 */
[----:B------:R-:W3:Y:S04]  /*4a940*/  LDL.LU.64 R12, [R1+0x5fb0] ;  /* 0x005fb000010c7983 */ /* 0x000ee80000300a00 */
[----:B------:R-:W-:Y:S04]  /*4a950*/  STL [R1+0x5ebc], R6 ;  /* 0x005ebc0601007387 */ /* 0x000fe80000100800 */
[----:B------:R-:W-:Y:S04]  /*4a960*/  STL [R1+0x5eb8], R7 ;  /* 0x005eb80701007387 */ /* 0x000fe80000100800 */
[----:B------:R-:W-:Y:S04]  /*4a970*/  STL.64 [R1+0x5e88], R10 ;  /* 0x005e880a01007387 */ /* 0x000fe80000100a00 */
[----:B------:R-:W-:Y:S04]  /*4a980*/  STL.64 [R1+0x530], R16 ;  /* 0x0005301001007387 */ /* 0x000fe80000100a00 */
[----:B------:R-:W-:Y:S04]  /*4a990*/  STL.64 [R1+0x538], R18 ;  /* 0x0005381201007387 */ /* 0x000fe80000100a00 */
[----:B------:R-:W0:Y:S04]  /*4a9a0*/  LDSM.16.MT88.4 R16, [R5+UR4+0x4100] ;  /* 0x004100040510783b */ /* 0x000e280008004200 */
[----:B------:R-:W-:Y:S04]  /*4a9b0*/  STL [R1+0x5f80], R5 ;  /* 0x005f800501007387 */ /* 0x000fe80000100800 */
[----:B0-----:R0:W-:Y:S04]  /*4a9c0*/  STL.64 [R1+0x5d88], R18 ;  /* 0x005d881201007387 */ /* 0x0011e80000100a00 */
[----:B------:R1:W-:Y:S01]  /*4a9d0*/  STL.64 [R1+0x5d80], R16 ;  /* 0x005d801001007387 */ /* 0x0003e20000100a00 */
[----:B0-----:R-:W-:-:S02]  /*4a9e0*/  IMAD.MOV.U32 R18, RZ, RZ, R9 ;  /* 0x000000ffff127224 */ /* 0x001fc400078e0009 */
[----:B------:R-:W-:-:S05]  /*4a9f0*/  IMAD.MOV.U32 R19, RZ, RZ, R8 ;  /* 0x000000ffff137224 */ /* 0x000fca00078e0008 */
[----:B------:R0:W-:Y:S04]  /*4aa00*/  STL.64 [R1+0x5ea0], R18 ;  /* 0x005ea01201007387 */ /* 0x0001e80000100a00 */
[----:B-1----:R-:W4:Y:S04]  /*4aa10*/  LDL.LU R16, [R1+0xf30] ;  /* 0x000f300001107983 */ /* 0x002f280000300800 */
[----:B------:R-:W4:Y:S04]  /*4aa20*/  LDL.LU R17, [R1+0xf34] ;  /* 0x000f340001117983 */ /* 0x000f280000300800 */
[----:B0-----:R-:W4:Y:S04]  /*4aa30*/  LDL.LU R18, [R1+0xf38] ;  /* 0x000f380001127983 */ /* 0x001f280000300800 */
[----:B------:R-:W4:Y:S04]  /*4aa40*/  LDL.LU R19, [R1+0xf3c] ;  /* 0x000f3c0001137983 */ /* 0x000f280000300800 */
[----:B------:R-:W3:Y:S01]  /*4aa50*/  LDL.LU R8, [R1+0x490] ;  /* 0x0004900001087983 */ /* 0x000ee20000300800 */
[----:B--2---:R-:W-:-:S02]  /*4aa60*/  IMAD.MOV.U32 R10, RZ, RZ, R15 ;  /* 0x000000ffff0a7224 */ /* 0x004fc400078e000f */
[----:B------:R-:W-:-:S07]  /*4aa70*/  IMAD.MOV.U32 R11, RZ, RZ, R14 ;  /* 0x000000ffff0b7224 */ /* 0x000fce00078e000e */
[----:B----4-:R-:W-:-:S15]  /*4aa80*/  HMMA.16816.F32.BF16 R16, R20, R10, R16 ;  /* 0x0000000a1410723c */ /* 0x010fde0000041810 */
[----:B------:R-:W-:-:S08]  /*4aa90*/  NOP ;  /* 0x0000000000007918 */ /* 0x000fd00000000000 */
[----:B------:R-:W-:Y:S04]  /*4aaa0*/  STL.64 [R1+0x1580], R16 ;  /* 0x0015801001007387 */ /* 0x000fe80000100a00 */
[----:B------:R-:W-:Y:S04]  /*4aab0*/  STL.64 [R1+0x1588], R18 ;  /* 0x0015881201007387 */ /* 0x000fe80000100a00 */
[----:B------:R-:W2:Y:S04]  /*4aac0*/  LDL.LU R9, [R1+0x494] ;  /* 0x0004940001097983 */ /* 0x000ea80000300800 */
[----:B------:R-:W4:Y:S04]  /*4aad0*/  LDL.LU R10, [R1+0x498] ;  /* 0x00049800010a7983 */ /* 0x000f280000300800 */
[----:B------:R-:W4:Y:S01]  /*4aae0*/  LDL.LU R11, [R1+0x49c] ;  /* 0x00049c00010b7983 */ /* 0x000f220000300800 */
[----:B---3--:R-:W-:-:S02]  /*4aaf0*/  IMAD.MOV.U32 R26, RZ, RZ, R13 ;  /* 0x000000ffff1a7224 */ /* 0x008fc400078e000d */
[----:B------:R-:W-:-:S05]  /*4ab00*/  IMAD.MOV.U32 R27, RZ, RZ, R12 ;  /* 0x000000ffff1b7224 */ /* 0x000fca00078e000c */
[----:B------:R0:W-:Y:S04]  /*4ab10*/  STL.64 [R1+0x5ee8], R26 ;  /* 0x005ee81a01007387 */ /* 0x0001e80000100a00 */
[----:B----4-:R-:W-:Y:S04]  /*4ab20*/  STL.64 [R1+0x5eb0], R10 ;  /* 0x005eb00a01007387 */ /* 0x010fe80000100a00 */
[----:B--2---:R-:W-:Y:S04]  /*4ab30*/  STL.64 [R1+0x5ea8], R8 ;  /* 0x005ea80801007387 */ /* 0x004fe80000100a00 */
[----:B------:R-:W2:Y:S04]  /*4ab40*/  LDL.LU R12, [R1+0xe70] ;  /* 0x000e7000010c7983 */ /* 0x000ea80000300800 */
[----:B------:R-:W2:Y:S04]  /*4ab50*/  LDL.LU R13, [R1+0xe74] ;  /* 0x000e7400010d7983 */ /* 0x000ea80000300800 */
[----:B------:R-:W3:Y:S04]  /*4ab60*/  LDL.LU R14, [R1+0xe78] ;  /* 0x000e7800010e7983 */ /* 0x000ee80000300800 */
[----:B------:R-:W3:Y:S01]  /*4ab70*/  LDL.LU R15, [R1+0xe7c] ;  /* 0x000e7c00010f7983 */ /* 0x000ee20000300800 */
[----:B0-----:R-:W-:-:S02]  /*4ab80*/  IMAD.MOV.U32 R26, RZ, RZ, R24 ;  /* 0x000000ffff1a7224 */ /* 0x001fc400078e0018 */
        /* <DEDUP_REMOVED lines=21> */
[----:B----4-:R-:W-:-:S02]  /*4ace0*/  IMAD.MOV.U32 R26, RZ, RZ, R25 ;  /* 0x000000ffff1a7224 */ /* 0x010fc400078e0019 */
        /* <DEDUP_REMOVED lines=25> */
[----:B------:R-:W2:Y:S04]  /*4ae80*/  LDL.64 R26, [R1+0x198] ;  /* 0x00019800011a7983 */ /* 0x000ea80000100a00 */
[----:B0-----:R-:W4:Y:S04]  /*4ae90*/  LDL.64 R6, [R1+0x1b8] ;  /* 0x0001b80001067983 */ /* 0x001f280000100a00 */
[----:B--2---:R0:W-:Y:S04]  /*4aea0*/  STL.64 [R1+0x5f78], R26 ;  /* 0x005f781a01007387 */ /* 0x0041e80000100a00 */
[----:B0-----:R-:W2:Y:S04]  /*4aeb0*/  LDL.64 R26, [R1+0x1a8] ;  /* 0x0001a800011a7983 */ /* 0x001ea80000100a00 */
[----:B--2---:R0:W-:Y:S04]  /*4aec0*/  STL.64 [R1+0x5f98], R26 ;  /* 0x005f981a01007387 */ /* 0x0041e80000100a00 */
[----:B------:R-:W4:Y:S04]  /*4aed0*/  LDL.LU R24, [R1+0xf20] ;  /* 0x000f200001187983 */ /* 0x000f280000300800 */
[----:B------:R-:W4:Y:S04]  /*4aee0*/  LDL.LU R25, [R1+0xf24] ;  /* 0x000f240001197983 */ /* 0x000f280000300800 */
[----:B0-----:R-:W4:Y:S04]  /*4aef0*/  LDL.LU R26, [R1+0xf28] ;  /* 0x000f2800011a7983 */ /* 0x001f280000300800 */
[----:B------:R-:W4:Y:S04]  /*4af00*/  LDL.LU R27, [R1+0xf2c] ;  /* 0x000f2c00011b7983 */ /* 0x000f280000300800 */
[----:B---3--:R-:W-:Y:S04]  /*4af10*/  STL.64 [R1+0x5f28], R14 ;  /* 0x005f280e01007387 */ /* 0x008fe80000100a00 */
[----:B------:R0:W-:Y:S04]  /*4af20*/  STL.64 [R1+0x5f20], R12 ;  /* 0x005f200c01007387 */ /* 0x0001e80000100a00 */
        /* <DEDUP_REMOVED lines=8> */
[----:B------:R-:W3:Y:S04]  /*4afb0*/  LDL.LU R14, [R1+0xee8] ;  /* 0x000ee800010e7983 */ /* 0x000ee80000300800 */
[----:B------:R-:W3:Y:S01]  /*4afc0*/  LDL.LU R15, [R1+0xeec] ;  /* 0x000eec00010f7983 */ /* 0x000ee20000300800 */
[----:B----4-:R-:W-:Y:S03]  /*4afd0*/  HMMA.16816.F32.BF16 R24, R20, R6, R24 ;  /* 0x000000061418723c */ /* 0x010fe60000041818 */
[----:B---3--:R-:W-:Y:S04]  /*4afe0*/  STL.64 [R1+0x5f58], R14 ;  /* 0x005f580e01007387 */ /* 0x008fe80000100a00 */
[----:B--2---:R0:W-:Y:S04]  /*4aff0*/  STL.64 [R1+0x5f50], R12 ;  /* 0x005f500c01007387 */ /* 0x0041e80000100a00 */
[----:B0-----:R-:W2:Y:S04]  /*4b000*/  LDL.LU R12, [R1+0xef0] ;  /* 0x000ef000010c7983 */ /* 0x001ea80000300800 */
[----:B------:R-:W2:Y:S04]  /*4b010*/  LDL.LU R13, [R1+0xef4] ;  /* 0x000ef400010d7983 */ /* 0x000ea80000300800 */
[----:B------:R-:W3:Y:S04]  /*4b020*/  LDL.LU R14, [R1+0xef8] ;  /* 0x000ef800010e7983 */ /* 0x000ee80000300800 */
[----:B------:R-:W3:Y:S01]  /*4b030*/  LDL.LU R15, [R1+0xefc] ;  /* 0x000efc00010f7983 */ /* 0x000ee20000300800 */
[----:B------:R-:W-:-:S02]  /*4b040*/  IMAD.MOV.U32 R18, RZ, RZ, R2 ;  /* 0x000000ffff127224 */ /* 0x000fc400078e0002 */
[----:B------:R-:W-:Y:S02]  /*4b050*/  IMAD.MOV.U32 R19, RZ, RZ, R0 ;  /* 0x000000ffff137224 */ /* 0x000fe400078e0000 */
[----:B------:R-:W-:Y:S02]  /*4b060*/  IMAD.MOV.U32 R2, RZ, RZ, R6 ;  /* 0x000000ffff027224 */ /* 0x000fe400078e0006 */
[----:B------:R-:W-:Y:S01]  /*4b070*/  IMAD.MOV.U32 R0, RZ, RZ, R7 ;  /* 0x000000ffff007224 */ /* 0x000fe200078e0007 */
        /* <DEDUP_REMOVED lines=10> */
[----:B------:R-:W-:Y:S04]  /*4b120*/  STL.64 [R1+0x1570], R24 ;  /* 0x0015701801007387 */ /* 0x000fe80000100a00 */
[----:B------:R0:W-:Y:S04]  /*4b130*/  STL.64 [R1+0x1578], R26 ;  /* 0x0015781a01007387 */ /* 0x0001e80000100a00 */
[----:B0-----:R-:W4:Y:S04]  /*4b140*/  LDL.LU.64 R26, [R1+0x5f98] ;  /* 0x005f9800011a7983 */ /* 0x001f280000300a00 */
[----:B------:R-:W4:Y:S04]  /*4b150*/  LDL.LU.64 R6, [R1+0x5f90] ;  /* 0x005f900001067983 */ /* 0x000f280000300a00 */
[----:B------:R-:W4:Y:S02]  /*4b160*/  LDL.LU.64 R4, [R1+0x5f88] ;  /* 0x005f880001047983 */ /* 0x000f240000300a00 */
[----:B----4-:R-:W-:Y:S06]  /*4b170*/  HMMA.16816.F32.BF16 R4, R20, R26, R4 ;  /* 0x0000001a1404723c */ /* 0x010fec0000041804 */
[----:B------:R-:W-:-:S15]  /*4b180*/  IMAD.MOV.U32 R3, RZ, RZ, R27 ;  /* 0x000000ffff037224 */ /* 0x000fde00078e001b */
[----:B------:R-:W-:-:S02]  /*4b190*/  NOP ;  /* 0x0000000000007918 */ /* 0x000fc40000000000 */
[----:B------:R0:W-:Y:S04]  /*4b1a0*/  STL.64 [R1+0x1560], R4 ;  /* 0x0015600401007387 */ /* 0x0001e80000100a00 */
[----:B------:R-:W-:Y:S04]  /*4b1b0*/  STL.64 [R1+0x1568], R6 ;  /* 0x0015680601007387 */ /* 0x000fe80000100a00 */
[----:B0-----:R-:W4:Y:S01]  /*4b1c0*/  LDL.LU R5, [R1+0x5f80] ;  /* 0x005f800001057983 */ /* 0x001f220000300800 */
        /* <DEDUP_REMOVED lines=57> */
[----:B0-----:R-:W2:Y:S04]  /*4b560*/  LDL.LU.64 R14, [R1+0x5ec8] ;  /* 0x005ec800010e7983 */ /* 0x001ea80000300a00 */
[----:B------:R-:W2:Y:S04]  /*4b570*/  LDL.LU.64 R12, [R1+0x5ec0] ;  /* 0x005ec000010c7983 */ /* 0x000ea80000300a00 */
[----:B------:R0:W-:Y:S04]  /*4b580*/  STL.64 [R1+0x5e00], R26 ;  /* 0x005e001a01007387 */ /* 0x0001e80000100a00 */
[----:B0-----:R-:W3:Y:S04]  /*4b590*/  LDL.64 R26, [R1+0x158] ;  /* 0x00015800011a7983 */ /* 0x001ee80000100a00 */
[----:B---3--:R0:W-:Y:S04]  /*4b5a0*/  STL.64 [R1+0x5e08], R26 ;  /* 0x005e081a01007387 */ /* 0x0081e80000100a00 */
[----:B------:R-:W3:Y:S04]  /*4b5b0*/  LDL.LU R24, [R1+0xd40] ;  /* 0x000d400001187983 */ /* 0x000ee80000300800 */
[----:B------:R-:W3:Y:S04]  /*4b5c0*/  LDL.LU R25, [R1+0xd44] ;  /* 0x000d440001197983 */ /* 0x000ee80000300800 */
[----:B0-----:R-:W4:Y:S04]  /*4b5d0*/  LDL.LU R26, [R1+0xd48] ;  /* 0x000d4800011a7983 */ /* 0x001f280000300800 */
[----:B------:R-:W4:Y:S04]  /*4b5e0*/  LDL.LU R27, [R1+0xd4c] ;  /* 0x000d4c00011b7983 */ /* 0x000f280000300800 */
[----:B----4-:R0:W-:Y:S04]  /*4b5f0*/  STL.64 [R1+0x5e18], R26 ;  /* 0x005e181a01007387 */ /* 0x0101e80000100a00 */
[----:B---3--:R-:W-:Y:S01]  /*4b600*/  STL.64 [R1+0x5e10], R24 ;  /* 0x005e101801007387 */ /* 0x008fe20000100a00 */
[----:B0-----:R-:W-:-:S02]  /*4b610*/  IMAD.MOV.U32 R26, RZ, RZ, R6 ;  /* 0x000000ffff1a7224 */ /* 0x001fc400078e0006 */
[----:B------:R-:W-:Y:S01]  /*4b620*/  IMAD.MOV.U32 R27, RZ, RZ, R7 ;  /* 0x000000ffff1b7224 */ /* 0x000fe200078e0007 */
[----:B------:R-:W3:Y:S04]  /*4b630*/  LDL.LU R6, [R1+0x5ebc] ;  /* 0x005ebc0001067983 */ /* 0x000ee80000300800 */
[----:B------:R-:W3:Y:S04]  /*4b640*/  LDL.LU R7, [R1+0x5eb8] ;  /* 0x005eb80001077983 */ /* 0x000ee80000300800 */
[----:B------:R0:W-:Y:S02]  /*4b650*/  STL.64 [R1+0x5e28], R26 ;  /* 0x005e281a01007387 */ /* 0x0001e40000100a00 */
[----:B0-----:R-:W-:-:S02]  /*4b660*/  IMAD.MOV.U32 R26, RZ, RZ, R17 ;  /* 0x000000ffff1a7224 */ /* 0x001fc400078e0011 */
[----:B------:R-:W-:Y:S02]  /*4b670*/  IMAD.MOV.U32 R27, RZ, RZ, R16 ;  /* 0x000000ffff1b7224 */ /* 0x000fe400078e0010 */
[----:B------:R-:W-:Y:S03]  /*4b680*/  HMMA.16816.F32.BF16 R16, R20, R18, R8 ;  /* 0x000000121410723c */ /* 0x000fe60000041808 */
[----:B------:R-:W-:Y:S04]  /*4b690*/  STL.64 [R1+0x5e40], R26 ;  /* 0x005e401a01007387 */ /* 0x000fe80000100a00 */
[----:B------:R-:W4:Y:S04]  /*4b6a0*/  LDL.LU.64 R10, [R1+0x5eb0] ;  /* 0x005eb000010a7983 */ /* 0x000f280000300a00 */
[----:B------:R-:W4:-:S12]  /*4b6b0*/  LDL.LU.64 R8, [R1+0x5ea8] ;  /* 0x005ea80001087983 */ /* 0x000f180000300a00 */
[----:B------:R-:W-:Y:S04]  /*4b6c0*/  STL.64 [R1+0x14d0], R16 ;  /* 0x0014d01001007387 */ /* 0x000fe80000100a00 */
[----:B------:R0:W-:Y:S04]  /*4b6d0*/  STL.64 [R1+0x14d8], R18 ;  /* 0x0014d81201007387 */ /* 0x0001e80000100a00 */
[----:B0-----:R-:W4:Y:S01]  /*4b6e0*/  LDL.LU.64 R18, [R1+0x5ea0] ;  /* 0x005ea00001127983 */ /* 0x001f220000300a00 */
[----:B------:R-:W-:Y:S02]  /*4b6f0*/  IMAD.MOV.U32 R26, RZ, RZ, R29 ;  /* 0x000000ffff1a7224 */ /* 0x000fe400078e001d */
[----:B------:R-:W-:-:S07]  /*4b700*/  IMAD.MOV.U32 R27, RZ, RZ, R28 ;  /* 0x000000ffff1b7224 */ /* 0x000fce00078e001c */
[----:B--2---:R-:W-:Y:S01]  /*4b710*/  HMMA.16816.F32.BF16 R24, R20, R26, R12 ;  /* 0x0000001a1418723c */ /* 0x004fe2000004180c */
[----:B------:R-:W3:Y:S04]  /*4b720*/  LDL.LU.64 R14, [R1+0x5e98] ;  /* 0x005e9800010e7983 */ /* 0x000ee80000300a00 */
[----:B------:R-:W3:-:S15]  /*4b730*/  LDL.LU.64 R12, [R1+0x5e90] ;  /* 0x005e9000010c7983 */ /* 0x000ede0000300a00 */
[----:B------:R-:W-:-:S03]  /*4b740*/  NOP ;  /* 0x0000000000007918 */ /* 0x000fc60000000000 */
[----:B------:R-:W-:Y:S04]  /*4b750*/  STL.64 [R1+0x14c0], R24 ;  /* 0x0014c01801007387 */ /* 0x000fe80000100a00 */
[----:B------:R0:W-:Y:S02]  /*4b760*/  STL.64 [R1+0x14c8], R26 ;  /* 0x0014c81a01007387 */ /* 0x0001e40000100a00 */
[----:B0-----:R-:W-:Y:S02]  /*4b770*/  IMAD.MOV.U32 R26, RZ, RZ, R4 ;  /* 0x000000ffff1a7224 */ /* 0x001fe400078e0004 */
[----:B------:R-:W-:Y:S01]  /*4b780*/  IMAD.MOV.U32 R27, RZ, RZ, R3 ;  /* 0x000000ffff1b7224 */ /* 0x000fe200078e0003 */
[----:B----4-:R-:W-:-:S15]  /*4b790*/  HMMA.16816.F32.BF16 R8, R20, R18, R8 ;  /* 0x000000121408723c */ /* 0x010fde0000041808 */
[----:B------:R-:W-:-:S08]  /*4b7a0*/  NOP ;  /* 0x0000000000007918 */ /* 0x000fd00000000000 */
[----:B------:R0:W-:Y:S04]  /*4b7b0*/  STL.64 [R1+0x520], R8 ;  /* 0x0005200801007387 */ /* 0x0001e80000100a00 */
[----:B------:R-:W-:Y:S04]  /*4b7c0*/  STL.64 [R1+0x528], R10 ;  /* 0x0005280a01007387 */ /* 0x000fe80000100a00 */
[----:B------:R1:W-:Y:S04]  /*4b7d0*/  STL.64 [R1+0x5e58], R26 ;  /* 0x005e581a01007387 */ /* 0x0003e80000100a00 */
[----:B------:R-:W2:Y:S04]  /*4b7e0*/  LDL.LU R20, [R1+0x430] ;  /* 0x0004300001147983 */ /* 0x000ea80000300800 */
[----:B------:R-:W2:Y:S04]  /*4b7f0*/  LDL.LU R21, [R1+0x434] ;  /* 0x0004340001157983 */ /* 0x000ea80000300800 */
[----:B------:R-:W2:Y:S04]  /*4b800*/  LDL.LU R22, [R1+0x438] ;  /* 0x0004380001167983 */ /* 0x000ea80000300800 */
[----:B------:R-:W2:Y:S04]  /*4b810*/  LDL.LU R23, [R1+0x43c] ;  /* 0x00043c0001177983 */ /* 0x000ea80000300800 */
[----:B0-----:R-:W3:Y:S04]  /*4b820*/  LDL.LU R8, [R1+0x440] ;  /* 0x0004400001087983 */ /* 0x001ee80000300800 */
[----:B------:R-:W3:Y:S01]  /*4b830*/  LDL.LU R9, [R1+0x444] ;  /* 0x0004440001097983 */ /* 0x000ee20000300800 */
[----:B-1----:R-:W-:-:S02]  /*4b840*/  IMAD.MOV.U32 R26, RZ, RZ, R2 ;  /* 0x000000ffff1a7224 */ /* 0x002fc400078e0002 */
[----:B------:R-:W-:Y:S01]  /*4b850*/  IMAD.MOV.U32 R27, RZ, RZ, R0 ;  /* 0x000000ffff1b7224 */ /* 0x000fe200078e0000 */
[----:B------:R-:W3:Y:S04]  /*4b860*/  LDL.LU R10, [R1+0x448] ;  /* 0x00044800010a7983 */ /* 0x000ee80000300800 */
[----:B------:R-:W3:Y:S04]  /*4b870*/  LDL.LU R11, [R1+0x44c] ;  /* 0x00044c00010b7983 */ /* 0x000ee80000300800 */
[----:B------:R-:W-:Y:S04]  /*4b880*/  STL.64 [R1+0x5e70], R26 ;  /* 0x005e701a01007387 */ /* 0x000fe80000100a00 */
[----:B------:R0:W-:Y:S04]  /*4b890*/  STL.64 [R1+0x5da0], R18 ;  /* 0x005da01201007387 */ /* 0x0001e80000100a00 */
[----:B0-----:R-:W4:Y:S04]  /*4b8a0*/  LDL.64 R18, [R1+0x178] ;  /* 0x0001780001127983 */ /* 0x001f280000100a00 */
[----:B----4-:R0:W-:Y:S04]  /*4b8b0*/  STL.64 [R1+0x5e20], R18 ;  /* 0x005e201201007387 */ /* 0x0101e80000100a00 */
[----:B------:R-:W4:Y:S04]  /*4b8c0*/  LDL.LU R16, [R1+0xd50] ;  /* 0x000d500001107983 */ /* 0x000f280000300800 */
[----:B------:R-:W4:Y:S04]  /*4b8d0*/  LDL.LU R17, [R1+0xd54] ;  /* 0x000d540001117983 */ /* 0x000f280000300800 */
[----:B0-----:R-:W2:Y:S04]  /*4b8e0*/  LDL.LU R18, [R1+0xd58] ;  /* 0x000d580001127983 */ /* 0x001ea80000300800 */
        /* <DEDUP_REMOVED lines=14> */
[----:B---3--:R-:W-:Y:S03]  /*4b9d0*/  HMMA.16816.F32.BF16 R8, R12, R6, R8 ;  /* 0x000000060c08723c */ /* 0x008fe60000041808 */
[----:B----4-:R-:W-:Y:S04]  /*4b9e0*/  STL.64 [R1+0x5e68], R18 ;  /* 0x005e681201007387 */ /* 0x010fe80000100a00 */
        /* <DEDUP_REMOVED lines=13> */
[----:B0-----:R-:W3:Y:S01]  /*4bac0*/  LDL.LU.64 R10, [R1+0x5e88] ;  /* 0x005e8800010a7983 */ /* 0x001ee20000300a00 */
[----:B------:R-:W-:-:S02]  /*4bad0*/  IMAD.MOV.U32 R2, RZ, RZ, R26 ;  /* 0x000000ffff027224 */ /* 0x000fc400078e001a */
[----:B------:R-:W-:Y:S01]  /*4bae0*/  IMAD.MOV.U32 R0, RZ, RZ, R27 ;  /* 0x000000ffff007224 */ /* 0x000fe200078e001b */
[----:B---3--:R-:W-:Y:S06]  /*4baf0*/  HMMA.16816.F32.BF16 R20, R12, R10, R20 ;  /* 0x0000000a0c14723c */ /* 0x008fec0000041814 */
[----:B------:R0:W-:Y:S04]  /*4bb00*/  STL.64 [R1+0x5d78], R10 ;  /* 0x005d780a01007387 */ /* 0x0001e80000100a00 */
[----:B------:R-:W3:-:S13]  /*4bb10*/  LDL.LU R8, [R1+0xd20] ;  /* 0x000d200001087983 */ /* 0x000eda0000300800 */
[----:B------:R-:W-:Y:S04]  /*4bb20*/  STL.64 [R1+0x4c0], R20 ;  /* 0x0004c01401007387 */ /* 0x000fe80000100a00 */
[----:B------:R-:W-:Y:S04]  /*4bb30*/  STL.64 [R1+0x4c8], R22 ;  /* 0x0004c81601007387 */ /* 0x000fe80000100a00 */
[----:B------:R-:W1:Y:S01]  /*4bb40*/  LDSM.16.MT88.4 R20, [R5+UR4+0x4180] ;  /* 0x004180040514783b */ /* 0x000e620008004200 */
[C---:B--2---:R-:W-:Y:S03]  /*4bb50*/  HMMA.16816.F32.BF16 R16, R12.reuse, R26, R16 ;  /* 0x0000001a0c10723c */ /* 0x044fe60000041810 */
[----:B------:R-:W3:Y:S04]  /*4bb60*/  LDL.LU R9, [R1+0xd24] ;  /* 0x000d240001097983 */ /* 0x000ee80000300800 */
[----:B0-----:R-:W3:Y:S04]  /*4bb70*/  LDL.LU R10, [R1+0xd28] ;  /* 0x000d2800010a7983 */ /* 0x001ee80000300800 */
[----:B------:R-:W3:Y:S04]  /*4bb80*/  LDL.LU R11, [R1+0xd2c] ;  /* 0x000d2c00010b7983 */ /* 0x000ee80000300800 */
[----:B-1----:R-:W-:Y:S04]  /*4bb90*/  STL.64 [R1+0x5c68], R22 ;  /* 0x005c681601007387 */ /* 0x002fe80000100a00 */
[----:B------:R0:W-:Y:S04]  /*4bba0*/  STL.64 [R1+0x5c60], R20 ;  /* 0x005c601401007387 */ /* 0x0001e80000100a00 */
[----:B0-----:R-:W2:Y:S04]  /*4bbb0*/  LDL.LU R20, [R1+0xd30] ;  /* 0x000d300001147983 */ /* 0x001ea80000300800 */
[----:B------:R-:W2:Y:S04]  /*4bbc0*/  LDL.LU R21, [R1+0xd34] ;  /* 0x000d340001157983 */ /* 0x000ea80000300800 */
[----:B------:R-:W2:Y:S04]  /*4bbd0*/  LDL.LU R22, [R1+0xd38] ;  /* 0x000d380001167983 */ /* 0x000ea80000300800 */
[----:B------:R-:W2:Y:S04]  /*4bbe0*/  LDL.LU R23, [R1+0xd3c] ;  /* 0x000d3c0001177983 */ /* 0x000ea80000300800 */
        /* <DEDUP_REMOVED lines=9> */
[----:B------:R-:W-:Y:S04]  /*4bc80*/  STL.64 [R1+0xec0], R24 ;  /* 0x000ec01801007387 */ /* 0x000fe80000100a00 */
[----:B------:R0:W-:Y:S04]  /*4bc90*/  STL.64 [R1+0xec8], R26 ;  /* 0x000ec81a01007387 */ /* 0x0001e80000100a00 */
[----:B0-----:R-:W4:Y:S02]  /*4bca0*/  LDL.LU.64 R26, [R1+0x5e58] ;  /* 0x005e5800011a7983 */ /* 0x001f240000300a00 */
        /* <DEDUP_REMOVED lines=15> */
[----:B------:R-:W4:-:S15]  /*4bda0*/  LDL.LU.64 R18, [R1+0x5e20] ;  /* 0x005e200001127983 */ /* 0x000f1e0000300a00 */
[----:B------:R-:W-:-:S06]  /*4bdb0*/  NOP ;  /* 0x0000000000007918 */ /* 0x000fcc0000000000 */
[----:B------:R-:W-:Y:S04]  /*4bdc0*/  STL.64 [R1+0xe90], R24 ;  /* 0x000e901801007387 */ /* 0x000fe80000100a00 */
[----:B------:R0:W-:Y:S04]  /*4bdd0*/  STL.64 [R1+0xe98], R26 ;  /* 0x000e981a01007387 */ /* 0x0001e80000100a00 */
[----:B0-----:R-:W3:Y:S04]  /*4bde0*/  LDL.LU.64 R26, [R1+0x5e18] ;  /* 0x005e1800011a7983 */ /* 0x001ee80000300a00 */
[----:B------:R-:W3:Y:S01]  /*4bdf0*/  LDL.LU.64 R24, [R1+0x5e10] ;  /* 0x005e100001187983 */ /* 0x000ee20000300a00 */
[----:B----4-:R-:W-:-:S02]  /*4be00*/  IMAD.MOV.U32 R4, RZ, RZ, R18 ;  /* 0x000000ffff047224 */ /* 0x010fc400078e0012 */
[----:B------:R-:W-:Y:S01]  /*4be10*/  IMAD.MOV.U32 R3, RZ, RZ, R19 ;  /* 0x000000ffff037224 */ /* 0x000fe200078e0013 */
[----:B---3--:R-:W-:-:S15]  /*4be20*/  HMMA.16816.F32.BF16 R24, R12, R18, R24 ;  /* 0x000000120c18723c */ /* 0x008fde0000041818 */
[----:B------:R-:W-:-:S08]  /*4be30*/  NOP ;  /* 0x0000000000007918 */ /* 0x000fd00000000000 */
[----:B------:R-:W-:Y:S04]  /*4be40*/  STL.64 [R1+0xe80], R24 ;  /* 0x000e801801007387 */ /* 0x000fe80000100a00 */
[----:B------:R0:W-:Y:S04]  /*4be50*/  STL.64 [R1+0xe88], R26 ;  /* 0x000e881a01007387 */ /* 0x0001e80000100a00 */
[----:B0-----:R-:W3:Y:S04]  /*4be60*/  LDL.LU.64 R26, [R1+0x5e08] ;  /* 0x005e0800011a7983 */ /* 0x001ee80000300a00 */
[----:B------:R-:W4:Y:S04]  /*4be70*/  LDL.64 R18, [R1+0x108] ;  /* 0x0001080001127983 */ /* 0x000f280000100a00 */
[----:B----4-:R0:W-:Y:S04]  /*4be80*/  STL.64 [R1+0x5db8], R18 ;  /* 0x005db81201007387 */ /* 0x0101e80000100a00 */
[----:B0-----:R-:W2:Y:S04]  /*4be90*/  LDL.64 R18, [R1+0x168] ;  /* 0x0001680001127983 */ /* 0x001ea80000100a00 */
[----:B------:R-:W-:Y:S04]  /*4bea0*/  STL.64 [R1+0x5d98], R6 ;  /* 0x005d980601007387 */ /* 0x000fe80000100a00 */
[----:B------:R2:W-:Y:S02]  /*4beb0*/  STL.64 [R1+0x5d90], R4 ;  /* 0x005d900401007387 */ /* 0x0005e40000100a00 */
[----:B--2---:R-:W-:Y:S07]  /*4bec0*/  HMMA.16816.F32.BF16 R4, R12, R18, R20 ;  /* 0x000000120c04723c */ /* 0x004fee0000041814 */
[----:B------:R-:W-:-:S02]  /*4bed0*/  IMAD.MOV.U32 R21, RZ, RZ, R18 ;  /* 0x000000ffff157224 */ /* 0x000fc400078e0012 */
[----:B------:R-:W-:-:S14]  /*4bee0*/  IMAD.MOV.U32 R20, RZ, RZ, R19 ;  /* 0x000000ffff147224 */ /* 0x000fdc00078e0013 */
[----:B------:R-:W-:Y:S04]  /*4bef0*/  STL.64 [R1+0xe70], R4 ;  /* 0x000e700401007387 */ /* 0x000fe80000100a00 */
[----:B------:R3:W-:Y:S04]  /*4bf00*/  STL.64 [R1+0xe78], R6 ;  /* 0x000e780601007387 */ /* 0x0007e80000100a00 */
[----:B------:R-:W2:Y:S01]  /*4bf10*/  LDL.64 R18, [R1+0x118] ;  /* 0x0001180001127983 */ /* 0x000ea20000100a00 */
[----:B---3--:R-:W-:Y:S03]  /*4bf20*/  HMMA.16816.F32.BF16 R4, R12, R26, R8 ;  /* 0x0000001a0c04723c */ /* 0x008fe60000041808 */
[----:B--2---:R0:W-:-:S15]  /*4bf30*/  STL.64 [R1+0x5dd0], R18 ;  /* 0x005dd01201007387 */ /* 0x0041de0000100a00 */
[----:B------:R-:W-:-:S05]  /*4bf40*/  NOP ;  /* 0x0000000000007918 */ /* 0x000fca0000000000 */
[----:B------:R-:W-:Y:S04]  /*4bf50*/  STL.64 [R1+0x1420], R4 ;  /* 0x0014200401007387 */ /* 0x000fe80000100a00 */
[----:B------:R-:W-:Y:S04]  /*4bf60*/  STL.64 [R1+0x1428], R6 ;  /* 0x0014280601007387 */ /* 0x000fe80000100a00 */
[----:B------:R-:W2:Y:S04]  /*4bf70*/  LDL.LU R16, [R1+0xcf0] ;  /* 0x000cf00001107983 */ /* 0x000ea80000300800 */
[----:B------:R-:W2:Y:S04]  /*4bf80*/  LDL.LU R17, [R1+0xcf4] ;  /* 0x000cf40001117983 */ /* 0x000ea80000300800 */
[----:B0-----:R-:W3:Y:S04]  /*4bf90*/  LDL.LU R18, [R1+0xcf8] ;  /* 0x000cf80001127983 */ /* 0x001ee80000300800 */
[----:B------:R-:W3:Y:S04]  /*4bfa0*/  LDL.LU R19, [R1+0xcfc] ;  /* 0x000cfc0001137983 */ /* 0x000ee80000300800 */
[----:B------:R-:W4:Y:S01]  /*4bfb0*/  LDL.LU R24, [R1+0xd10] ;  /* 0x000d100001187983 */ /* 0x000f220000300800 */
[----:B------:R-:W-:-:S03]  /*4bfc0*/  IMAD.MOV.U32 R23, RZ, RZ, R26 ;  /* 0x000000ffff177224 */ /* 0x000fc600078e001a */
[----:B------:R-:W4:Y:S01]  /*4bfd0*/  LDL.LU R25, [R1+0xd14] ;  /* 0x000d140001197983 */ /* 0x000f220000300800 */
[----:B------:R-:W-:-:S03]  /*4bfe0*/  IMAD.MOV.U32 R22, RZ, RZ, R27 ;  /* 0x000000ffff167224 */ /* 0x000fc600078e001b */
[----:B------:R-:W4:Y:S04]  /*4bff0*/  LDL.LU R26, [R1+0xd18] ;  /* 0x000d1800011a7983 */ /* 0x000f280000300800 */
[----:B------:R-:W4:Y:S04]  /*4c000*/  LDL.LU R27, [R1+0xd1c] ;  /* 0x000d1c00011b7983 */ /* 0x000f280000300800 */
[----:B---3--:R0:W-:Y:S04]  /*4c010*/  STL.64 [R1+0x5de0], R18 ;  /* 0x005de01201007387 */ /* 0x0081e80000100a00 */
[----:B--2---:R-:W-:Y:S04]  /*4c020*/  STL.64 [R1+0x5dd8], R16 ;  /* 0x005dd81001007387 */ /* 0x004fe80000100a00 */
[----:B0-----:R-:W2:Y:S04]  /*4c030*/  LDL.64 R18, [R1+0x138] ;  /* 0x0001380001127983 */ /* 0x001ea80000100a00 */
[----:B--2---:R0:W-:Y:S04]  /*4c040*/  STL.64 [R1+0x5df8], R18 ;  /* 0x005df81201007387 */ /* 0x0041e80000100a00 */
[----:B0-----:R-:W4:Y:S04]  /*4c050*/  LDL.64 R18, [R1+0x148] ;  /* 0x0001480001127983 */ /* 0x001f280000100a00 */
[----:B------:R-:W2:Y:S04]  /*4c060*/  LDL.LU R4, [R1+0x420] ;  /* 0x0004200001047983 */ /* 0x000ea80000300800 */
        /* <DEDUP_REMOVED lines=26> */
[----:B------:R0:W-:Y:S04]  /*4c210*/  STL.64 [R1+0x5d58], R22 ;  /* 0x005d581601007387 */ /* 0x0001e80000100a00 */
[----:B------:R-:W-:Y:S04]  /*4c220*/  STL.64 [R1+0x5d50], R20 ;  /* 0x005d501401007387 */ /* 0x000fe80000100a00 */
[----:B0-----:R-:W4:Y:S04]  /*4c230*/  LDL.64 R22, [R1+0x1b8] ;  /* 0x0001b80001167983 */ /* 0x001f280000100a00 */
[----:B----4-:R-:W-:Y:S04]  /*4c240*/  STL.64 [R1+0x5d60], R22 ;  /* 0x005d601601007387 */ /* 0x010fe80000100a00 */
        /* <DEDUP_REMOVED lines=14> */
[----:B------:R-:W4:Y:S02]  /*4c330*/  LDL.LU.64 R16, [R1+0x5dd8] ;  /* 0x005dd80001107983 */ /* 0x000f240000300a00 */
[----:B----4-:R-:W-:-:S15]  /*4c340*/  HMMA.16816.F32.BF16 R16, R12, R26, R16 ;  /* 0x0000001a0c10723c */ /* 0x010fde0000041810 */
[----:B------:R-:W-:-:S08]  /*4c350*/  NOP ;  /* 0x0000000000007918 */ /* 0x000fd00000000000 */
[----:B------:R-:W-:Y:S04]  /*4c360*/  STL.64 [R1+0x13f0], R16 ;  /* 0x0013f01001007387 */ /* 0x000fe80000100a00 */
[----:B------:R0:W-:Y:S04]  /*4c370*/  STL.64 [R1+0x13f8], R18 ;  /* 0x0013f81201007387 */ /* 0x0001e80000100a00 */
[----:B0-----:R-:W2:Y:S04]  /*4c380*/  LDL.LU.64 R18, [R1+0x5dd0] ;  /* 0x005dd00001127983 */ /* 0x001ea80000300a00 */
[----:B------:R-:W-:Y:S01]  /*4c390*/  STL.64 [R1+0x5ca8], R26 ;  /* 0x005ca81a01007387 */ /* 0x000fe20000100a00 */
        /* <DEDUP_REMOVED lines=25> */
[----:B------:R-:W3:Y:S04]  /*4c530*/  LDL.LU.64 R6, [R1+0x5d98] ;  /* 0x005d980001067983 */ /* 0x000ee80000300a00 */
[----:B------:R-:W2:Y:S04]  /*4c540*/  LDL.LU.64 R4, [R1+0x5d90] ;  /* 0x005d900001047983 */ /* 0x000ea80000300a00 */
[----:B------:R-:W3:Y:S04]  /*4c550*/  LDL.LU.64 R18, [R1+0x5d88] ;  /* 0x005d880001127983 */ /* 0x000ee80000300a00 */
[----:B------:R-:W3:Y:S08]  /*4c560*/  LDL.LU.64 R16, [R1+0x5d80] ;  /* 0x005d800001107983 */ /* 0x000ef00000300a00 */
[----:B------:R0:W-:Y:S04]  /*4c570*/  STL.64 [R1+0x480], R12 ;  /* 0x0004800c01007387 */ /* 0x0001e80000100a00 */
[----:B------:R1:W-:Y:S04]  /*4c580*/  STL.64 [R1+0x488], R14 ;  /* 0x0004880e01007387 */ /* 0x0003e80000100a00 */
[----:B0-----:R-:W4:Y:S04]  /*4c590*/  LDL.LU R12, [R1+0x3d0] ;  /* 0x0003d000010c7983 */ /* 0x001f280000300800 */
[----:B------:R-:W4:Y:S04]  /*4c5a0*/  LDL.LU R13, [R1+0x3d4] ;  /* 0x0003d400010d7983 */ /* 0x000f280000300800 */
[----:B-1----:R-:W4:Y:S04]  /*4c5b0*/  LDL.LU R14, [R1+0x3d8] ;  /* 0x0003d800010e7983 */ /* 0x002f280000300800 */
[----:B------:R-:W4:Y:S01]  /*4c5c0*/  LDL.LU R15, [R1+0x3dc] ;  /* 0x0003dc00010f7983 */ /* 0x000f220000300800 */
[----:B---3--:R-:W-:-:S15]  /*4c5d0*/  HMMA.16816.F32.BF16 R8, R16, R6, R8 ;  /* 0x000000061008723c */ /* 0x008fde0000041808 */
[----:B------:R-:W-:-:S08]  /*4c5e0*/  NOP ;  /* 0x0000000000007918 */ /* 0x000fd00000000000 */
[----:B------:R-:W-:Y:S04]  /*4c5f0*/  STL.64 [R1+0x420], R8 ;  /* 0x0004200801007387 */ /* 0x000fe80000100a00 */
[----:B------:R0:W-:Y:S04]  /*4c600*/  STL.64 [R1+0x428], R10 ;  /* 0x0004280a01007387 */ /* 0x0001e80000100a00 */
[----:B0-----:R-:W4:Y:S02]  /*4c610*/  LDL.LU.64 R10, [R1+0x5d78] ;  /* 0x005d7800010a7983 */ /* 0x001f240000300a00 */
[----:B----4-:R-:W-:Y:S06]  /*4c620*/  HMMA.16816.F32.BF16 R12, R16, R10, R12 ;  /* 0x0000000a100c723c */ /* 0x010fec000004180c */
[----:B------:R0:W-:Y:S04]  /*4c630*/  STL.64 [R1+0x5c58], R10 ;  /* 0x005c580a01007387 */ /* 0x0001e80000100a00 */
[----:B------:R-:W3:-:S13]  /*4c640*/  LDL.LU R8, [R1+0xbe0] ;  /* 0x000be00001087983 */ /* 0x000eda0000300800 */
[----:B------:R-:W-:Y:S04]  /*4c650*/  STL.64 [R1+0x3e0], R12 ;  /* 0x0003e00c01007387 */ /* 0x000fe80000100a00 */
[----:B------:R-:W-:Y:S04]  /*4c660*/  STL.64 [R1+0x3e8], R14 ;  /* 0x0003e80e01007387 */ /* 0x000fe80000100a00 */
[----:B--2---:R-:W1:Y:S04]  /*4c670*/  LDSM.16.MT88.4 R12, [R5+UR4+0x4200] ;  /* 0x00420004050c783b */ /* 0x004e680008004200 */
[----:B------:R-:W3:Y:S04]  /*4c680*/  LDL.LU R9, [R1+0xbe4] ;  /* 0x000be40001097983 */ /* 0x000ee80000300800 */
[----:B0-----:R-:W3:Y:S04]  /*4c690*/  LDL.LU R10, [R1+0xbe8] ;  /* 0x000be800010a7983 */ /* 0x001ee80000300800 */
[----:B------:R-:W3:Y:S04]  /*4c6a0*/  LDL.LU R11, [R1+0xbec] ;  /* 0x000bec00010b7983 */ /* 0x000ee80000300800 */
[----:B------:R-:W-:Y:S04]  /*4c6b0*/  STL.64 [R1+0x5d30], R6 ;  /* 0x005d300601007387 */ /* 0x000fe80000100a00 */
[----:B------:R-:W-:Y:S04]  /*4c6c0*/  STL [R1+0x5d28], R5 ;  /* 0x005d280501007387 */ /* 0x000fe80000100800 */
[----:B-1----:R0:W-:Y:S04]  /*4c6d0*/  STL.64 [R1+0x5b58], R14 ;  /* 0x005b580e01007387 */ /* 0x0021e80000100a00 */
[----:B------:R-:W-:Y:S04]  /*4c6e0*/  STL.64 [R1+0x5b50], R12 ;  /* 0x005b500c01007387 */ /* 0x000fe80000100a00 */
[----:B0-----:R-:W2:Y:S01]  /*4c6f0*/  LDL.64 R14, [R1+0xf8] ;  /* 0x0000f800010e7983 */ /* 0x001ea20000100a00 */
[C---:B------:R-:W-:Y:S03]  /*4c700*/  HMMA.16816.F32.BF16 R20, R16.reuse, R22, R24 ;  /* 0x000000161014723c */ /* 0x040fe60000041818 */
[----:B--2---:R0:W-:Y:S04]  /*4c710*/  STL.64 [R1+0x5c70], R14 ;  /* 0x005c700e01007387 */ /* 0x0041e80000100a00 */
[----:B0-----:R-:W2:Y:S04]  /*4c720*/  LDL R14, [R1+0x1a8] ;  /* 0x0001a800010e7983 */ /* 0x001ea80000100800 */
[----:B------:R-:W2:Y:S04]  /*4c730*/  LDL R15, [R1+0x1ac] ;  /* 0x0001ac00010f7983 */ /* 0x000ea80000100800 */
[----:B------:R-:W4:Y:S04]  /*4c740*/  LDL.LU.64 R26, [R1+0x5d70] ;  /* 0x005d7000011a7983 */ /* 0x000f280000300a00 */
[----:B------:R-:W4:Y:S04]  /*4c750*/  LDL.LU.64 R24, [R1+0x5d68] ;  /* 0x005d680001187983 */ /* 0x000f280000300a00 */
[----:B------:R-:W-:Y:S04]  /*4c760*/  STL.64 [R1+0xd30], R20 ;  /* 0x000d301401007387 */ /* 0x000fe80000100a00 */
[----:B------:R0:W-:Y:S04]  /*4c770*/  STL.64 [R1+0xd38], R22 ;  /* 0x000d381601007387 */ /* 0x0001e80000100a00 */
[----:B0-----:R-:W3:Y:S02]  /*4c780*/  LDL.LU.64 R22, [R1+0x5d60] ;  /* 0x005d600001167983 */ /* 0x001ee40000300a00 */
[----:B---3--:R-:W-:-:S15]  /*4c790*/  HMMA.16816.F32.BF16 R8, R16, R22, R8 ;  /* 0x000000161008723c */ /* 0x008fde0000041808 */
[----:B------:R-:W-:-:S08]  /*4c7a0*/  NOP ;  /* 0x0000000000007918 */ /* 0x000fd00000000000 */
[----:B------:R0:W-:Y:S04]  /*4c7b0*/  STL.64 [R1+0xd20], R8 ;  /* 0x000d200801007387 */ /* 0x0001e80000100a00 */
[----:B------:R-:W-:Y:S01]  /*4c7c0*/  STL.64 [R1+0xd28], R10 ;  /* 0x000d280a01007387 */ /* 0x000fe20000100a00 */
[----:B0-----:R-:W-:Y:S02]  /*4c7d0*/  IMAD.MOV.U32 R9, RZ, RZ, R22 ;  /* 0x000000ffff097224 */ /* 0x001fe400078e0016 */
[----:B------:R-:W-:Y:S02]  /*4c7e0*/  IMAD.MOV.U32 R8, RZ, RZ, R23 ;  /* 0x000000ffff087224 */ /* 0x000fe400078e0017 */
[----:B------:R-:W3:Y:S04]  /*4c7f0*/  LDL.LU.64 R22, [R1+0x5d58] ;  /* 0x005d580001167983 */ /* 0x000ee80000300a00 */
[----:B------:R-:W3:Y:S04]  /*4c800*/  LDL.LU.64 R20, [R1+0x5d50] ;  /* 0x005d500001147983 */ /* 0x000ee80000300a00 */
[----:B------:R0:W-:Y:S04]  /*4c810*/  STL.64 [R1+0x5ca0], R8 ;  /* 0x005ca00801007387 */ /* 0x0001e80000100a00 */
[----:B0-----:R-:W2:Y:S04]  /*4c820*/  LDL.LU R8, [R1+0xbd0] ;  /* 0x000bd00001087983 */ /* 0x001ea80000300800 */
[----:B------:R-:W2:Y:S04]  /*4c830*/  LDL.LU R9, [R1+0xbd4] ;  /* 0x000bd40001097983 */ /* 0x000ea80000300800 */
[----:B------:R-:W2:Y:S04]  /*4c840*/  LDL.LU R10, [R1+0xbd8] ;  /* 0x000bd800010a7983 */ /* 0x000ea80000300800 */
[----:B------:R-:W2:Y:S02]  /*4c850*/  LDL.LU R11, [R1+0xbdc] ;  /* 0x000bdc00010b7983 */ /* 0x000ea40000300800 */
[----:B--2---:R-:W-:Y:S07]  /*4c860*/  HMMA.16816.F32.BF16 R8, R16, R14, R8 ;  /* 0x0000000e1008723c */ /* 0x004fee0000041808 */
[----:B----4-:R-:W-:-:S02]  /*4c870*/  IMAD.MOV.U32 R14, RZ, RZ, R27 ;  /* 0x000000ffff0e7224 */ /* 0x010fc400078e001b */
[----:B------:R-:W-:Y:S02]  /*4c880*/  IMAD.MOV.U32 R15, RZ, RZ, R26 ;  /* 0x000000ffff0f7224 */ /* 0x000fe400078e001a */
[----:B------:R-:W-:Y:S02]  /*4c890*/  IMAD.MOV.U32 R26, RZ, RZ, R29 ;  /* 0x000000ffff1a7224 */ /* 0x000fe400078e001d */
[----:B------:R-:W-:-:S10]  /*4c8a0*/  IMAD.MOV.U32 R27, RZ, RZ, R28 ;  /* 0x000000ffff1b7224 */ /* 0x000fd400078e001c */
[----:B------:R0:W-:Y:S04]  /*4c8b0*/  STL.64 [R1+0xd10], R8 ;  /* 0x000d100801007387 */ /* 0x0001e80000100a00 */
[----:B------:R1:W-:Y:S04]  /*4c8c0*/  STL.64 [R1+0xd18], R10 ;  /* 0x000d180a01007387 */ /* 0x0003e80000100a00 */
[----:B------:R2:W-:Y:S04]  /*4c8d0*/  STL.64 [R1+0x5cc0], R26 ;  /* 0x005cc01a01007387 */ /* 0x0005e80000100a00 */
[----:B0-----:R-:W4:Y:S04]  /*4c8e0*/  LDL.LU R8, [R1+0xb50] ;  /* 0x000b500001087983 */ /* 0x001f280000300800 */
[----:B------:R-:W4:Y:S04]  /*4c8f0*/  LDL.LU R9, [R1+0xb54] ;  /* 0x000b540001097983 */ /* 0x000f280000300800 */
[----:B-1----:R-:W3:Y:S04]  /*4c900*/  LDL.LU R10, [R1+0xb58] ;  /* 0x000b5800010a7983 */ /* 0x002ee80000300800 */
[----:B------:R-:W3:Y:S01]  /*4c910*/  LDL.LU R11, [R1+0xb5c] ;  /* 0x000b5c00010b7983 */ /* 0x000ee20000300800 */
[----:B--2---:R-:W-:-:S02]  /*4c920*/  IMAD.MOV.U32 R26, RZ, RZ, R25 ;  /* 0x000000ffff1a7224 */ /* 0x004fc400078e0019 */
[----:B------:R-:W-:-:S05]  /*4c930*/  IMAD.MOV.U32 R27, RZ, RZ, R24 ;  /* 0x000000ffff1b7224 */ /* 0x000fca00078e0018 */
[----:B------:R-:W-:Y:S04]  /*4c940*/  STL.64 [R1+0x5cd8], R26 ;  /* 0x005cd81a01007387 */ /* 0x000fe80000100a00 */
[----:B---3--:R-:W-:Y:S04]  /*4c950*/  STL.64 [R1+0x5cb8], R10 ;  /* 0x005cb80a01007387 */ /* 0x008fe80000100a00 */
[----:B----4-:R0:W-:Y:S04]  /*4c960*/  STL.64 [R1+0x5cb0], R8 ;  /* 0x005cb00801007387 */ /* 0x0101e80000100a00 */
[----:B0-----:R-:W2:Y:S04]  /*4c970*/  LDL.LU R8, [R1+0xb60] ;  /* 0x000b600001087983 */ /* 0x001ea80000300800 */
[----:B------:R-:W2:Y:S04]  /*4c980*/  LDL.LU R9, [R1+0xb64] ;  /* 0x000b640001097983 */ /* 0x000ea80000300800 */
[----:B------:R-:W3:Y:S04]  /*4c990*/  LDL.LU R10, [R1+0xb68] ;  /* 0x000b6800010a7983 */ /* 0x000ee80000300800 */
[----:B------:R-:W3:Y:S01]  /*4c9a0*/  LDL.LU R11, [R1+0xb6c] ;  /* 0x000b6c00010b7983 */ /* 0x000ee20000300800 */
[----:B------:R-:W-:-:S02]  /*4c9b0*/  IMAD.MOV.U32 R26, RZ, RZ, R23 ;  /* 0x000000ffff1a7224 */ /* 0x000fc400078e0017 */
[----:B------:R-:W-:-:S05]  /*4c9c0*/  IMAD.MOV.U32 R27, RZ, RZ, R22 ;  /* 0x000000ffff1b7224 */ /* 0x000fca00078e0016 */
        /* <DEDUP_REMOVED lines=20> */
[----:B------:R-:W2:Y:S01]  /*4cb10*/  LDL.LU R7, [R1+0xbbc] ;  /* 0x000bbc0001077983 */ /* 0x000ea20000300800 */
[----:B------:R-:W-:-:S03]  /*4cb20*/  IMAD.MOV.U32 R27, RZ, RZ, R3 ;  /* 0x000000ffff1b7224 */ /* 0x000fc600078e0003 */
[----:B--2---:R0:W-:Y:S04]  /*4cb30*/  STL.64 [R1+0x5d40], R6 ;  /* 0x005d400601007387 */ /* 0x0041e80000100a00 */
[----:B----4-:R-:W-:Y:S04]  /*4cb40*/  STL.64 [R1+0x5d38], R4 ;  /* 0x005d380401007387 */ /* 0x010fe80000100a00 */
[----:B0-----:R-:W2:Y:S04]  /*4cb50*/  LDL.64 R6, [R1+0x198] ;  /* 0x0001980001067983 */ /* 0x001ea80000100a00 */
[----:B------:R0:W-:Y:S04]  /*4cb60*/  STL.64 [R1+0x5d20], R26 ;  /* 0x005d201a01007387 */ /* 0x0001e80000100a00 */
[----:B0-----:R-:W4:Y:S04]  /*4cb70*/  LDL.64 R26, [R1+0x188] ;  /* 0x00018800011a7983 */ /* 0x001f280000100a00 */
[----:B----4-:R0:W-:Y:S04]  /*4cb80*/  STL.64 [R1+0x5d48], R26 ;  /* 0x005d481a01007387 */ /* 0x0101e80000100a00 */
[----:B------:R-:W2:Y:S04]  /*4cb90*/  LDL.LU R24, [R1+0xbc0] ;  /* 0x000bc00001187983 */ /* 0x000ea80000300800 */
[----:B------:R-:W2:Y:S04]  /*4cba0*/  LDL.LU R25, [R1+0xbc4] ;  /* 0x000bc40001197983 */ /* 0x000ea80000300800 */
[----:B0-----:R-:W2:Y:S04]  /*4cbb0*/  LDL.LU R26, [R1+0xbc8] ;  /* 0x000bc800011a7983 */ /* 0x001ea80000300800 */
        /* <DEDUP_REMOVED lines=14> */
[----:B------:R-:W4:Y:S04]  /*4cca0*/  LDL.LU R20, [R1+0x3c0] ;  /* 0x0003c00001147983 */ /* 0x000f280000300800 */
[----:B------:R-:W4:Y:S04]  /*4ccb0*/  LDL.LU R21, [R1+0x3c4] ;  /* 0x0003c40001157983 */ /* 0x000f280000300800 */
[----:B------:R-:W3:Y:S04]  /*4ccc0*/  LDL.LU R22, [R1+0x3c8] ;  /* 0x0003c80001167983 */ /* 0x000ee80000300800 */
[----:B------:R-:W3:Y:S01]  /*4ccd0*/  LDL.LU R23, [R1+0x3cc] ;  /* 0x0003cc0001177983 */ /* 0x000ee20000300800 */
[----:B--2---:R-:W-:Y:S03]  /*4cce0*/  HMMA.16816.F32.BF16 R24, R16, R6, R24 ;  /* 0x000000061018723c */ /* 0x004fe60000041818 */
[----:B---3--:R-:W-:Y:S04]  /*4ccf0*/  STL.64 [R1+0x5c80], R22 ;  /* 0x005c801601007387 */ /* 0x008fe80000100a00 */
[----:B----4-:R0:W-:Y:S04]  /*4cd00*/  STL.64 [R1+0x5c78], R20 ;  /* 0x005c781401007387 */ /* 0x0101e80000100a00 */
        /* <DEDUP_REMOVED lines=23> */
[----:B------:R1:W-:Y:S01]  /*4ce80*/  STL.64 [R1+0xcf8], R6 ;  /* 0x000cf80601007387 */ /* 0x0003e20000100a00 */
[----:B0-----:R-:W-:-:S03]  /*4ce90*/  IMAD.MOV.U32 R4, RZ, RZ, R26 ;  /* 0x000000ffff047224 */ /* 0x001fc600078e001a */
[----:B-1----:R-:W3:Y:S04]  /*4cea0*/  LDL.LU.64 R6, [R1+0x5d30] ;  /* 0x005d300001067983 */ /* 0x002ee80000300a00 */
[----:B------:R-:W4:Y:S04]  /*4ceb0*/  LDL.LU R5, [R1+0x5d28] ;  /* 0x005d280001057983 */ /* 0x000f280000300800 */
        /* <DEDUP_REMOVED lines=38> */
[----:B------:R0:W-:Y:S04]  /*4d120*/  STL.64 [R1+0x1380], R8 ;  /* 0x0013800801007387 */ /* 0x0001e80000100a00 */
[----:B------:R-:W-:Y:S04]  /*4d130*/  STL.64 [R1+0x1388], R10 ;  /* 0x0013880a01007387 */ /* 0x000fe80000100a00 */
[----:B0-----:R-:W2:Y:S04]  /*4d140*/  LDL.LU.64 R8, [R1+0x5ca0] ;  /* 0x005ca00001087983 */ /* 0x001ea80000300a00 */
[----:B------:R0:W-:Y:S04]  /*4d150*/  STL.64 [R1+0x5c10], R26 ;  /* 0x005c101a01007387 */ /* 0x0001e80000100a00 */
[----:B0-----:R-:W3:Y:S01]  /*4d160*/  LDL.64 R26, [R1+0x1a8] ;  /* 0x0001a800011a7983 */ /* 0x001ee20000100a00 */
[----:B------:R-:W-:Y:S03]  /*4d170*/  HMMA.16816.F32.BF16 R12, R16, R14, R20 ;  /* 0x0000000e100c723c */ /* 0x000fe60000041814 */
[----:B---3--:R2:W-:Y:S02]  /*4d180*/  STL.64 [R1+0x5c20], R26 ;  /* 0x005c201a01007387 */ /* 0x0085e40000100a00 */
[----:B--2---:R-:W-:-:S02]  /*4d190*/  IMAD.MOV.U32 R26, RZ, RZ, R9 ;  /* 0x000000ffff1a7224 */ /* 0x004fc400078e0009 */
[----:B------:R-:W-:Y:S02]  /*4d1a0*/  IMAD.MOV.U32 R27, RZ, RZ, R8 ;  /* 0x000000ffff1b7224 */ /* 0x000fe400078e0008 */
[----:B------:R-:W2:Y:S04]  /*4d1b0*/  LDL.LU R8, [R1+0x380] ;  /* 0x0003800001087983 */ /* 0x000ea80000300800 */
[----:B------:R-:W2:Y:S04]  /*4d1c0*/  LDL.LU R9, [R1+0x384] ;  /* 0x0003840001097983 */ /* 0x000ea80000300800 */
[----:B------:R-:W2:Y:S04]  /*4d1d0*/  LDL.LU R10, [R1+0x388] ;  /* 0x00038800010a7983 */ /* 0x000ea80000300800 */
[----:B------:R-:W2:Y:S04]  /*4d1e0*/  LDL.LU R11, [R1+0x38c] ;  /* 0x00038c00010b7983 */ /* 0x000ea80000300800 */
[----:B------:R0:W-:Y:S04]  /*4d1f0*/  STL.64 [R1+0x5c38], R26 ;  /* 0x005c381a01007387 */ /* 0x0001e80000100a00 */
[----:B0-----:R-:W3:Y:S04]  /*4d200*/  LDL.64 R26, [R1+0x8] ;  /* 0x00000800011a7983 */ /* 0x001ee80000100a00 */
[----:B---3--:R0:W-:Y:S04]  /*4d210*/  STL.64 [R1+0x5c50], R26 ;  /* 0x005c501a01007387 */ /* 0x0081e80000100a00 */
[----:B------:R-:W3:Y:S04]  /*4d220*/  LDL.LU R24, [R1+0x370] ;  /* 0x0003700001187983 */ /* 0x000ee80000300800 */
[----:B------:R-:W3:Y:S04]  /*4d230*/  LDL.LU R25, [R1+0x374] ;  /* 0x0003740001197983 */ /* 0x000ee80000300800 */
[----:B0-----:R-:W3:Y:S04]  /*4d240*/  LDL.LU R26, [R1+0x378] ;  /* 0x00037800011a7983 */ /* 0x001ee80000300800 */
[----:B------:R-:W3:Y:S04]  /*4d250*/  LDL.LU R27, [R1+0x37c] ;  /* 0x00037c00011b7983 */ /* 0x000ee80000300800 */
[----:B------:R-:W4:Y:S04]  /*4d260*/  LDL.LU.64 R22, [R1+0x5c98] ;  /* 0x005c980001167983 */ /* 0x000f280000300a00 */
[----:B------:R-:W4:Y:S04]  /*4d270*/  LDL.LU.64 R20, [R1+0x5c90] ;  /* 0x005c900001147983 */ /* 0x000f280000300a00 */
        /* <DEDUP_REMOVED lines=11> */
[----:B------:R-:W2:Y:S04]  /*4d330*/  LDL.LU.64 R22, [R1+0x5c68] ;  /* 0x005c680001167983 */ /* 0x000ea80000300a00 */
[----:B------:R-:W2:-:S15]  /*4d340*/  LDL.LU.64 R20, [R1+0x5c60] ;  /* 0x005c600001147983 */ /* 0x000e9e0000300a00 */
[----:B------:R-:W-:-:S02]  /*4d350*/  NOP ;  /* 0x0000000000007918 */ /* 0x000fc40000000000 */
[----:B------:R-:W-:Y:S04]  /*4d360*/  STL.64 [R1+0x3d0], R16 ;  /* 0x0003d01001007387 */ /* 0x000fe80000100a00 */
[----:B------:R0:W-:Y:S02]  /*4d370*/  STL.64 [R1+0x3d8], R18 ;  /* 0x0003d81201007387 */ /* 0x0001e40000100a00 */
[----:B0-----:R-:W-:Y:S02]  /*4d380*/  IMAD.MOV.U32 R18, RZ, RZ, R4 ;  /* 0x000000ffff127224 */ /* 0x001fe400078e0004 */
[----:B------:R-:W-:-:S05]  /*4d390*/  IMAD.MOV.U32 R19, RZ, RZ, R3 ;  /* 0x000000ffff137224 */ /* 0x000fca00078e0003 */
        /* <DEDUP_REMOVED lines=18> */
[----:B------:R0:W-:Y:S04]  /*4d4c0*/  STL.64 [R1+0x5b70], R14 ;  /* 0x005b700e01007387 */ /* 0x0001e80000100a00 */
[----:B------:R-:W3:Y:S04]  /*4d4d0*/  LDL.LU R12, [R1+0x320] ;  /* 0x00032000010c7983 */ /* 0x000ee80000300800 */
[----:B------:R-:W3:Y:S04]  /*4d4e0*/  LDL.LU R13, [R1+0x324] ;  /* 0x00032400010d7983 */ /* 0x000ee80000300800 */
[----:B0-----:R-:W3:Y:S04]  /*4d4f0*/  LDL.LU R14, [R1+0x328] ;  /* 0x00032800010e7983 */ /* 0x001ee80000300800 */
[----:B------:R-:W3:Y:S04]  /*4d500*/  LDL.LU R15, [R1+0x32c] ;  /* 0x00032c00010f7983 */ /* 0x000ee80000300800 */
[----:B------:R-:W-:Y:S04]  /*4d510*/  STL.64 [R1+0x3c0], R8 ;  /* 0x0003c00801007387 */ /* 0x000fe80000100a00 */
[----:B------:R0:W-:Y:S04]  /*4d520*/  STL.64 [R1+0x3c8], R10 ;  /* 0x0003c80a01007387 */ /* 0x0001e80000100a00 */
[----:B0-----:R-:W4:Y:S02]  /*4d530*/  LDL.LU.64 R10, [R1+0x5c58] ;  /* 0x005c5800010a7983 */ /* 0x001f240000300a00 */
[----:B----4-:R-:W-:-:S15]  /*4d540*/  HMMA.16816.F32.BF16 R24, R20, R10, R24 ;  /* 0x0000000a1418723c */ /* 0x010fde0000041818 */
        /* <DEDUP_REMOVED lines=13> */
[----:B------:R-:W-:Y:S04]  /*4d620*/  STL [R1+0x5b34], R3 ;  /* 0x005b340301007387 */ /* 0x000fe80000100800 */
[----:B------:R-:W-:Y:S01]  /*4d630*/  STL [R1+0x5b30], R29 ;  /* 0x005b301d01007387 */ /* 0x000fe20000100800 */
[----:B--2---:R-:W-:Y:S03]  /*4d640*/  HMMA.16816.F32.BF16 R24, R20, R26, R16 ;  /* 0x0000001a1418723c */ /* 0x004fe60000041810 */
[----:B------:R-:W2:Y:S04]  /*4d650*/  LDL.LU.64 R18, [R1+0x5c30] ;  /* 0x005c300001127983 */ /* 0x000ea80000300a00 */
[----:B------:R-:W2:-:S15]  /*4d660*/  LDL.LU.64 R16, [R1+0x5c28] ;  /* 0x005c280001107983 */ /* 0x000e9e0000300a00 */
[----:B------:R-:W-:-:S01]  /*4d670*/  NOP ;  /* 0x0000000000007918 */ /* 0x000fc20000000000 */
[----:B------:R-:W-:Y:S04]  /*4d680*/  STL.64 [R1+0x1340], R24 ;  /* 0x0013401801007387 */ /* 0x000fe80000100a00 */
[----:B------:R0:W-:Y:S04]  /*4d690*/  STL.64 [R1+0x1348], R26 ;  /* 0x0013481a01007387 */ /* 0x0001e80000100a00 */
[----:B0-----:R-:W2:Y:S02]  /*4d6a0*/  LDL.LU.64 R26, [R1+0x5c20] ;  /* 0x005c2000011a7983 */ /* 0x001ea40000300a00 */
[----:B--2---:R-:W-:Y:S06]  /*4d6b0*/  HMMA.16816.F32.BF16 R16, R20, R26, R16 ;  /* 0x0000001a1410723c */ /* 0x004fec0000041810 */
[----:B------:R-:W-:-:S02]  /*4d6c0*/  IMAD.MOV.U32 R29, RZ, RZ, R26 ;  /* 0x000000ffff1d7224 */ /* 0x000fc400078e001a */
[----:B------:R-:W-:-:S15]  /*4d6d0*/  IMAD.MOV.U32 R24, RZ, RZ, R27 ;  /* 0x000000ffff187224 */ /* 0x000fde00078e001b */
[----:B------:R-:W-:Y:S04]  /*4d6e0*/  STL.64 [R1+0x1330], R16 ;  /* 0x0013301001007387 */ /* 0x000fe80000100a00 */
[----:B------:R0:W-:Y:S04]  /*4d6f0*/  STL.64 [R1+0x1338], R18 ;  /* 0x0013381201007387 */ /* 0x0001e80000100a00 */
[----:B0-----:R-:W3:Y:S04]  /*4d700*/  LDL.LU.64 R18, [R1+0x5c18] ;  /* 0x005c180001127983 */ /* 0x001ee80000300a00 */
[----:B------:R-:W2:Y:S04]  /*4d710*/  LDL.LU.64 R26, [R1+0x5c10] ;  /* 0x005c1000011a7983 */ /* 0x000ea80000300a00 */
[----:B------:R0:W-:Y:S01]  /*4d720*/  STL [R1+0x5b48], R24 ;  /* 0x005b481801007387 */ /* 0x0001e20000100800 */
[----:B------:R-:W-:-:S02]  /*4d730*/  IMAD.MOV.U32 R10, RZ, RZ, R2 ;  /* 0x000000ffff0a7224 */ /* 0x000fc400078e0002 */
[----:B------:R-:W-:Y:S01]  /*4d740*/  IMAD.MOV.U32 R11, RZ, RZ, R0 ;  /* 0x000000ffff0b7224 */ /* 0x000fe200078e0000 */
[----:B--2---:R1:W-:Y:S04]  /*4d750*/  STL.64 [R1+0x5bf0], R26 ;  /* 0x005bf01a01007387 */ /* 0x0043e80000100a00 */
[----:B0-----:R-:W2:Y:S04]  /*4d760*/  LDL.LU R24, [R1+0x330] ;  /* 0x0003300001187983 */ /* 0x001ea80000300800 */
[----:B------:R-:W2:Y:S04]  /*4d770*/  LDL.LU R25, [R1+0x334] ;  /* 0x0003340001197983 */ /* 0x000ea80000300800 */
[----:B-1----:R-:W2:Y:S04]  /*4d780*/  LDL.LU R26, [R1+0x338] ;  /* 0x00033800011a7983 */ /* 0x002ea80000300800 */
[----:B------:R-:W2:Y:S04]  /*4d790*/  LDL.LU R27, [R1+0x33c] ;  /* 0x00033c00011b7983 */ /* 0x000ea80000300800 */
[----:B------:R-:W-:Y:S01]  /*4d7a0*/  STL [R1+0x5b44], R29 ;  /* 0x005b441d01007387 */ /* 0x000fe20000100800 */
[C---:B--2---:R-:W-:Y:S06]  /*4d7b0*/  HMMA.16816.F32.BF16 R24, R20.reuse, R10, R24 ;  /* 0x0000000a1418723c */ /* 0x044fec0000041818 */
[----:B---3--:R-:W-:Y:S01]  /*4d7c0*/  HMMA.16816.F32.BF16 R8, R20, R18, R12 ;  /* 0x000000121408723c */ /* 0x008fe2000004180c */
[----:B------:R-:W2:Y:S04]  /*4d7d0*/  LDL.64 R14, [R1+0x108] ;  /* 0x00010800010e7983 */ /* 0x000ea80000100a00 */
[----:B------:R-:W0:-:S12]  /*4d7e0*/  LDSM.16.MT88.4 R16, [R5+UR4+0x4280] ;  /* 0x004280040510783b */ /* 0x000e180008004200 */
[----:B------:R-:W-:Y:S04]  /*4d7f0*/  STL.64 [R1+0x1320], R24 ;  /* 0x0013201801007387 */ /* 0x000fe80000100a00 */
[----:B------:R-:W-:Y:S04]  /*4d800*/  STL.64 [R1+0x1328], R26 ;  /* 0x0013281a01007387 */ /* 0x000fe80000100a00 */
[----:B--2---:R1:W-:Y:S04]  /*4d810*/  STL.64 [R1+0x5b78], R14 ;  /* 0x005b780e01007387 */ /* 0x0043e80000100a00 */
[----:B------:R-:W-:Y:S04]  /*4d820*/  STL.64 [R1+0x1310], R8 ;  /* 0x0013100801007387 */ /* 0x000fe80000100a00 */
[----:B------:R-:W-:Y:S04]  /*4d830*/  STL.64 [R1+0x1318], R10 ;  /* 0x0013180a01007387 */ /* 0x000fe80000100a00 */
[----:B-1----:R-:W2:Y:S04]  /*4d840*/  LDL.64 R14, [R1+0x118] ;  /* 0x00011800010e7983 */ /* 0x002ea80000100a00 */
[----:B--2---:R1:W-:Y:S04]  /*4d850*/  STL.64 [R1+0x5b90], R14 ;  /* 0x005b900e01007387 */ /* 0x0043e80000100a00 */
[----:B------:R-:W2:Y:S04]  /*4d860*/  LDL.LU R12, [R1+0xa00] ;  /* 0x000a0000010c7983 */ /* 0x000ea80000300800 */
[----:B------:R-:W2:Y:S04]  /*4d870*/  LDL.LU R13, [R1+0xa04] ;  /* 0x000a0400010d7983 */ /* 0x000ea80000300800 */
[----:B-1----:R-:W3:Y:S04]  /*4d880*/  LDL.LU R14, [R1+0xa08] ;  /* 0x000a0800010e7983 */ /* 0x002ee80000300800 */
[----:B------:R-:W3:Y:S04]  /*4d890*/  LDL.LU R15, [R1+0xa0c] ;  /* 0x000a0c00010f7983 */ /* 0x000ee80000300800 */
[----:B---3--:R1:W-:Y:S04]  /*4d8a0*/  STL.64 [R1+0x5ba0], R14 ;  /* 0x005ba00e01007387 */ /* 0x0083e80000100a00 */
[----:B--2---:R-:W-:Y:S04]  /*4d8b0*/  STL.64 [R1+0x5b98], R12 ;  /* 0x005b980c01007387 */ /* 0x004fe80000100a00 */
[----:B-1----:R-:W2:Y:S04]  /*4d8c0*/  LDL.64 R14, [R1+0x138] ;  /* 0x00013800010e7983 */ /* 0x002ea80000100a00 */
[----:B--2---:R1:W-:Y:S04]  /*4d8d0*/  STL.64 [R1+0x5bb8], R14 ;  /* 0x005bb80e01007387 */ /* 0x0043e80000100a00 */
[----:B-1----:R-:W2:Y:S04]  /*4d8e0*/  LDL.64 R14, [R1+0x148] ;  /* 0x00014800010e7983 */ /* 0x002ea80000100a00 */
[----:B--2---:R-:W-:Y:S04]  /*4d8f0*/  STL.64 [R1+0x5bc8], R14 ;  /* 0x005bc80e01007387 */ /* 0x004fe80000100a00 */
[----:B------:R1:W-:Y:S04]  /*4d900*/  STL [R1+0x5b38], R5 ;  /* 0x005b380501007387 */ /* 0x0003e80000100800 */
[----:B------:R2:W-:Y:S04]  /*4d910*/  STL.64 [R1+0x5bc0], R6 ;  /* 0x005bc00601007387 */ /* 0x0005e80000100a00 */
[----:B------:R-:W3:Y:S04]  /*4d920*/  LDL.LU R4, [R1+0xa20] ;  /* 0x000a200001047983 */ /* 0x000ee80000300800 */
[----:B-1----:R-:W3:Y:S04]  /*4d930*/  LDL.LU R5, [R1+0xa24] ;  /* 0x000a240001057983 */ /* 0x002ee80000300800 */
[----:B--2---:R-:W2:Y:S04]  /*4d940*/  LDL.LU R6, [R1+0xa28] ;  /* 0x000a280001067983 */ /* 0x004ea80000300800 */
[----:B------:R-:W2:Y:S04]  /*4d950*/  LDL.LU R7, [R1+0xa2c] ;  /* 0x000a2c0001077983 */ /* 0x000ea80000300800 */
[----:B------:R-:W4:Y:S04]  /*4d960*/  LDL.LU R8, [R1+0xa50] ;  /* 0x000a500001087983 */ /* 0x000f280000300800 */
[----:B------:R-:W4:Y:S04]  /*4d970*/  LDL.LU R9, [R1+0xa54] ;  /* 0x000a540001097983 */ /* 0x000f280000300800 */
[----:B------:R-:W4:Y:S04]  /*4d980*/  LDL.LU R10, [R1+0xa58] ;  /* 0x000a5800010a7983 */ /* 0x000f280000300800 */
[----:B------:R-:W4:Y:S04]  /*4d990*/  LDL.LU R11, [R1+0xa5c] ;  /* 0x000a5c00010b7983 */ /* 0x000f280000300800 */
[----:B--2---:R-:W-:Y:S04]  /*4d9a0*/  STL.64 [R1+0x5bd8], R6 ;  /* 0x005bd80601007387 */ /* 0x004fe80000100a00 */
[----:B---3--:R1:W-:Y:S04]  /*4d9b0*/  STL.64 [R1+0x5bd0], R4 ;  /* 0x005bd00401007387 */ /* 0x0083e80000100a00 */
[----:B-1----:R-:W2:Y:S04]  /*4d9c0*/  LDL.LU R4, [R1+0xa30] ;  /* 0x000a300001047983 */ /* 0x002ea80000300800 */
        /* <DEDUP_REMOVED lines=9> */
[----:B-1----:R-:W2:Y:S04]  /*4da60*/  LDL.64 R26, [R1+0x178] ;  /* 0x00017800011a7983 */ /* 0x002ea80000100a00 */
[----:B---3--:R1:W-:Y:S04]  /*4da70*/  STL.64 [R1+0x5be8], R6 ;  /* 0x005be80601007387 */ /* 0x0083e80000100a00 */
[----:B------:R-:W-:Y:S04]  /*4da80*/  STL.64 [R1+0x5be0], R4 ;  /* 0x005be00401007387 */ /* 0x000fe80000100a00 */
[----:B------:R-:W3:Y:S04]  /*4da90*/  LDL.64 R14, [R1+0x158] ;  /* 0x00015800010e7983 */ /* 0x000ee80000100a00 */
[----:B-1----:R-:W4:Y:S04]  /*4daa0*/  LDL.64 R6, [R1+0x168] ;  /* 0x0001680001067983 */ /* 0x002f280000100a00 */
[----:B0-----:R-:W-:Y:S04]  /*4dab0*/  STL.64 [R1+0x5a28], R18 ;  /* 0x005a281201007387 */ /* 0x001fe80000100a00 */
        /* <DEDUP_REMOVED lines=11> */
[----:B------:R-:W-:Y:S03]  /*4db70*/  HMMA.16816.F32.BF16 R8, R20, R26, R8 ;  /* 0x0000001a1408723c */ /* 0x000fe60000041808 */
        /* <DEDUP_REMOVED lines=9> */
[----:B-1----:R-:W3:Y:S01]  /*4dc10*/  LDL.LU.64 R10, [R1+0x5c08] ;  /* 0x005c0800010a7983 */ /* 0x002ee20000300a00 */
[----:B------:R-:W-:-:S03]  /*4dc20*/  IMAD.MOV.U32 R9, RZ, RZ, R27 ;  /* 0x000000ffff097224 */ /* 0x000fc600078e001b */
[----:B------:R-:W2:Y:S04]  /*4dc30*/  LDL.LU.64 R26, [R1+0x5c00] ;  /* 0x005c0000011a7983 */ /* 0x000ea80000300a00 */
[----:B------:R-:W2:Y:S01]  /*4dc40*/  LDL.LU.64 R24, [R1+0x5bf8] ;  /* 0x005bf80001187983 */ /* 0x000ea20000300a00 */
        /* <DEDUP_REMOVED lines=13> */
[----:B------:R-:W4:Y:S01]  /*4dd20*/  LDL.LU.64 R4, [R1+0x5be0] ;  /* 0x005be00001047983 */ /* 0x000f220000300a00 */
[----:B------:R-:W-:Y:S02]  /*4dd30*/  IMAD.MOV.U32 R2, RZ, RZ, R14 ;  /* 0x000000ffff027224 */ /* 0x000fe400078e000e */
[----:B------:R-:W-:Y:S01]  /*4dd40*/  IMAD.MOV.U32 R0, RZ, RZ, R15 ;  /* 0x000000ffff007224 */ /* 0x000fe200078e000f */
[----:B----4-:R-:W-:-:S15]  /*4dd50*/  HMMA.16816.F32.BF16 R4, R20, R14, R4 ;  /* 0x0000000e1404723c */ /* 0x010fde0000041804 */
[----:B------:R-:W-:-:S08]  /*4dd60*/  NOP ;  /* 0x0000000000007918 */ /* 0x000fd00000000000 */
        /* <DEDUP_REMOVED lines=9> */
[----:B------:R1:W-:Y:S01]  /*4de00*/  STL.64 [R1+0xb68], R6 ;  /* 0x000b680601007387 */ /* 0x0003e20000100a00 */
[----:B0-----:R-:W-:-:S03]  /*4de10*/  IMAD.MOV.U32 R5, RZ, RZ, R14 ;  /* 0x000000ffff057224 */ /* 0x001fc600078e000e */
[----:B-1----:R-:W4:Y:S04]  /*4de20*/  LDL.LU.64 R6, [R1+0x5bc0] ;  /* 0x005bc00001067983 */ /* 0x002f280000300a00 */
        /* <DEDUP_REMOVED lines=15> */
[----:B------:R0:W-:Y:S01]  /*4df20*/  STL.64 [R1+0x5a70], R26 ;  /* 0x005a701a01007387 */ /* 0x0001e20000100a00 */
[----:B--2---:R-:W-:Y:S06]  /*4df30*/  HMMA.16816.F32.BF16 R16, R20, R14, R16 ;  /* 0x0000000e1410723c */ /* 0x004fec0000041810 */
[----:B0-----:R-:W-:-:S02]  /*4df40*/  IMAD.MOV.U32 R26, RZ, RZ, R14 ;  /* 0x000000ffff1a7224 */ /* 0x001fc400078e000e */
        /* <DEDUP_REMOVED lines=8> */
[----:B--2---:R-:W-:-:S15]  /*4dfd0*/  HMMA.16816.F32.BF16 R16, R20, R14, R16 ;  /* 0x0000000e1410723c */ /* 0x004fde0000041810 */
[----:B------:R-:W-:-:S08]  /*4dfe0*/  NOP ;  /* 0x0000000000007918 */ /* 0x000fd00000000000 */
[----:B------:R0:W-:Y:S04]  /*4dff0*/  STL.64 [R1+0x1300], R16 ;  /* 0x0013001001007387 */ /* 0x0001e80000100a00 */
[----:B------:R1:W-:Y:S01]  /*4e000*/  STL.64 [R1+0x1308], R18 ;  /* 0x0013081201007387 */ /* 0x0003e20000100a00 */
[----:B0-----:R-:W-:Y:S02]  /*4e010*/  IMAD.MOV.U32 R17, RZ, RZ, R14 ;  /* 0x000000ffff117224 */ /* 0x001fe400078e000e */
[----:B------:R-:W-:Y:S02]  /*4e020*/  IMAD.MOV.U32 R16, RZ, RZ, R15 ;  /* 0x000000ffff107224 */ /* 0x000fe400078e000f */
[----:B------:R-:W2:Y:S01]  /*4e030*/  LDL.LU.64 R14, [R1+0x5b70] ;  /* 0x005b7000010e7983 */ /* 0x000ea20000300a00 */
[----:B-1----:R-:W-:-:S02]  /*4e040*/  IMAD.MOV.U32 R18, RZ, RZ, R2 ;  /* 0x000000ffff127224 */ /* 0x002fc400078e0002 */
[----:B------:R-:W-:Y:S01]  /*4e050*/  IMAD.MOV.U32 R19, RZ, RZ, R0 ;  /* 0x000000ffff137224 */ /* 0x000fe200078e0000 */
[----:B------:R0:W-:Y:S04]  /*4e060*/  STL.64 [R1+0x5a88], R16 ;  /* 0x005a881001007387 */ /* 0x0001e80000100a00 */
[----:B------:R1:W-:Y:S04]  /*4e070*/  STL.64 [R1+0x5a98], R18 ;  /* 0x005a981201007387 */ /* 0x0003e80000100a00 */
[----:B0-----:R-:W4:Y:S04]  /*4e080*/  LDL.LU R16, [R1+0x2d0] ;  /* 0x0002d00001107983 */ /* 0x001f280000300800 */
[----:B------:R-:W4:Y:S04]  /*4e090*/  LDL.LU R17, [R1+0x2d4] ;  /* 0x0002d40001117983 */ /* 0x000f280000300800 */
[----:B-1----:R-:W4:Y:S04]  /*4e0a0*/  LDL.LU R18, [R1+0x2d8] ;  /* 0x0002d80001127983 */ /* 0x002f280000300800 */
[----:B------:R-:W4:Y:S01]  /*4e0b0*/  LDL.LU R19, [R1+0x2dc] ;  /* 0x0002dc0001137983 */ /* 0x000f220000300800 */
[----:B--2---:R-:W-:Y:S03]  /*4e0c0*/  HMMA.16816.F32.BF16 R20, R20, R14, R8 ;  /* 0x0000000e1414723c */ /* 0x004fe60000041808 */
[----:B------:R-:W2:Y:S04]  /*4e0d0*/  LDL.LU.64 R10, [R1+0x5b68] ;  /* 0x005b6800010a7983 */ /* 0x000ea80000300a00 */
[----:B------:R-:W3:Y:S01]  /*4e0e0*/  LDL.LU.64 R8, [R1+0x5b60] ;  /* 0x005b600001087983 */ /* 0x000ee20000300a00 */
[----:B------:R-:W-:-:S02]  /*4e0f0*/  IMAD.MOV.U32 R2, RZ, RZ, R14 ;  /* 0x000000ffff027224 */ /* 0x000fc400078e000e */
[----:B------:R-:W-:-:S13]  /*4e100*/  IMAD.MOV.U32 R0, RZ, RZ, R15 ;  /* 0x000000ffff007224 */ /* 0x000fda00078e000f */
[----:B------:R0:W-:Y:S04]  /*4e110*/  STL.64 [R1+0x360], R20 ;  /* 0x0003601401007387 */ /* 0x0001e80000100a00 */
[----:B------:R1:W-:Y:S04]  /*4e120*/  STL.64 [R1+0x368], R22 ;  /* 0x0003681601007387 */ /* 0x0003e80000100a00 */
[----:B------:R-:W4:Y:S04]  /*4e130*/  LDL.LU.64 R14, [R1+0x5b58] ;  /* 0x005b5800010e7983 */ /* 0x000f280000300a00 */
[----:B------:R-:W4:Y:S04]  /*4e140*/  LDL.LU.64 R12, [R1+0x5b50] ;  /* 0x005b5000010c7983 */ /* 0x000f280000300a00 */
[----:B0-----:R-:W2:Y:S04]  /*4e150*/  LDL.LU R20, [R1+0x2c0] ;  /* 0x0002c00001147983 */ /* 0x001ea80000300800 */
[----:B------:R-:W2:Y:S04]  /*4e160*/  LDL.LU R21, [R1+0x2c4] ;  /* 0x0002c40001157983 */ /* 0x000ea80000300800 */
[----:B-1----:R-:W2:Y:S04]  /*4e170*/  LDL.LU R22, [R1+0x2c8] ;  /* 0x0002c80001167983 */ /* 0x002ea80000300800 */
[----:B------:R-:W2:Y:S01]  /*4e180*/  LDL.LU R23, [R1+0x2cc] ;  /* 0x0002cc0001177983 */ /* 0x000ea20000300800 */
[C---:B----4-:R-:W-:Y:S06]  /*4e190*/  HMMA.16816.F32.BF16 R16, R12.reuse, R6, R16 ;  /* 0x000000060c10723c */ /* 0x050fec0000041810 */
[----:B--2---:R-:W-:-:S15]  /*4e1a0*/  HMMA.16816.F32.BF16 R20, R12, R10, R20 ;  /* 0x0000000a0c14723c */ /* 0x004fde0000041814 */
[----:B------:R-:W-:-:S02]  /*4e1b0*/  NOP ;  /* 0x0000000000007918 */ /* 0x000fc40000000000 */
[----:B------:R-:W-:Y:S04]  /*4e1c0*/  STL.64 [R1+0x320], R16 ;  /* 0x0003201001007387 */ /* 0x000fe80000100a00 */
[----:B------:R0:W-:Y:S02]  /*4e1d0*/  STL.64 [R1+0x328], R18 ;  /* 0x0003281201007387 */ /* 0x0001e40000100a00 */
[----:B0-----:R-:W-:Y:S02]  /*4e1e0*/  IMAD.MOV.U32 R18, RZ, RZ, R24 ;  /* 0x000000ffff127224 */ /* 0x001fe400078e0018 */
[----:B------:R-:W-:Y:S01]  /*4e1f0*/  IMAD.MOV.U32 R19, RZ, RZ, R29 ;  /* 0x000000ffff137224 */ /* 0x000fe200078e001d */
[----:B------:R-:W2:Y:S04]  /*4e200*/  LDL.LU R24, [R1+0x5b48] ;  /* 0x005b480001187983 */ /* 0x000ea80000300800 */
[----:B------:R-:W4:Y:S04]  /*4e210*/  LDL.LU R29, [R1+0x5b44] ;  /* 0x005b4400011d7983 */ /* 0x000f280000300800 */
[----:B------:R3:W-:Y:S04]  /*4e220*/  STL.64 [R1+0x5ab0], R18 ;  /* 0x005ab01201007387 */ /* 0x0007e80000100a00 */
[----:B------:R-:W-:Y:S01]  /*4e230*/  STL.64 [R1+0x5a30], R6 ;  /* 0x005a300601007387 */ /* 0x000fe20000100a00 */
[----:B---3--:R-:W-:-:S02]  /*4e240*/  IMAD.MOV.U32 R18, RZ, RZ, R8 ;  /* 0x000000ffff127224 */ /* 0x008fc400078e0008 */
[----:B------:R-:W-:Y:S01]  /*4e250*/  IMAD.MOV.U32 R19, RZ, RZ, R9 ;  /* 0x000000ffff137224 */ /* 0x000fe200078e0009 */
[----:B------:R-:W3:Y:S04]  /*4e260*/  LDL.LU R8, [R1+0x5b40] ;  /* 0x005b400001087983 */ /* 0x000ee80000300800 */
[----:B------:R-:W-:Y:S04]  /*4e270*/  STL.64 [R1+0x2d0], R20 ;  /* 0x0002d01401007387 */ /* 0x000fe80000100a00 */
[----:B------:R-:W-:Y:S04]  /*4e280*/  STL.64 [R1+0x2d8], R22 ;  /* 0x0002d81601007387 */ /* 0x000fe80000100a00 */
[----:B------:R-:W3:Y:S04]  /*4e290*/  LDL.LU R9, [R1+0x5b3c] ;  /* 0x005b3c0001097983 */ /* 0x000ee80000300800 */
[----:B------:R0:W-:Y:S04]  /*4e2a0*/  STL.64 [R1+0x5ac8], R18 ;  /* 0x005ac81201007387 */ /* 0x0001e80000100a00 */
[----:B------:R-:W2:Y:S04]  /*4e2b0*/  LDL.LU R16, [R1+0x8c0] ;  /* 0x0008c00001107983 */ /* 0x000ea80000300800 */
[----:B------:R-:W2:Y:S04]  /*4e2c0*/  LDL.LU R17, [R1+0x8c4] ;  /* 0x0008c40001117983 */ /* 0x000ea80000300800 */
[----:B0-----:R-:W4:Y:S04]  /*4e2d0*/  LDL.LU R18, [R1+0x8c8] ;  /* 0x0008c80001127983 */ /* 0x001f280000300800 */
[----:B------:R-:W4:Y:S04]  /*4e2e0*/  LDL.LU R19, [R1+0x8cc] ;  /* 0x0008cc0001137983 */ /* 0x000f280000300800 */
[----:B----4-:R0:W-:Y:S04]  /*4e2f0*/  STL.64 [R1+0x5ad8], R18 ;  /* 0x005ad81201007387 */ /* 0x0101e80000100a00 */
[----:B--2---:R-:W-:Y:S04]  /*4e300*/  STL.64 [R1+0x5ad0], R16 ;  /* 0x005ad01001007387 */ /* 0x004fe80000100a00 */
[----:B0-----:R-:W2:Y:S04]  /*4e310*/  LDL R18, [R1+0x198] ;  /* 0x0001980001127983 */ /* 0x001ea80000100800 */
[----:B------:R-:W2:Y:S04]  /*4e320*/  LDL R19, [R1+0x19c] ;  /* 0x00019c0001137983 */ /* 0x000ea80000100800 */
[----:B--2---:R0:W-:Y:S04]  /*4e330*/  STL.64 [R1+0x5af0], R18 ;  /* 0x005af01201007387 */ /* 0x0041e80000100a00 */
[----:B------:R1:W-:Y:S04]  /*4e340*/  STL.64 [R1+0x5a18], R10 ;  /* 0x005a180a01007387 */ /* 0x0003e80000100a00 */
[----:B---3--:R2:W-:Y:S01]  /*4e350*/  STL.64 [R1+0x5a10], R8 ;  /* 0x005a100801007387 */ /* 0x0085e20000100a00 */
[----:B0-----:R-:W-:-:S02]  /*4e360*/  IMAD.MOV.U32 R18, RZ, RZ, R29 ;  /* 0x000000ffff127224 */ /* 0x001fc400078e001d */
[----:B------:R-:W-:Y:S02]  /*4e370*/  IMAD.MOV.U32 R19, RZ, RZ, R24 ;  /* 0x000000ffff137224 */ /* 0x000fe400078e0018 */
[----:B-1----:R-:W-:Y:S02]  /*4e380*/  IMAD.MOV.U32 R10, RZ, RZ, R5 ;  /* 0x000000ffff0a7224 */ /* 0x002fe400078e0005 */
[----:B------:R-:W-:Y:S01]  /*4e390*/  IMAD.MOV.U32 R11, RZ, RZ, R3 ;  /* 0x000000ffff0b7224 */ /* 0x000fe200078e0003 */
[----:B------:R-:W3:Y:S04]  /*4e3a0*/  LDL.LU R5, [R1+0x5b38] ;  /* 0x005b380001057983 */ /* 0x000ee80000300800 */
[----:B------:R-:W4:Y:S04]  /*4e3b0*/  LDL.LU R3, [R1+0x5b34] ;  /* 0x005b340001037983 */ /* 0x000f280000300800 */
[----:B------:R-:W4:Y:S04]  /*4e3c0*/  LDL.LU R29, [R1+0x5b30] ;  /* 0x005b3000011d7983 */ /* 0x000f280000300800 */
[----:B------:R-:W-:Y:S04]  /*4e3d0*/  STL.64 [R1+0x5b08], R18 ;  /* 0x005b081201007387 */ /* 0x000fe80000100a00 */
[----:B------:R0:W-:Y:S04]  /*4e3e0*/  STL.64 [R1+0x5a90], R10 ;  /* 0x005a900a01007387 */ /* 0x0001e80000100a00 */
[----:B--2---:R-:W2:Y:S04]  /*4e3f0*/  LDL.LU R8, [R1+0x890] ;  /* 0x0008900001087983 */ /* 0x004ea80000300800 */
[----:B------:R-:W2:Y:S04]  /*4e400*/  LDL.LU R9, [R1+0x894] ;  /* 0x0008940001097983 */ /* 0x000ea80000300800 */
[----:B0-----:R-:W4:Y:S04]  /*4e410*/  LDL.LU R10, [R1+0x898] ;  /* 0x00089800010a7983 */ /* 0x001f280000300800 */
[----:B------:R-:W4:Y:S04]  /*4e420*/  LDL.LU R11, [R1+0x89c] ;  /* 0x00089c00010b7983 */ /* 0x000f280000300800 */
[----:B------:R-:W2:Y:S04]  /*4e430*/  LDL.LU R24, [R1+0x8f0] ;  /* 0x0008f00001187983 */ /* 0x000ea80000300800 */
[----:B------:R-:W2:Y:S04]  /*4e440*/  LDL.LU R25, [R1+0x8f4] ;  /* 0x0008f40001197983 */ /* 0x000ea80000300800 */
[----:B------:R-:W4:Y:S04]  /*4e450*/  LDL.LU R26, [R1+0x8f8] ;  /* 0x0008f800011a7983 */ /* 0x000f280000300800 */
[----:B------:R-:W4:Y:S04]  /*4e460*/  LDL.LU R27, [R1+0x8fc] ;  /* 0x0008fc00011b7983 */ /* 0x000f280000300800 */
[----:B---3--:R-:W0:Y:S04]  /*4e470*/  LDSM.16.MT88.4 R20, [R5+UR4+0x4300] ;  /* 0x004300040514783b */ /* 0x008e280008004200 */
[----:B----4-:R-:W-:Y:S04]  /*4e480*/  STL.64 [R1+0x5b20], R26 ;  /* 0x005b201a01007387 */ /* 0x010fe80000100a00 */
[----:B--2---:R-:W-:Y:S04]  /*4e490*/  STL.64 [R1+0x5b18], R24 ;  /* 0x005b181801007387 */ /* 0x004fe80000100a00 */
[----:B------:R-:W2:Y:S04]  /*4e4a0*/  LDL.64 R18, [R1+0x1b8] ;  /* 0x0001b80001127983 */ /* 0x000ea80000100a00 */
[----:B--2---:R1:W-:Y:S04]  /*4e4b0*/  STL.64 [R1+0x5b28], R18 ;  /* 0x005b281201007387 */ /* 0x0043e80000100a00 */
[----:B------:R-:W2:Y:S04]  /*4e4c0*/  LDL.LU R16, [R1+0x900] ;  /* 0x0009000001107983 */ /* 0x000ea80000300800 */
[----:B------:R-:W2:Y:S04]  /*4e4d0*/  LDL.LU R17, [R1+0x904] ;  /* 0x0009040001117983 */ /* 0x000ea80000300800 */
[----:B-1----:R-:W2:Y:S04]  /*4e4e0*/  LDL.LU R18, [R1+0x908] ;  /* 0x0009080001127983 */ /* 0x002ea80000300800 */
[----:B------:R-:W2:Y:S04]  /*4e4f0*/  LDL.LU R19, [R1+0x90c] ;  /* 0x00090c0001137983 */ /* 0x000ea80000300800 */
[----:B------:R-:W-:Y:S04]  /*4e500*/  STL.64 [R1+0x5aa8], R10 ;  /* 0x005aa80a01007387 */ /* 0x000fe80000100a00 */
[----:B------:R1:W-:Y:S04]  /*4e510*/  STL.64 [R1+0x5aa0], R8 ;  /* 0x005aa00801007387 */ /* 0x0003e80000100a00 */
[----:B-1----:R-:W3:Y:S04]  /*4e520*/  LDL.LU R8, [R1+0x8a0] ;  /* 0x0008a00001087983 */ /* 0x002ee80000300800 */
[----:B------:R-:W3:Y:S04]  /*4e530*/  LDL.LU R9, [R1+0x8a4] ;  /* 0x0008a40001097983 */ /* 0x000ee80000300800 */
[----:B------:R-:W4:Y:S04]  /*4e540*/  LDL.LU R10, [R1+0x8a8] ;  /* 0x0008a800010a7983 */ /* 0x000f280000300800 */
[----:B------:R-:W4:Y:S04]  /*4e550*/  LDL.LU R11, [R1+0x8ac] ;  /* 0x0008ac00010b7983 */ /* 0x000f280000300800 */
[----:B----4-:R-:W-:Y:S04]  /*4e560*/  STL.64 [R1+0x5ac0], R10 ;  /* 0x005ac00a01007387 */ /* 0x010fe80000100a00 */
[----:B---3--:R1:W-:Y:S04]  /*4e570*/  STL.64 [R1+0x5ab8], R8 ;  /* 0x005ab80801007387 */ /* 0x0083e80000100a00 */
[----:B-1----:R-:W3:Y:S04]  /*4e580*/  LDL.LU R8, [R1+0x8b0] ;  /* 0x0008b00001087983 */ /* 0x002ee80000300800 */
[----:B------:R-:W3:Y:S04]  /*4e590*/  LDL.LU R9, [R1+0x8b4] ;  /* 0x0008b40001097983 */ /* 0x000ee80000300800 */
[----:B------:R-:W4:Y:S04]  /*4e5a0*/  LDL.LU R10, [R1+0x8b8] ;  /* 0x0008b800010a7983 */ /* 0x000f280000300800 */
[----:B------:R-:W4:Y:S01]  /*4e5b0*/  LDL.LU R11, [R1+0x8bc] ;  /* 0x0008bc00010b7983 */ /* 0x000f220000300800 */
[----:B------:R-:W-:-:S02]  /*4e5c0*/  IMAD.MOV.U32 R26, RZ, RZ, R29 ;  /* 0x000000ffff1a7224 */ /* 0x000fc400078e001d */
[----:B------:R-:W-:Y:S01]  /*4e5d0*/  IMAD.MOV.U32 R27, RZ, RZ, R3 ;  /* 0x000000ffff1b7224 */ /* 0x000fe200078e0003 */
[----:B----4-:R-:W-:Y:S04]  /*4e5e0*/  STL.64 [R1+0x5ae8], R10 ;  /* 0x005ae80a01007387 */ /* 0x010fe80000100a00 */
[----:B---3--:R1:W-:Y:S04]  /*4e5f0*/  STL.64 [R1+0x5ae0], R8 ;  /* 0x005ae00801007387 */ /* 0x0083e80000100a00 */
[----:B-1----:R-:W3:Y:S04]  /*4e600*/  LDL.LU R8, [R1+0x8d0] ;  /* 0x0008d00001087983 */ /* 0x002ee80000300800 */
[----:B------:R-:W3:Y:S04]  /*4e610*/  LDL.LU R9, [R1+0x8d4] ;  /* 0x0008d40001097983 */ /* 0x000ee80000300800 */
[----:B------:R-:W4:Y:S04]  /*4e620*/  LDL.LU R10, [R1+0x8d8] ;  /* 0x0008d800010a7983 */ /* 0x000f280000300800 */
[----:B------:R-:W4:Y:S01]  /*4e630*/  LDL.LU R11, [R1+0x8dc] ;  /* 0x0008dc00010b7983 */ /* 0x000f220000300800 */
[C---:B--2---:R-:W-:Y:S03]  /*4e640*/  HMMA.16816.F32.BF16 R24, R12.reuse, R26, R16 ;  /* 0x0000001a0c18723c */ /* 0x044fe60000041810 */
[----:B----4-:R-:W-:Y:S04]  /*4e650*/  STL.64 [R1+0x5b00], R10 ;  /* 0x005b000a01007387 */ /* 0x010fe80000100a00 */
[----:B---3--:R1:W-:Y:S04]  /*4e660*/  STL.64 [R1+0x5af8], R8 ;  /* 0x005af80801007387 */ /* 0x0083e80000100a00 */
[----:B-1----:R-:W2:Y:S04]  /*4e670*/  LDL.LU R8, [R1+0x8e0] ;  /* 0x0008e00001087983 */ /* 0x002ea80000300800 */
[----:B------:R-:W2:Y:S04]  /*4e680*/  LDL.LU R9, [R1+0x8e4] ;  /* 0x0008e40001097983 */ /* 0x000ea80000300800 */
[----:B------:R-:W2:Y:S04]  /*4e690*/  LDL.LU R10, [R1+0x8e8] ;  /* 0x0008e800010a7983 */ /* 0x000ea80000300800 */
[----:B------:R-:W2:Y:S04]  /*4e6a0*/  LDL.LU R11, [R1+0x8ec] ;  /* 0x0008ec00010b7983 */ /* 0x000ea80000300800 */
[----:B0-----:R-:W-:Y:S04]  /*4e6b0*/  STL [R1+0x5910], R20 ;  /* 0x0059101401007387 */ /* 0x001fe80000100800 */
[----:B------:R-:W-:Y:S04]  /*4e6c0*/  STL [R1+0x590c], R21 ;  /* 0x00590c1501007387 */ /* 0x000fe80000100800 */
[----:B------:R-:W-:Y:S04]  /*4e6d0*/  STL [R1+0x5908], R22 ;  /* 0x0059081601007387 */ /* 0x000fe80000100800 */
[----:B------:R0:W-:Y:S04]  /*4e6e0*/  STL [R1+0x5904], R23 ;  /* 0x0059041701007387 */ /* 0x0001e80000100800 */
[----:B0-----:R-:W3:Y:S04]  /*4e6f0*/  LDL.64 R22, [R1+0x188] ;  /* 0x0001880001167983 */ /* 0x001ee80000100a00 */
[----:B------:R-:W4:Y:S04]  /*4e700*/  LDL.LU.64 R18, [R1+0x5b28] ;  /* 0x005b280001127983 */ /* 0x000f280000300a00 */
[----:B------:R-:W-:Y:S04]  /*4e710*/  STL.64 [R1+0xa40], R24 ;  /* 0x000a401801007387 */ /* 0x000fe80000100a00 */
[----:B------:R0:W-:Y:S04]  /*4e720*/  STL.64 [R1+0xa48], R26 ;  /* 0x000a481a01007387 */ /* 0x0001e80000100a00 */
[----:B0-----:R-:W4:Y:S04]  /*4e730*/  LDL.LU.64 R26, [R1+0x5b20] ;  /* 0x005b2000011a7983 */ /* 0x001f280000300a00 */
[----:B------:R-:W4:Y:S02]  /*4e740*/  LDL.LU.64 R24, [R1+0x5b18] ;  /* 0x005b180001187983 */ /* 0x000f240000300a00 */
[----:B----4-:R-:W-:Y:S06]  /*4e750*/  HMMA.16816.F32.BF16 R24, R12, R18, R24 ;  /* 0x000000120c18723c */ /* 0x010fec0000041818 */
[----:B------:R-:W-:-:S15]  /*4e760*/  IMAD.MOV.U32 R3, RZ, RZ, R19 ;  /* 0x000000ffff037224 */ /* 0x000fde00078e0013 */
[----:B------:R-:W-:-:S02]  /*4e770*/  NOP ;  /* 0x0000000000007918 */ /* 0x000fc40000000000 */
[----:B------:R0:W-:Y:S04]  /*4e780*/  STL.64 [R1+0xa30], R24 ;  /* 0x000a301801007387 */ /* 0x0001e80000100a00 */
[----:B------:R1:W-:Y:S01]  /*4e790*/  STL.64 [R1+0xa38], R26 ;  /* 0x000a381a01007387 */ /* 0x0003e20000100a00 */
[----:B0-----:R-:W-:-:S03]  /*4e7a0*/  IMAD.MOV.U32 R24, RZ, RZ, R18 ;  /* 0x000000ffff187224 */ /* 0x001fc600078e0012 */
[----:B-1----:R-:W4:Y:S04]  /*4e7b0*/  LDL.LU R26, [R1+0x5b14] ;  /* 0x005b1400011a7983 */ /* 0x002f280000300800 */
        /* <DEDUP_REMOVED lines=42> */
[----:B------:R-:W3:-:S15]  /*4ea60*/  LDL.LU.64 R10, [R1+0x5a90] ;  /* 0x005a9000010a7983 */ /* 0x000ede0000300a00 */
[----:B------:R-:W-:-:S06]  /*4ea70*/  NOP ;  /* 0x0000000000007918 */ /* 0x000fcc0000000000 */
[----:B------:R0:W-:Y:S04]  /*4ea80*/  STL.64 [R1+0x12f0], R16 ;  /* 0x0012f01001007387 */ /* 0x0001e80000100a00 */
[----:B------:R1:W-:Y:S04]  /*4ea90*/  STL.64 [R1+0x12f8], R18 ;  /* 0x0012f81201007387 */ /* 0x0003e80000100a00 */
[----:B0-----:R-:W2:Y:S01]  /*4eaa0*/  LDL.LU.64 R16, [R1+0x5a88] ;  /* 0x005a880001107983 */ /* 0x001ea20000300a00 */
[----:B---3--:R-:W-:-:S15]  /*4eab0*/  HMMA.16816.F32.BF16 R8, R12, R10, R20 ;  /* 0x0000000a0c08723c */ /* 0x008fde0000041814 */
[----:B------:R-:W-:-:S08]  /*4eac0*/  NOP ;  /* 0x0000000000007918 */ /* 0x000fd00000000000 */
[----:B------:R-:W-:Y:S04]  /*4ead0*/  STL.64 [R1+0x12e0], R8 ;  /* 0x0012e00801007387 */ /* 0x000fe80000100a00 */
[----:B------:R-:W-:Y:S01]  /*4eae0*/  STL.64 [R1+0x12e8], R10 ;  /* 0x0012e80a01007387 */ /* 0x000fe20000100a00 */
[----:B--2---:R-:W-:Y:S02]  /*4eaf0*/  IMAD.MOV.U32 R6, RZ, RZ, R17 ;  /* 0x000000ffff067224 */ /* 0x004fe400078e0011 */
[----:B------:R-:W-:-:S05]  /*4eb00*/  IMAD.MOV.U32 R7, RZ, RZ, R16 ;  /* 0x000000ffff077224 */ /* 0x000fca00078e0010 */
[----:B------:R4:W-:Y:S04]  /*4eb10*/  STL.64 [R1+0x5a48], R6 ;  /* 0x005a480601007387 */ /* 0x0009e80000100a00 */
[----:B------:R-:W2:Y:S04]  /*4eb20*/  LDL.LU R16, [R1+0x850] ;  /* 0x0008500001107983 */ /* 0x000ea80000300800 */
[----:B------:R-:W2:Y:S04]  /*4eb30*/  LDL.LU R17, [R1+0x854] ;  /* 0x0008540001117983 */ /* 0x000ea80000300800 */
[----:B-1----:R-:W3:Y:S04]  /*4eb40*/  LDL.LU R18, [R1+0x858] ;  /* 0x0008580001127983 */ /* 0x002ee80000300800 */
[----:B------:R-:W3:Y:S01]  /*4eb50*/  LDL.LU R19, [R1+0x85c] ;  /* 0x00085c0001137983 */ /* 0x000ee20000300800 */
[----:B----4-:R-:W-:-:S02]  /*4eb60*/  IMAD.MOV.U32 R6, RZ, RZ, R26 ;  /* 0x000000ffff067224 */ /* 0x010fc400078e001a */
[----:B------:R-:W-:-:S05]  /*4eb70*/  IMAD.MOV.U32 R7, RZ, RZ, R4 ;  /* 0x000000ffff077224 */ /* 0x000fca00078e0004 */
[----:B------:R-:W-:Y:S04]  /*4eb80*/  STL.64 [R1+0x5a68], R6 ;  /* 0x005a680601007387 */ /* 0x000fe80000100a00 */
[----:B------:R0:W-:Y:S04]  /*4eb90*/  STL [R1+0x5a60], R5 ;  /* 0x005a600501007387 */ /* 0x0001e80000100800 */
[----:B------:R-:W4:Y:S04]  /*4eba0*/  LDL.LU R4, [R1+0x860] ;  /* 0x0008600001047983 */ /* 0x000f280000300800 */
[----:B0-----:R-:W4:Y:S04]  /*4ebb0*/  LDL.LU R5, [R1+0x864] ;  /* 0x0008640001057983 */ /* 0x001f280000300800 */
        /* <DEDUP_REMOVED lines=20> */
[----:B------:R-:W4:Y:S04]  /*4ed00*/  LDL.LU R20, [R1+0x720] ;  /* 0x0007200001147983 */ /* 0x000f280000300800 */
[----:B------:R-:W4:Y:S04]  /*4ed10*/  LDL.LU R21, [R1+0x724] ;  /* 0x0007240001157983 */ /* 0x000f280000300800 */
[----:B------:R-:W2:Y:S04]  /*4ed20*/  LDL.LU R22, [R1+0x728] ;  /* 0x0007280001167983 */ /* 0x000ea80000300800 */
[----:B------:R-:W2:Y:S04]  /*4ed30*/  LDL.LU R23, [R1+0x72c] ;  /* 0x00072c0001177983 */ /* 0x000ea80000300800 */
[----:B------:R-:W3:Y:S04]  /*4ed40*/  LDL.LU R8, [R1+0x770] ;  /* 0x0007700001087983 */ /* 0x000ee80000300800 */
[----:B------:R-:W3:Y:S04]  /*4ed50*/  LDL.LU R9, [R1+0x774] ;  /* 0x0007740001097983 */ /* 0x000ee80000300800 */
[----:B------:R-:W3:Y:S04]  /*4ed60*/  LDL.LU R10, [R1+0x778] ;  /* 0x00077800010a7983 */ /* 0x000ee80000300800 */
[----:B------:R-:W3:Y:S04]  /*4ed70*/  LDL.LU R11, [R1+0x77c] ;  /* 0x00077c00010b7983 */ /* 0x000ee80000300800 */
[----:B--2---:R0:W-:Y:S04]  /*4ed80*/  STL.64 [R1+0x59e8], R22 ;  /* 0x0059e81601007387 */ /* 0x0041e80000100a00 */
[----:B----4-:R-:W-:Y:S04]  /*4ed90*/  STL.64 [R1+0x59e0], R20 ;  /* 0x0059e01401007387 */ /* 0x010fe80000100a00 */
[----:B0-----:R-:W2:Y:S01]  /*4eda0*/  LDL.64 R22, [R1+0x1a8] ;  /* 0x0001a80001167983 */ /* 0x001ea20000100a00 */
[----:B------:R-:W-:-:S02]  /*4edb0*/  IMAD.MOV.U32 R26, RZ, RZ, R28 ;  /* 0x000000ffff1a7224 */ /* 0x000fc400078e001c */
[----:B------:R-:W-:Y:S01]  /*4edc0*/  IMAD.MOV.U32 R27, RZ, RZ, R25 ;  /* 0x000000ffff1b7224 */ /* 0x000fe200078e0019 */
[----:B--2---:R0:W-:Y:S02]  /*4edd0*/  STL.64 [R1+0x59f0], R22 ;  /* 0x0059f01601007387 */ /* 0x0041e40000100a00 */
[----:B0-----:R-:W-:Y:S02]  /*4ede0*/  IMAD.MOV.U32 R22, RZ, RZ, R24 ;  /* 0x000000ffff167224 */ /* 0x001fe400078e0018 */
[----:B------:R-:W-:-:S05]  /*4edf0*/  IMAD.MOV.U32 R23, RZ, RZ, R3 ;  /* 0x000000ffff177224 */ /* 0x000fca00078e0003 */
[----:B------:R0:W-:Y:S04]  /*4ee00*/  STL.64 [R1+0x5a00], R22 ;  /* 0x005a001601007387 */ /* 0x0001e80000100a00 */
[----:B0-----:R-:W2:Y:S01]  /*4ee10*/  LDL.LU.64 R22, [R1+0x8] ;  /* 0x0000080001167983 */ /* 0x001ea20000300a00 */
[C---:B------:R-:W-:Y:S03]  /*4ee20*/  HMMA.16816.F32.BF16 R24, R12.reuse, R26, R4 ;  /* 0x0000001a0c18723c */ /* 0x040fe60000041804 */
[----:B--2---:R0:W-:Y:S04]  /*4ee30*/  STL.64 [R1+0x5a08], R22 ;  /* 0x005a081601007387 */ /* 0x0041e80000100a00 */
[----:B------:R-:W2:Y:S04]  /*4ee40*/  LDL.LU R20, [R1+0x760] ;  /* 0x0007600001147983 */ /* 0x000ea80000300800 */
[----:B------:R-:W2:Y:S04]  /*4ee50*/  LDL.LU R21, [R1+0x764] ;  /* 0x0007640001157983 */ /* 0x000ea80000300800 */
[----:B0-----:R-:W2:Y:S04]  /*4ee60*/  LDL.LU R22, [R1+0x768] ;  /* 0x0007680001167983 */ /* 0x001ea80000300800 */
[----:B------:R-:W2:Y:S04]  /*4ee70*/  LDL.LU R23, [R1+0x76c] ;  /* 0x00076c0001177983 */ /* 0x000ea80000300800 */
[----:B------:R-:W4:Y:S04]  /*4ee80*/  LDL.LU.64 R6, [R1+0x5a80] ;  /* 0x005a800001067983 */ /* 0x000f280000300a00 */
[----:B------:R-:W4:Y:S04]  /*4ee90*/  LDL.LU.64 R4, [R1+0x5a78] ;  /* 0x005a780001047983 */ /* 0x000f280000300a00 */
[----:B------:R-:W-:Y:S04]  /*4eea0*/  STL.64 [R1+0x1160], R24 ;  /* 0x0011601801007387 */ /* 0x000fe80000100a00 */
[----:B------:R0:W-:Y:S04]  /*4eeb0*/  STL.64 [R1+0x1168], R26 ;  /* 0x0011681a01007387 */ /* 0x0001e80000100a00 */
[----:B0-----:R-:W4:Y:S02]  /*4eec0*/  LDL.LU.64 R26, [R1+0x5a70] ;  /* 0x005a7000011a7983 */ /* 0x001f240000300a00 */
[----:B----4-:R-:W-:Y:S02]  /*4eed0*/  HMMA.16816.F32.BF16 R24, R12, R26, R4 ;  /* 0x0000001a0c18723c */ /* 0x010fe40000041804 */
[----:B------:R-:W3:Y:S04]  /*4eee0*/  LDL.LU.64 R6, [R1+0x5a68] ;  /* 0x005a680001067983 */ /* 0x000ee80000300a00 */
[----:B------:R-:W4:-:S15]  /*4eef0*/  LDL.LU R5, [R1+0x5a60] ;  /* 0x005a600001057983 */ /* 0x000f1e0000300800 */
[----:B------:R-:W-:-:S02]  /*4ef00*/  NOP ;  /* 0x0000000000007918 */ /* 0x000fc40000000000 */
[----:B------:R-:W-:Y:S04]  /*4ef10*/  STL.64 [R1+0x1150], R24 ;  /* 0x0011501801007387 */ /* 0x000fe80000100a00 */
[----:B------:R-:W-:Y:S04]  /*4ef20*/  STL.64 [R1+0x1158], R26 ;  /* 0x0011581a01007387 */ /* 0x000fe80000100a00 */
[----:B----4-:R3:W0:Y:S02]  /*4ef30*/  LDSM.16.MT88.4 R24, [R5+UR4+0x4380] ;  /* 0x004380040518783b */ /* 0x0106240008004200 */
[----:B---3--:R-:W-:Y:S02]  /*4ef40*/  HMMA.16816.F32.BF16 R4, R12, R6, R16 ;  /* 0x000000060c04723c */ /* 0x008fe40000041810 */
[----:B0-----:R-:W-:Y:S04]  /*4ef50*/  STL.64 [R1+0x5790], R26 ;  /* 0x0057901a01007387 */ /* 0x001fe80000100a00 */
[----:B------:R-:W-:Y:S04]  /*4ef60*/  STL.64 [R1+0x5788], R24 ;  /* 0x0057881801007387 */ /* 0x000fe80000100a00 */
[----:B------:R-:W3:Y:S04]  /*4ef70*/  LDL.LU.64 R18, [R1+0x5a58] ;  /* 0x005a580001127983 */ /* 0x000ee80000300a00 */
[----:B------:R-:W3:Y:S09]  /*4ef80*/  LDL.LU.64 R16, [R1+0x5a50] ;  /* 0x005a500001107983 */ /* 0x000ef20000300a00 */
[----:B------:R-:W-:Y:S04]  /*4ef90*/  STL.64 [R1+0x8b0], R4 ;  /* 0x0008b00401007387 */ /* 0x000fe80000100a00 */
[----:B------:R0:W-:Y:S04]  /*4efa0*/  STL.64 [R1+0x8b8], R6 ;  /* 0x0008b80601007387 */ /* 0x0001e80000100a00 */
[----:B0-----:R-:W3:Y:S01]  /*4efb0*/  LDL.LU.64 R6, [R1+0x5a48] ;  /* 0x005a480001067983 */ /* 0x001ee20000300a00 */
[----:B------:R-:W-:-:S02]  /*4efc0*/  IMAD.MOV.U32 R26, RZ, RZ, R2 ;  /* 0x000000ffff1a7224 */ /* 0x000fc400078e0002 */
[----:B------:R-:W-:Y:S01]  /*4efd0*/  IMAD.MOV.U32 R27, RZ, RZ, R0 ;  /* 0x000000ffff1b7224 */ /* 0x000fe200078e0000 */
[----:B---3--:R-:W-:Y:S01]  /*4efe0*/  HMMA.16816.F32.BF16 R4, R12, R6, R16 ;  /* 0x000000060c04723c */ /* 0x008fe20000041810 */
[----:B------:R-:W3:Y:S04]  /*4eff0*/  LDL.LU.64 R18, [R1+0x5a40] ;  /* 0x005a400001127983 */ /* 0x000ee80000300a00 */
[----:B------:R-:W3:-:S15]  /*4f000*/  LDL.LU.64 R16, [R1+0x5a38] ;  /* 0x005a380001107983 */ /* 0x000ede0000300a00 */
[----:B------:R-:W-:-:S03]  /*4f010*/  NOP ;  /* 0x0000000000007918 */ /* 0x000fc60000000000 */
[----:B------:R-:W-:Y:S04]  /*4f020*/  STL.64 [R1+0x8a0], R4 ;  /* 0x0008a00401007387 */ /* 0x000fe80000100a00 */
[----:B------:R0:W-:Y:S04]  /*4f030*/  STL.64 [R1+0x8a8], R6 ;  /* 0x0008a80601007387 */ /* 0x0001e80000100a00 */
[----:B0-----:R-:W4:Y:S01]  /*4f040*/  LDL.LU.64 R6, [R1+0x5a30] ;  /* 0x005a300001067983 */ /* 0x001f220000300a00 */
[----:B---3--:R-:W-:Y:S03]  /*4f050*/  HMMA.16816.F32.BF16 R12, R12, R26, R16 ;  /* 0x0000001a0c0c723c */ /* 0x008fe60000041810 */
[----:B------:R-:W4:Y:S04]  /*4f060*/  LDL.LU.64 R18, [R1+0x5a28] ;  /* 0x005a280001127983 */ /* 0x000f280000300a00 */
[----:B------:R-:W4:-:S15]  /*4f070*/  LDL.LU.64 R16, [R1+0x5a20] ;  /* 0x005a200001107983 */ /* 0x000f1e0000300a00 */
[----:B------:R-:W-:-:S01]  /*4f080*/  NOP ;  /* 0x0000000000007918 */ /* 0x000fc20000000000 */
[----:B------:R0:W-:Y:S04]  /*4f090*/  STL.64 [R1+0x2c0], R12 ;  /* 0x0002c00c01007387 */ /* 0x0001e80000100a00 */
[----:B------:R1:W-:Y:S04]  /*4f0a0*/  STL.64 [R1+0x2c8], R14 ;  /* 0x0002c80e01007387 */ /* 0x0003e80000100a00 */
[----:B0-----:R-:W3:Y:S04]  /*4f0b0*/  LDL.LU R12, [R1+0x750] ;  /* 0x00075000010c7983 */ /* 0x001ee80000300800 */
[----:B------:R-:W3:Y:S04]  /*4f0c0*/  LDL.LU R13, [R1+0x754] ;  /* 0x00075400010d7983 */ /* 0x000ee80000300800 */
[----:B-1----:R-:W3:Y:S04]  /*4f0d0*/  LDL.LU R14, [R1+0x758] ;  /* 0x00075800010e7983 */ /* 0x002ee80000300800 */
[----:B------:R-:W3:Y:S04]  /*4f0e0*/  LDL.LU R15, [R1+0x75c] ;  /* 0x00075c00010f7983 */ /* 0x000ee80000300800 */
[----:B------:R0:W-:Y:S04]  /*4f0f0*/  STL.64 [R1+0x59f8], R26 ;  /* 0x0059f81a01007387 */ /* 0x0001e80000100a00 */
[----:B------:R-:W3:Y:S04]  /*4f100*/  LDL.LU R24, [R1+0x740] ;  /* 0x0007400001187983 */ /* 0x000ee80000300800 */
[----:B------:R-:W3:Y:S04]  /*4f110*/  LDL.LU R25, [R1+0x744] ;  /* 0x0007440001197983 */ /* 0x000ee80000300800 */
[----:B0-----:R-:W3:Y:S04]  /*4f120*/  LDL.LU R26, [R1+0x748] ;  /* 0x00074800011a7983 */ /* 0x001ee80000300800 */
[----:B------:R-:W3:Y:S01]  /*4f130*/  LDL.LU R27, [R1+0x74c] ;  /* 0x00074c00011b7983 */ /* 0x000ee20000300800 */
[----:B----4-:R-:W-:-:S15]  /*4f140*/  HMMA.16816.F32.BF16 R8, R16, R6, R8 ;  /* 0x000000061008723c */ /* 0x010fde0000041808 */
[----:B------:R-:W-:-:S08]  /*4f150*/  NOP ;  /* 0x0000000000007918 */ /* 0x000fd00000000000 */
[----:B------:R-:W-:Y:S04]  /*4f160*/  STL.64 [R1+0x2b0], R8 ;  /* 0x0002b00801007387 */ /* 0x000fe80000100a00 */
[----:B------:R0:W-:Y:S04]  /*4f170*/  STL.64 [R1+0x2b8], R10 ;  /* 0x0002b80a01007387 */ /* 0x0001e80000100a00 */
[----:B0-----:R-:W2:Y:S04]  /*4f180*/  LDL.LU.64 R10, [R1+0x5a18] ;  /* 0x005a1800010a7983 */ /* 0x001ea80000300a00 */
[----:B------:R-:W4:Y:S04]  /*4f190*/  LDL.LU.64 R8, [R1+0x5a10] ;  /* 0x005a100001087983 */ /* 0x000f280000300a00 */
[----:B------:R0:W-:Y:S04]  /*4f1a0*/  STL [R1+0x5918], R6 ;  /* 0x0059180601007387 */ /* 0x0001e80000100800 */
[----:B------:R1:W-:Y:S04]  /*4f1b0*/  STL [R1+0x5914], R7 ;  /* 0x0059140701007387 */ /* 0x0003e80000100800 */
[----:B------:R-:W3:Y:S04]  /*4f1c0*/  LDL.LU R4, [R1+0x710] ;  /* 0x0007100001047983 */ /* 0x000ee80000300800 */
[----:B------:R-:W3:Y:S04]  /*4f1d0*/  LDL.LU R5, [R1+0x714] ;  /* 0x0007140001057983 */ /* 0x000ee80000300800 */
[----:B0-----:R-:W3:Y:S04]  /*4f1e0*/  LDL.LU R6, [R1+0x718] ;  /* 0x0007180001067983 */ /* 0x001ee80000300800 */
[----:B-1----:R-:W3:Y:S01]  /*4f1f0*/  LDL.LU R7, [R1+0x71c] ;  /* 0x00071c0001077983 */ /* 0x002ee20000300800 */
[----:B--2---:R-:W-:-:S15]  /*4f200*/  HMMA.16816.F32.BF16 R20, R16, R10, R20 ;  /* 0x0000000a1014723c */ /* 0x004fde0000041814 */
[----:B------:R-:W-:-:S08]  /*4f210*/  NOP ;  /* 0x0000000000007918 */ /* 0x000fd00000000000 */
[----:B------:R-:W-:Y:S04]  /*4f220*/  STL.64 [R1+0x2a0], R20 ;  /* 0x0002a01401007387 */ /* 0x000fe80000100a00 */
[----:B------:R0:W-:Y:S04]  /*4f230*/  STL.64 [R1+0x2a8], R22 ;  /* 0x0002a81601007387 */ /* 0x0001e80000100a00 */
[----:B0-----:R-:W3:Y:S04]  /*4f240*/  LDL.LU.64 R22, [R1+0x5a08] ;  /* 0x005a080001167983 */ /* 0x001ee80000300a00 */
[----:B------:R-:W-:Y:S04]  /*4f250*/  STL.64 [R1+0x58e0], R10 ;  /* 0x0058e00a01007387 */ /* 0x000fe80000100a00 */
[----:B----4-:R0:W-:Y:S04]  /*4f260*/  STL.64 [R1+0x58d8], R8 ;  /* 0x0058d80801007387 */ /* 0x0101e80000100a00 */
[----:B0-----:R-:W2:Y:S04]  /*4f270*/  LDL.LU R8, [R1+0x730] ;  /* 0x0007300001087983 */ /* 0x001ea80000300800 */
[----:B------:R-:W2:Y:S04]  /*4f280*/  LDL.LU R9, [R1+0x734] ;  /* 0x0007340001097983 */ /* 0x000ea80000300800 */
[----:B------:R-:W2:Y:S04]  /*4f290*/  LDL.LU R10, [R1+0x738] ;  /* 0x00073800010a7983 */ /* 0x000ea80000300800 */
[----:B------:R-:W2:Y:S01]  /*4f2a0*/  LDL.LU R11, [R1+0x73c] ;  /* 0x00073c00010b7983 */ /* 0x000ea20000300800 */
[----:B---3--:R-:W-:-:S15]  /*4f2b0*/  HMMA.16816.F32.BF16 R12, R16, R22, R12 ;  /* 0x00000016100c723c */ /* 0x008fde000004180c */
[----:B------:R-:W-:-:S08]  /*4f2c0*/  NOP ;  /* 0x0000000000007918 */ /* 0x000fd00000000000 */
[----:B------:R-:W-:Y:S04]  /*4f2d0*/  STL.64 [R1+0x890], R12 ;  /* 0x0008900c01007387 */ /* 0x000fe80000100a00 */
[----:B------:R0:W-:Y:S02]  /*4f2e0*/  STL.64 [R1+0x898], R14 ;  /* 0x0008980e01007387 */ /* 0x0001e40000100a00 */
[----:B0-----:R-:W-:Y:S02]  /*4f2f0*/  IMAD.MOV.U32 R15, RZ, RZ, R22 ;  /* 0x000000ffff0f7224 */ /* 0x001fe400078e0016 */
[----:B------:R-:W-:Y:S02]  /*4f300*/  IMAD.MOV.U32 R14, RZ, RZ, R23 ;  /* 0x000000ffff0e7224 */ /* 0x000fe400078e0017 */
[----:B------:R-:W3:Y:S04]  /*4f310*/  LDL.LU.64 R22, [R1+0x5a00] ;  /* 0x005a000001167983 */ /* 0x000ee80000300a00 */
[----:B------:R0:W-:Y:S04]  /*4f320*/  STL.64 [R1+0x5940], R14 ;  /* 0x0059400e01007387 */ /* 0x0001e80000100a00 */
[----:B0-----:R-:W4:Y:S01]  /*4f330*/  LDL.64 R14, [R1+0x198] ;  /* 0x00019800010e7983 */ /* 0x001f220000100a00 */
[----:B---3--:R-:W-:Y:S03]  /*4f340*/  HMMA.16816.F32.BF16 R20, R16, R22, R24 ;  /* 0x000000161014723c */ /* 0x008fe60000041818 */
[----:B------:R-:W3:-:S15]  /*4f350*/  LDL.LU.64 R26, [R1+0x59f8] ;  /* 0x0059f800011a7983 */ /* 0x000ede0000300a00 */
[----:B------:R-:W-:-:S05]  /*4f360*/  NOP ;  /* 0x0000000000007918 */ /* 0x000fca0000000000 */
[----:B------:R-:W-:Y:S04]  /*4f370*/  STL.64 [R1+0x880], R20 ;  /* 0x0008801401007387 */ /* 0x000fe80000100a00 */
[----:B------:R0:W-:Y:S04]  /*4f380*/  STL.64 [R1+0x888], R22 ;  /* 0x0008881601007387 */ /* 0x0001e80000100a00 */
[----:B0-----:R-:W2:Y:S02]  /*4f390*/  LDL.LU.64 R22, [R1+0x59f0] ;  /* 0x0059f00001167983 */ /* 0x001ea40000300a00 */
[----:B--2---:R-:W-:-:S15]  /*4f3a0*/  HMMA.16816.F32.BF16 R8, R16, R22, R8 ;  /* 0x000000161008723c */ /* 0x004fde0000041808 */
[----:B------:R-:W-:-:S08]  /*4f3b0*/  NOP ;  /* 0x0000000000007918 */ /* 0x000fd00000000000 */
[----:B------:R0:W-:Y:S04]  /*4f3c0*/  STL.64 [R1+0x870], R8 ;  /* 0x0008700801007387 */ /* 0x0001e80000100a00 */
[----:B------:R-:W-:Y:S01]  /*4f3d0*/  STL.64 [R1+0x878], R10 ;  /* 0x0008780a01007387 */ /* 0x000fe20000100a00 */
[----:B0-----:R-:W-:Y:S02]  /*4f3e0*/  IMAD.MOV.U32 R9, RZ, RZ, R22 ;  /* 0x000000ffff097224 */ /* 0x001fe400078e0016 */
[----:B------:R-:W-:Y:S02]  /*4f3f0*/  IMAD.MOV.U32 R8, RZ, RZ, R23 ;  /* 0x000000ffff087224 */ /* 0x000fe400078e0017 */
[----:B------:R-:W4:Y:S04]  /*4f400*/  LDL.LU.64 R22, [R1+0x59e8] ;  /* 0x0059e80001167983 */ /* 0x000f280000300a00 */
[----:B------:R-:W4:Y:S04]  /*4f410*/  LDL.LU.64 R20, [R1+0x59e0] ;  /* 0x0059e00001147983 */ /* 0x000f280000300a00 */
[----:B------:R-:W-:Y:S01]  /*4f420*/  STL [R1+0x591c], R9 ;  /* 0x00591c0901007387 */ /* 0x000fe20000100800 */
[----:B----4-:R-:W-:-:S15]  /*4f430*/  HMMA.16816.F32.BF16 R20, R16, R14, R20 ;  /* 0x0000000e1014723c */ /* 0x010fde0000041814 */
[----:B------:R-:W-:-:S08]  /*4f440*/  NOP ;  /* 0x0000000000007918 */ /* 0x000fd00000000000 */
[----:B------:R-:W-:Y:S04]  /*4f450*/  STL.64 [R1+0x860], R20 ;  /* 0x0008601401007387 */ /* 0x000fe80000100a00 */
[----:B------:R0:W-:Y:S04]  /*4f460*/  STL.64 [R1+0x868], R22 ;  /* 0x0008681601007387 */ /* 0x0001e80000100a00 */
[----:B0-----:R-:W2:Y:S01]  /*4f470*/  LDL.LU.64 R22, [R1+0x59d8] ;  /* 0x0059d80001167983 */ /* 0x001ea20000300a00 */
[----:B------:R-:W-:Y:S02]  /*4f480*/  IMAD.MOV.U32 R11, RZ, RZ, R14 ;  /* 0x000000ffff0b7224 */ /* 0x000fe400078e000e */
[----:B------:R-:W-:-:S05]  /*4f490*/  IMAD.MOV.U32 R10, RZ, RZ, R15 ;  /* 0x000000ffff0a7224 */ /* 0x000fca00078e000f */
[----:B------:R-:W-:Y:S04]  /*4f4a0*/  STL.64 [R1+0x5960], R10 ;  /* 0x0059600a01007387 */ /* 0x000fe80000100a00 */
[----:B------:R0:W-:Y:S01]  /*4f4b0*/  STL [R1+0x5958], R8 ;  /* 0x0059580801007387 */ /* 0x0001e20000100800 */
[----:B--2---:R-:W-:Y:S06]  /*4f4c0*/  HMMA.16816.F32.BF16 R4, R16, R22, R4 ;  /* 0x000000161004723c */ /* 0x004fec0000041804 */
[----:B------:R-:W-:-:S02]  /*4f4d0*/  IMAD.MOV.U32 R25, RZ, RZ, R22 ;  /* 0x000000ffff197224 */ /* 0x000fc400078e0016 */
[----:B------:R-:W-:-:S15]  /*4f4e0*/  IMAD.MOV.U32 R24, RZ, RZ, R23 ;  /* 0x000000ffff187224 */ /* 0x000fde00078e0017 */
[----:B------:R1:W-:Y:S04]  /*4f4f0*/  STL.64 [R1+0x850], R4 ;  /* 0x0008500401007387 */ /* 0x0003e80000100a00 */
[----:B------:R2:W-:Y:S04]  /*4f500*/  STL.64 [R1+0x858], R6 ;  /* 0x0008580601007387 */ /* 0x0005e80000100a00 */
[----:B------:R-:W4:Y:S04]  /*4f510*/  LDL.LU R12, [R1+0x690] ;  /* 0x00069000010c7983 */ /* 0x000f280000300800 */
[----:B------:R-:W4:Y:S04]  /*4f520*/  LDL.LU R13, [R1+0x694] ;  /* 0x00069400010d7983 */ /* 0x000f280000300800 */
[----:B------:R-:W3:Y:S04]  /*4f530*/  LDL.LU R14, [R1+0x698] ;  /* 0x00069800010e7983 */ /* 0x000ee80000300800 */
[----:B------:R-:W3:Y:S04]  /*4f540*/  LDL.LU R15, [R1+0x69c] ;  /* 0x00069c00010f7983 */ /* 0x000ee80000300800 */
[----:B0-----:R-:W4:Y:S04]  /*4f550*/  LDL.LU R8, [R1+0x6a0] ;  /* 0x0006a00001087983 */ /* 0x001f280000300800 */
[----:B------:R-:W4:Y:S04]  /*4f560*/  LDL.LU R9, [R1+0x6a4] ;  /* 0x0006a40001097983 */ /* 0x000f280000300800 */
[----:B------:R-:W3:Y:S04]  /*4f570*/  LDL.LU R10, [R1+0x6a8] ;  /* 0x0006a800010a7983 */ /* 0x000ee80000300800 */
[----:B------:R-:W3:Y:S04]  /*4f580*/  LDL.LU R11, [R1+0x6ac] ;  /* 0x0006ac00010b7983 */ /* 0x000ee80000300800 */
[----:B------:R-:W4:Y:S04]  /*4f590*/  LDL.LU R20, [R1+0x6d0] ;  /* 0x0006d00001147983 */ /* 0x000f280000300800 */
[----:B------:R-:W4:Y:S04]  /*4f5a0*/  LDL.LU R21, [R1+0x6d4] ;  /* 0x0006d40001157983 */ /* 0x000f280000300800 */
[----:B------:R-:W3:Y:S04]  /*4f5b0*/  LDL.LU R22, [R1+0x6d8] ;  /* 0x0006d80001167983 */ /* 0x000ee80000300800 */
[----:B------:R-:W3:Y:S04]  /*4f5c0*/  LDL.LU R23, [R1+0x6dc] ;  /* 0x0006dc0001177983 */ /* 0x000ee80000300800 */
[----:B-1----:R-:W4:Y:S04]  /*4f5d0*/  LDL.LU R4, [R1+0x700] ;  /* 0x0007000001047983 */ /* 0x002f280000300800 */
[----:B------:R-:W4:Y:S04]  /*4f5e0*/  LDL.LU R5, [R1+0x704] ;  /* 0x0007040001057983 */ /* 0x000f280000300800 */
[----:B--2---:R-:W2:Y:S04]  /*4f5f0*/  LDL.LU R6, [R1+0x708] ;  /* 0x0007080001067983 */ /* 0x004ea80000300800 */
[----:B------:R-:W2:Y:S04]  /*4f600*/  LDL.LU R7, [R1+0x70c] ;  /* 0x00070c0001077983 */ /* 0x000ea80000300800 */
[----:B---3--:R0:W-:Y:S04]  /*4f610*/  STL.64 [R1+0x59a8], R22 ;  /* 0x0059a81601007387 */ /* 0x0081e80000100a00 */
[----:B----4-:R-:W-:Y:S04]  /*4f620*/  STL.64 [R1+0x59a0], R20 ;  /* 0x0059a01401007387 */ /* 0x010fe80000100a00 */
[----:B0-----:R-:W3:Y:S04]  /*4f630*/  LDL.64 R22, [R1+0x158] ;  /* 0x0001580001167983 */ /* 0x001ee80000100a00 */
[----:B---3--:R0:W-:Y:S04]  /*4f640*/  STL.64 [R1+0x59b8], R22 ;  /* 0x0059b81601007387 */ /* 0x0081e80000100a00 */
[----:B0-----:R-:W3:Y:S04]  /*4f650*/  LDL.64 R22, [R1+0x168] ;  /* 0x0001680001167983 */ /* 0x001ee80000100a00 */
[----:B---3--:R0:W-:Y:S04]  /*4f660*/  STL.64 [R1+0x59d0], R22 ;  /* 0x0059d01601007387 */ /* 0x0081e80000100a00 */
[----:B0-----:R-:W2:Y:S04]  /*4f670*/  LDL.64 R22, [R1+0x178] ;  /* 0x0001780001167983 */ /* 0x001ea80000100a00 */
[----:B------:R0:W-:Y:S04]  /*4f680*/  STL.64 [R1+0x5970], R10 ;  /* 0x0059700a01007387 */ /* 0x0001e80000100a00 */
[----:B------:R-:W-:Y:S04]  /*4f690*/  STL.64 [R1+0x5968], R8 ;  /* 0x0059680801007387 */ /* 0x000fe80000100a00 */
[----:B0-----:R-:W3:Y:S04]  /*4f6a0*/  LDL.64 R10, [R1+0x128] ;  /* 0x00012800010a7983 */ /* 0x001ee80000100a00 */
[----:B---3--:R0:W-:Y:S04]  /*4f6b0*/  STL.64 [R1+0x5980], R10 ;  /* 0x0059800a01007387 */ /* 0x0081e80000100a00 */
[----:B0-----:R-:W3:Y:S04]  /*4f6c0*/  LDL.64 R10, [R1+0x138] ;  /* 0x00013800010a7983 */ /* 0x001ee80000100a00 */
[----:B---3--:R0:W-:Y:S04]  /*4f6d0*/  STL.64 [R1+0x5998], R10 ;  /* 0x0059980a01007387 */ /* 0x0081e80000100a00 */
[----:B0-----:R-:W3:Y:S04]  /*4f6e0*/  LDL.64 R10, [R1+0x148] ;  /* 0x00014800010a7983 */ /* 0x001ee80000100a00 */
[----:B---3--:R0:W-:Y:S04]  /*4f6f0*/  STL.64 [R1+0x59b0], R10 ;  /* 0x0059b00a01007387 */ /* 0x0081e80000100a00 */
        /* <DEDUP_REMOVED lines=8> */
[----:B------:R-:W3:Y:S04]  /*4f780*/  LDL.LU R10, [R1+0x6f8] ;  /* 0x0006f800010a7983 */ /* 0x000ee80000300800 */
[----:B------:R-:W3:Y:S04]  /*4f790*/  LDL.LU R11, [R1+0x6fc] ;  /* 0x0006fc00010b7983 */ /* 0x000ee80000300800 */
[----:B------:R0:W-:Y:S04]  /*4f7a0*/  STL.64 [R1+0x5950], R14 ;  /* 0x0059500e01007387 */ /* 0x0001e80000100a00 */
[----:B------:R1:W-:Y:S04]  /*4f7b0*/  STL.64 [R1+0x5948], R12 ;  /* 0x0059480c01007387 */ /* 0x0003e80000100a00 */
[----:B0-----:R-:W4:Y:S01]  /*4f7c0*/  LDL.64 R14, [R1+0x118] ;  /* 0x00011800010e7983 */ /* 0x001f220000100a00 */
[----:B--2---:R-:W-:Y:S03]  /*4f7d0*/  HMMA.16816.F32.BF16 R4, R16, R22, R4 ;  /* 0x000000161004723c */ /* 0x004fe60000041804 */
[----:B----4-:R0:W-:Y:S04]  /*4f7e0*/  STL.64 [R1+0x5978], R14 ;  /* 0x0059780e01007387 */ /* 0x0101e80000100a00 */
[----:B-1----:R-:W2:Y:S04]  /*4f7f0*/  LDL.LU R12, [R1+0x6b0] ;  /* 0x0006b000010c7983 */ /* 0x002ea80000300800 */
[----:B------:R-:W2:Y:S04]  /*4f800*/  LDL.LU R13, [R1+0x6b4] ;  /* 0x0006b400010d7983 */ /* 0x000ea80000300800 */
[----:B0-----:R-:W4:Y:S04]  /*4f810*/  LDL.LU R14, [R1+0x6b8] ;  /* 0x0006b800010e7983 */ /* 0x001f280000300800 */
        /* <DEDUP_REMOVED lines=9> */
[----:B------:R-:W-:Y:S04]  /*4f8b0*/  STL.64 [R1+0x5930], R24 ;  /* 0x0059301801007387 */ /* 0x000fe80000100a00 */
[----:B0-----:R-:W4:Y:S04]  /*4f8c0*/  LDL.64 R26, [R1+0x108] ;  /* 0x00010800011a7983 */ /* 0x001f280000100a00 */
[----:B------:R0:W-:Y:S04]  /*4f8d0*/  STL.64 [R1+0x12d0], R4 ;  /* 0x0012d00401007387 */ /* 0x0001e80000100a00 */
[----:B------:R-:W-:Y:S01]  /*4f8e0*/  STL.64 [R1+0x12d8], R6 ;  /* 0x0012d80601007387 */ /* 0x000fe20000100a00 */
[----:B0-----:R-:W-:-:S03]  /*4f8f0*/  IMAD.MOV.U32 R5, RZ, RZ, R22 ;  /* 0x000000ffff057224 */ /* 0x001fc600078e0016 */
[----:B------:R-:W3:Y:S02]  /*4f900*/  LDL.LU.64 R22, [R1+0x59d0] ;  /* 0x0059d00001167983 */ /* 0x000ee40000300a00 */
[----:B---3--:R-:W-:Y:S06]  /*4f910*/  HMMA.16816.F32.BF16 R8, R16, R22, R8 ;  /* 0x000000161008723c */ /* 0x008fec0000041808 */
[----:B------:R-:W-:Y:S02]  /*4f920*/  IMAD.MOV.U32 R4, RZ, RZ, R22 ;  /* 0x000000ffff047224 */ /* 0x000fe400078e0016 */
        /* <DEDUP_REMOVED lines=17> */
[----:B------:R-:W-:Y:S04]  /*4fa40*/  STL.64 [R1+0x12a0], R20 ;  /* 0x0012a01401007387 */ /* 0x000fe80000100a00 */
[----:B------:R0:W-:Y:S02]  /*4fa50*/  STL.64 [R1+0x12a8], R22 ;  /* 0x0012a81601007387 */ /* 0x0001e40000100a00 */
[----:B0-----:R-:W-:Y:S02]  /*4fa60*/  IMAD.MOV.U32 R23, RZ, RZ, R10 ;  /* 0x000000ffff177224 */ /* 0x001fe400078e000a */
        /* <DEDUP_REMOVED lines=19> */
[----:B0-----:R-:W3:Y:S04]  /*4fba0*/  LDL.LU R20, [R1+0x280] ;  /* 0x0002800001147983 */ /* 0x001ee80000300800 */
[----:B------:R-:W3:Y:S04]  /*4fbb0*/  LDL.LU R21, [R1+0x284] ;  /* 0x0002840001157983 */ /* 0x000ee80000300800 */
[----:B------:R-:W3:Y:S04]  /*4fbc0*/  LDL.LU R22, [R1+0x288] ;  /* 0x0002880001167983 */ /* 0x000ee80000300800 */
[----:B------:R-:W3:Y:S01]  /*4fbd0*/  LDL.LU R23, [R1+0x28c] ;  /* 0x00028c0001177983 */ /* 0x000ee20000300800 */
[----:B--2---:R-:W-:Y:S06]  /*4fbe0*/  HMMA.16816.F32.BF16 R8, R16, R14, R8 ;  /* 0x0000000e1008723c */ /* 0x004fec0000041808 */
[----:B------:R-:W-:-:S15]  /*4fbf0*/  IMAD.MOV.U32 R6, RZ, RZ, R15 ;  /* 0x000000ffff067224 */ /* 0x000fde00078e000f */
[----:B------:R-:W-:-:S02]  /*4fc00*/  NOP ;  /* 0x0000000000007918 */ /* 0x000fc40000000000 */
[----:B------:R0:W-:Y:S04]  /*4fc10*/  STL.64 [R1+0x1270], R8 ;  /* 0x0012700801007387 */ /* 0x0001e80000100a00 */
[----:B------:R1:W-:Y:S01]  /*4fc20*/  STL.64 [R1+0x1278], R10 ;  /* 0x0012780a01007387 */ /* 0x0003e20000100a00 */
[----:B0-----:R-:W-:-:S03]  /*4fc30*/  IMAD.MOV.U32 R9, RZ, RZ, R14 ;  /* 0x000000ffff097224 */ /* 0x001fc600078e000e */
[----:B-1----:R-:W2:Y:S04]  /*4fc40*/  LDL.LU.64 R10, [R1+0x5960] ;  /* 0x00596000010a7983 */ /* 0x002ea80000300a00 */
[----:B------:R-:W2:Y:S04]  /*4fc50*/  LDL.LU R8, [R1+0x5958] ;  /* 0x0059580001087983 */ /* 0x000ea80000300800 */
        /* <DEDUP_REMOVED lines=9> */
[----:B------:R-:W3:Y:S04]  /*4fcf0*/  LDL.LU.64 R26, [R1+0x5938] ;  /* 0x00593800011a7983 */ /* 0x000ee80000300a00 */
[----:B------:R-:W2:Y:S01]  /*4fd00*/  LDL.LU.64 R24, [R1+0x5930] ;  /* 0x0059300001187983 */ /* 0x000ea20000300a00 */
[----:B---3--:R-:W-:Y:S03]  /*4fd10*/  HMMA.16816.F32.BF16 R16, R16, R26, R20 ;  /* 0x0000001a1010723c */ /* 0x008fe60000041814 */
[----:B------:R-:W3:Y:S04]  /*4fd20*/  LDL.LU.64 R22, [R1+0x5928] ;  /* 0x0059280001167983 */ /* 0x000ee80000300a00 */
[----:B------:R-:W2:Y:S04]  /*4fd30*/  LDL.LU.64 R20, [R1+0x5920] ;  /* 0x0059200001147983 */ /* 0x000ea80000300a00 */
[----:B------:R0:W-:Y:S02]  /*4fd40*/  STL.64 [R1+0x57a8], R26 ;  /* 0x0057a81a01007387 */ /* 0x0001e40000100a00 */
[----:B0-----:R-:W-:-:S02]  /*4fd50*/  IMAD.MOV.U32 R26, RZ, RZ, R13 ;  /* 0x000000ffff1a7224 */ /* 0x001fc400078e000d */
[----:B------:R-:W-:-:S08]  /*4fd60*/  IMAD.MOV.U32 R27, RZ, RZ, R12 ;  /* 0x000000ffff1b7224 */ /* 0x000fd000078e000c */
[----:B------:R-:W-:Y:S04]  /*4fd70*/  STL.64 [R1+0x280], R16 ;  /* 0x0002801001007387 */ /* 0x000fe80000100a00 */
[----:B------:R4:W-:Y:S02]  /*4fd80*/  STL.64 [R1+0x288], R18 ;  /* 0x0002881201007387 */ /* 0x0009e40000100a00 */
[----:B----4-:R-:W-:Y:S02]  /*4fd90*/  IMAD.MOV.U32 R18, RZ, RZ, R15 ;  /* 0x000000ffff127224 */ /* 0x010fe400078e000f */
[----:B------:R-:W-:-:S05]  /*4fda0*/  IMAD.MOV.U32 R19, RZ, RZ, R14 ;  /* 0x000000ffff137224 */ /* 0x000fca00078e000e */
[----:B------:R-:W-:Y:S04]  /*4fdb0*/  STL.64 [R1+0x58d0], R18 ;  /* 0x0058d01201007387 */ /* 0x000fe80000100a00 */
[----:B------:R0:W-:Y:S04]  /*4fdc0*/  STL.64 [R1+0x57c0], R26 ;  /* 0x0057c01a01007387 */ /* 0x0001e80000100a00 */
[----:B------:R-:W4:Y:S04]  /*4fdd0*/  LDL.LU R12, [R1+0x20] ;  /* 0x00002000010c7983 */ /* 0x000f280000300800 */
[----:B------:R-:W4:Y:S04]  /*4fde0*/  LDL.LU R13, [R1+0x24] ;  /* 0x00002400010d7983 */ /* 0x000f280000300800 */
[----:B------:R-:W3:Y:S04]  /*4fdf0*/  LDL.LU R14, [R1+0x28] ;  /* 0x00002800010e7983 */ /* 0x000ee80000300800 */
[----:B------:R-:W3:Y:S01]  /*4fe00*/  LDL.LU R15, [R1+0x2c] ;  /* 0x00002c00010f7983 */ /* 0x000ee20000300800 */
[----:B0-----:R-:W-:-:S02]  /*4fe10*/  IMAD.MOV.U32 R26, RZ, RZ, R9 ;  /* 0x000000ffff1a7224 */ /* 0x001fc400078e0009 */
[----:B------:R-:W-:Y:S01]  /*4fe20*/  IMAD.MOV.U32 R27, RZ, RZ, R6 ;  /* 0x000000ffff1b7224 */ /* 0x000fe200078e0006 */
[----:B------:R-:W2:Y:S04]  /*4fe30*/  LDL.LU R9, [R1+0x591c] ;  /* 0x00591c0001097983 */ /* 0x000ea80000300800 */
[----:B------:R-:W2:Y:S04]  /*4fe40*/  LDL.LU R6, [R1+0x5918] ;  /* 0x0059180001067983 */ /* 0x000ea80000300800 */
[----:B------:R-:W-:Y:S04]  /*4fe50*/  STL.64 [R1+0x57d8], R26 ;  /* 0x0057d81a01007387 */ /* 0x000fe80000100a00 */
[----:B---3--:R-:W-:Y:S04]  /*4fe60*/  STL.64 [R1+0x57a0], R14 ;  /* 0x0057a00e01007387 */ /* 0x008fe80000100a00 */
[----:B----4-:R0:W-:Y:S04]  /*4fe70*/  STL.64 [R1+0x5798], R12 ;  /* 0x0057980c01007387 */ /* 0x0101e80000100a00 */
[----:B0-----:R-:W3:Y:S04]  /*4fe80*/  LDL.LU R12, [R1+0x30] ;  /* 0x00003000010c7983 */ /* 0x001ee80000300800 */
[----:B------:R-:W3:Y:S04]  /*4fe90*/  LDL.LU R13, [R1+0x34] ;  /* 0x00003400010d7983 */ /* 0x000ee80000300800 */
[----:B------:R-:W4:Y:S04]  /*4fea0*/  LDL.LU R14, [R1+0x38] ;  /* 0x00003800010e7983 */ /* 0x000f280000300800 */
[----:B------:R-:W4:Y:S01]  /*4feb0*/  LDL.LU R15, [R1+0x3c] ;  /* 0x00003c00010f7983 */ /* 0x000f220000300800 */
[----:B------:R-:W-:-:S02]  /*4fec0*/  IMAD.MOV.U32 R26, RZ, RZ, R7 ;  /* 0x000000ffff1a7224 */ /* 0x000fc400078e0007 */
[----:B--2---:R-:W-:Y:S01]  /*4fed0*/  IMAD.MOV.U32 R27, RZ, RZ, R20 ;  /* 0x000000ffff1b7224 */ /* 0x004fe200078e0014 */
[----:B------:R-:W2:Y:S04]  /*4fee0*/  LDL.LU R7, [R1+0x5914] ;  /* 0x0059140001077983 */ /* 0x000ea80000300800 */
[----:B------:R-:W2:Y:S04]  /*4fef0*/  LDL.LU R20, [R1+0x5910] ;  /* 0x0059100001147983 */ /* 0x000ea80000300800 */
[----:B------:R-:W-:Y:S04]  /*4ff00*/  STL.64 [R1+0x57f0], R26 ;  /* 0x0057f01a01007387 */ /* 0x000fe80000100a00 */
        /* <DEDUP_REMOVED lines=8> */
[----:B------:R-:W2:Y:S04]  /*4ff90*/  LDL.LU R21, [R1+0x590c] ;  /* 0x00590c0001157983 */ /* 0x000ea80000300800 */
[----:B------:R-:W2:Y:S04]  /*4ffa0*/  LDL.LU R22, [R1+0x5908] ;  /* 0x0059080001167983 */ /* 0x000ea80000300800 */
[----:B------:R0:W-:Y:S02]  /*4ffb0*/  STL.64 [R1+0x5808], R26 ;  /* 0x0058081a01007387 */ /* 0x0001e40000100a00 */
[----:B0-----:R-:W-:-:S02]  /*4ffc0*/  IMAD.MOV.U32 R26, RZ, RZ, R23 ;  /* 0x000000ffff1a7224 */ /* 0x001fc400078e0017 */
[----:B------:R-:W-:Y:S01]  /*4ffd0*/  IMAD.MOV.U32 R27, RZ, RZ, R28 ;  /* 0x000000ffff1b7224 */ /* 0x000fe200078e001c */
        /* <DEDUP_REMOVED lines=43> */
[----:B------:R-:W-:-:S05]  /*50290*/  IMAD.MOV.U32 R27, RZ, RZ, R24 ;  /* 0x000000ffff1b7224 */ /* 0x000fca00078e0018 */
        /* <DEDUP_REMOVED lines=9> */
[----:B------:R0:W-:Y:S02]  /*50330*/  STL.64 [R1+0x5898], R26 ;  /* 0x0058981a01007387 */ /* 0x0001e40000100a00 */
[----:B0-----:R-:W-:Y:S02]  /*50340*/  IMAD.MOV.U32 R26, RZ, RZ, R9 ;  /* 0x000000ffff1a7224 */ /* 0x001fe400078e0009 */
[----:B------:R-:W-:-:S05]  /*50350*/  IMAD.MOV.U32 R27, RZ, RZ, R8 ;  /* 0x000000ffff1b7224 */ /* 0x000fca00078e0008 */
[----:B------:R-:W-:Y:S04]  /*50360*/  STL.64 [R1+0x58b0], R26 ;  /* 0x0058b01a01007387 */ /* 0x000fe80000100a00 */
[----:B----4-:R-:W-:Y:S04]  /*50370*/  STL.64 [R1+0x5848], R14 ;  /* 0x0058480e01007387 */ /* 0x010fe80000100a00 */
[----:B---3--:R0:W-:Y:S04]  /*50380*/  STL.64 [R1+0x5840], R12 ;  /* 0x0058400c01007387 */ /* 0x0081e80000100a00 */
[----:B0-----:R-:W3:Y:S04]  /*50390*/  LDL.LU R12, [R1+0xd0] ;  /* 0x0000d000010c7983 */ /* 0x001ee80000300800 */
[----:B------:R-:W3:Y:S04]  /*503a0*/  LDL.LU R13, [R1+0xd4] ;  /* 0x0000d400010d7983 */ /* 0x000ee80000300800 */
[----:B------:R-:W4:Y:S04]  /*503b0*/  LDL.LU R14, [R1+0xd8] ;  /* 0x0000d800010e7983 */ /* 0x000f280000300800 */
[----:B------:R-:W4:Y:S04]  /*503c0*/  LDL.LU R15, [R1+0xdc] ;  /* 0x0000dc00010f7983 */ /* 0x000f280000300800 */
[----:B------:R-:W2:Y:S04]  /*503d0*/  LDL.LU.64 R26, [R1+0x1b8] ;  /* 0x0001b800011a7983 */ /* 0x000ea80000300a00 */
[----:B--2---:R0:W-:Y:S04]  /*503e0*/  STL.64 [R1+0x58c8], R26 ;  /* 0x0058c81a01007387 */ /* 0x0041e80000100a00 */
[----:B------:R-:W2:Y:S04]  /*503f0*/  LDL.LU R24, [R1+0x200] ;  /* 0x0002000001187983 */ /* 0x000ea80000300800 */
[----:B------:R-:W2:Y:S04]  /*50400*/  LDL.LU R25, [R1+0x204] ;  /* 0x0002040001197983 */ /* 0x000ea80000300800 */
        /* <DEDUP_REMOVED lines=44> */
[----:B------:R-:W4:Y:S01]  /*506d0*/  LDL.LU.64 R8, [R1+0x58d8] ;  /* 0x0058d80001087983 */ /* 0x000f220000300a00 */
[----:B---3--:R-:W-:-:S15]  /*506e0*/  HMMA.16816.F32.BF16 R16, R20, R10, R16 ;  /* 0x0000000a1410723c */ /* 0x008fde0000041810 */
[----:B------:R-:W-:-:S08]  /*506f0*/  NOP ;  /* 0x0000000000007918 */ /* 0x000fd00000000000 */
[----:B------:R-:W-:Y:S04]  /*50700*/  STL.64 [R1+0x220], R16 ;  /* 0x0002201001007387 */ /* 0x000fe80000100a00 */
[----:B------:R0:W-:Y:S04]  /*50710*/  STL.64 [R1+0x228], R18 ;  /* 0x0002281201007387 */ /* 0x0001e80000100a00 */
[----:B0-----:R-:W3:Y:S02]  /*50720*/  LDL.LU.64 R18, [R1+0x58d0] ;  /* 0x0058d00001127983 */ /* 0x001ee40000300a00 */
[----:B---3--:R-:W-:-:S15]  /*50730*/  HMMA.16816.F32.BF16 R24, R20, R18, R24 ;  /* 0x000000121418723c */ /* 0x008fde0000041818 */
[----:B------:R-:W-:-:S08]  /*50740*/  NOP ;  /* 0x0000000000007918 */ /* 0x000fd00000000000 */
[----:B------:R-:W-:Y:S04]  /*50750*/  STL.64 [R1+0x200], R24 ;  /* 0x0002001801007387 */ /* 0x000fe80000100a00 */
[----:B------:R0:W-:Y:S04]  /*50760*/  STL.64 [R1+0x208], R26 ;  /* 0x0002081a01007387 */ /* 0x0001e80000100a00 */
[----:B0-----:R-:W2:Y:S04]  /*50770*/  LDL.LU.64 R26, [R1+0x58c8] ;  /* 0x0058c800011a7983 */ /* 0x001ea80000300a00 */
[----:B------:R0:W-:Y:S04]  /*50780*/  STL.64 [R1+0x5780], R18 ;  /* 0x0057801201007387 */ /* 0x0001e80000100a00 */
[----:B------:R-:W3:Y:S01]  /*50790*/  LDL.LU R16, [R1+0x10] ;  /* 0x0000100001107983 */ /* 0x000ee20000300800 */
[----:B0-----:R-:W-:-:S02]  /*507a0*/  IMAD.MOV.U32 R18, RZ, RZ, R5 ;  /* 0x000000ffff127224 */ /* 0x001fc400078e0005 */
        /* <DEDUP_REMOVED lines=86> */
[----:B------:R-:W-:Y:S01]  /*50d10*/  IMAD.MOV.U32 R17, RZ, RZ, R29 ;  /* 0x000000ffff117224 */ /* 0x000fe200078e001d */
[----:B--2---:R-:W-:Y:S02]  /*50d20*/  HMMA.16816.F32.BF16 R20, R20, R26, R12 ;  /* 0x0000001a1414723c */ /* 0x004fe4000004180c */
[----:B------:R-:W2:Y:S04]  /*50d30*/  LDL.LU.64 R14, [R1+0x57a0] ;  /* 0x0057a000010e7983 */ /* 0x000ea80000300a00 */
[----:B------:R-:W2:Y:S04]  /*50d40*/  LDL.LU.64 R12, [R1+0x5798] ;  /* 0x00579800010c7983 */ /* 0x000ea80000300a00 */
[----:B------:R-:W2:Y:S04]  /*50d50*/  LDL.LU.64 R26, [R1+0x5790] ;  /* 0x00579000011a7983 */ /* 0x000ea80000300a00 */
[----:B------:R-:W2:Y:S09]  /*50d60*/  LDL.LU.64 R24, [R1+0x5788] ;  /* 0x0057880001187983 */ /* 0x000eb20000300a00 */
[----:B------:R-:W-:Y:S04]  /*50d70*/  STL.64 [R1+0x1d0], R20 ;  /* 0x0001d01401007387 */ /* 0x000fe80000100a00 */
[----:B------:R0:W-:Y:S02]  /*50d80*/  STL [R1+0x1d8], R22 ;  /* 0x0001d81601007387 */ /* 0x0001e40000100800 */
[----:B0-----:R-:W-:-:S02]  /*50d90*/  IMAD.MOV.U32 R22, RZ, RZ, R3 ;  /* 0x000000ffff167224 */ /* 0x001fc400078e0003 */
[----:B------:R-:W-:Y:S01]  /*50da0*/  IMAD.MOV.U32 R29, RZ, RZ, R23 ;  /* 0x000000ffff1d7224 */ /* 0x000fe200078e0017 */
[----:B------:R-:W0:Y:S01]  /*50db0*/  S2R R3, SR_TID.X ;  /* 0x0000000000037919 */ /* 0x000e220000002100 */
[----:B------:R-:W4:Y:S04]  /*50dc0*/  LDL.LU R20, [R1+0x1010] ;  /* 0x0010100001147983 */ /* 0x000f280000300800 */
[----:B------:R-:W-:Y:S01]  /*50dd0*/  STL [R1+0x4618], R29 ;  /* 0x0046181d01007387 */ /* 0x000fe20000100800 */
[----:B------:R-:W-:Y:S02]  /*50de0*/  IMAD.MOV.U32 R21, RZ, RZ, R4 ;  /* 0x000000ffff157224 */ /* 0x000fe400078e0004 */
[----:B------:R-:W-:Y:S01]  /*50df0*/  IMAD.MOV.U32 R23, RZ, RZ, R0 ;  /* 0x000000ffff177224 */ /* 0x000fe200078e0000 */
[----:B0-----:R-:W-:-:S05]  /*50e00*/  LOP3.LUT R4, R3, 0x7, RZ, 0xc0, !PT ;  /* 0x0000000703047812 */ /* 0x001fca00078ec0ff */
[----:B------:R-:W-:Y:S01]  /*50e10*/  IMAD R4, R4, 0x90, RZ ;  /* 0x0000009004047824 */ /* 0x000fe200078e02ff */
[C---:B--2---:R-:W-:Y:S06]  /*50e20*/  HMMA.16816.F32.BF16 R12, R24.reuse, R6, R12 ;  /* 0x00000006180c723c */ /* 0x044fec000004180c */
[----:B---3--:R-:W-:-:S15]  /*50e30*/  HMMA.16816.F32.BF16 R16, R24, R10, R16 ;  /* 0x0000000a1810723c */ /* 0x008fde0000041810 */
[----:B------:R-:W-:-:S02]  /*50e40*/  NOP ;  /* 0x0000000000007918 */ /* 0x000fc40000000000 */
[----:B------:R-:W-:Y:S04]  /*50e50*/  STL.64 [R1+0x1c0], R12 ;  /* 0x0001c00c01007387 */ /* 0x000fe80000100a00 */
[----:B------:R0:W-:Y:S03]  /*50e60*/  STL.64 [R1+0x1c8], R14 ;  /* 0x0001c80e01007387 */ /* 0x0001e60000100a00 */
[----:B------:R-:W-:Y:S01]  /*50e70*/  IMAD.MOV.U32 R3, RZ, RZ, R18 ;  /* 0x000000ffff037224 */ /* 0x000fe200078e0012 */
[----:B------:R-:W-:Y:S01]  /*50e80*/  STL.64 [R1+0x1190], R16 ;  /* 0x0011901001007387 */ /* 0x000fe20000100a00 */
[----:B------:R-:W-:-:S03]  /*50e90*/  IMAD.MOV.U32 R0, RZ, RZ, R19 ;  /* 0x000000ffff007224 */ /* 0x000fc600078e0013 */
[----:B------:R-:W2:Y:S01]  /*50ea0*/  LDL.LU.64 R18, [R1+0x5780] ;  /* 0x0057800001127983 */ /* 0x000ea20000300a00 */
[----:B0-----:R-:W0:Y:S03]  /*50eb0*/  S2R R15, SR_TID.X ;  /* 0x00000000000f7919 */ /* 0x001e260000002100 */
[----:B----4-:R-:W-:Y:S01]  /*50ec0*/  STL.64 [R1+0x5778], R8 ;  /* 0x0057780801007387 */ /* 0x010fe20000100a00 */
[----:B0-----:R-:W-:-:S05]  /*50ed0*/  IMAD.SHL.U32 R15, R15, 0x2, RZ ;  /* 0x000000020f0f7824 */ /* 0x001fca00078e00ff */
[----:B------:R-:W-:Y:S02]  /*50ee0*/  LOP3.LUT R4, R4, 0x30, R15, 0x78, !PT ;  /* 0x0000003004047812 */ /* 0x000fe400078e780f */
[----:B------:R-:W0:Y:S02]  /*50ef0*/  LDSM.16.MT88.4 R12, [R28+UR4+0x8000] ;  /* 0x008000041c0c783b */ /* 0x000e240008004200 */
[----:B------:R-:W-:-:S05]  /*50f00*/  LOP3.LUT R4, R4, 0x40, RZ, 0x3c, !PT ;  /* 0x0000004004047812 */ /* 0x000fca00078e3cff */
[----:B------:R-:W1:Y:S04]  /*50f10*/  LDSM.16.M88.4 R8, [R4+UR4+0x10000] ;  /* 0x010000040408783b */ /* 0x000e680008000200 */
[----:B------:R-:W-:Y:S04]  /*50f20*/  STL [R1+0x458c], R0 ;  /* 0x00458c0001007387 */ /* 0x000fe80000100800 */
[----:B------:R-:W-:Y:S04]  /*50f30*/  STL [R1+0x4588], R3 ;  /* 0x0045880301007387 */ /* 0x000fe80000100800 */
[----:B0-----:R-:W-:Y:S04]  /*50f40*/  STL.64 [R1+0x5680], R14 ;  /* 0x0056800e01007387 */ /* 0x001fe80000100a00 */
[----:B------:R0:W-:Y:S04]  /*50f50*/  STL.64 [R1+0x5678], R12 ;  /* 0x0056780c01007387 */ /* 0x0001e80000100a00 */
[----:B-1----:R-:W-:Y:S04]  /*50f60*/  STL.64 [R1+0xe0], R8 ;  /* 0x0000e00801007387 */ /* 0x002fe80000100a00 */
[----:B------:R-:W-:Y:S01]  /*50f70*/  STL.64 [R1+0xe8], R10 ;  /* 0x0000e80a01007387 */ /* 0x000fe20000100a00 */
[----:B0-----:R-:W-:-:S02]  /*50f80*/  IMAD.MOV.U32 R13, RZ, RZ, R8 ;  /* 0x000000ffff0d7224 */ /* 0x001fc400078e0008 */
[----:B------:R-:W-:Y:S02]  /*50f90*/  IMAD.MOV.U32 R12, RZ, RZ, R9 ;  /* 0x000000ffff0c7224 */ /* 0x000fe400078e0009 */
[----:B------:R-:W0:Y:S04]  /*50fa0*/  LDSM.16.M88.4 R8, [R4+UR4+0x10400] ;  /* 0x010400040408783b */ /* 0x000e280008000200 */
[----:B0-----:R-:W-:Y:S01]  /*50fb0*/  STL.64 [R1+0xd0], R8 ;  /* 0x0000d00801007387 */ /* 0x001fe20000100a00 */
[----:B------:R-:W-:-:S03]  /*50fc0*/  IMAD.MOV.U32 R15, RZ, RZ, R8 ;  /* 0x000000ffff0f7224 */ /* 0x000fc600078e0008 */
[----:B------:R2:W-:Y:S01]  /*50fd0*/  STL.64 [R1+0xd8], R10 ;  /* 0x0000d80a01007387 */ /* 0x0005e20000100a00 */
[----:B------:R-:W-:Y:S02]  /*50fe0*/  IMAD.MOV.U32 R14, RZ, RZ, R9 ;  /* 0x000000ffff0e7224 */ /* 0x000fe400078e0009 */
[----:B--2---:R-:W-:Y:S01]  /*50ff0*/  HMMA.16816.F32.BF16 R8, R24, R18, R20 ;  /* 0x000000121808723c */ /* 0x004fe20000041814 */
[----:B------:R-:W-:Y:S04]  /*51000*/  LDSM.16.M88.4 R16, [R4+UR4+0x10800] ;  /* 0x010800040410783b */ /* 0x000fe80008000200 */
[----:B------:R-:W-:-:S15]  /*51010*/  LDSM.16.M88.4 R20, [R4+UR4+0x11c00] ;  /* 0x011c00040414783b */ /* 0x000fde0008000200 */
[----:B------:R-:W-:-:S03]  /*51020*/  NOP ;  /* 0x0000000000007918 */ /* 0x000fc60000000000 */
[----:B------:R-:W-:Y:S01]  /*51030*/  STL.64 [R1+0x1180], R8 ;  /* 0x0011800801007387 */ /* 0x000fe20000100a00 */
[----:B------:R-:W-:Y:S02]  /*51040*/  IMAD.MOV.U32 R0, RZ, RZ, R10 ;  /* 0x000000ffff007224 */ /* 0x000fe400078e000a */
[----:B------:R-:W-:Y:S02]  /*51050*/  IMAD.MOV.U32 R3, RZ, RZ, R11 ;  /* 0x000000ffff037224 */ /* 0x000fe400078e000b */
[----:B------:R-:W0:Y:S04]  /*51060*/  LDSM.16.M88.4 R8, [R4+UR4+0x10c00] ;  /* 0x010c00040408783b */ /* 0x000e280008000200 */
[----:B------:R-:W-:Y:S04]  /*51070*/  STL [R1+0x45a4], R3 ;  /* 0x0045a40301007387 */ /* 0x000fe80000100800 */
[----:B------:R1:W-:Y:S04]  /*51080*/  STL [R1+0x45a0], R0 ;  /* 0x0045a00001007387 */ /* 0x0003e80000100800 */
[----:B0-----:R-:W-:Y:S04]  /*51090*/  STL.64 [R1+0xb0], R8 ;  /* 0x0000b00801007387 */ /* 0x001fe80000100a00 */
[----:B------:R-:W-:Y:S04]  /*510a0*/  STL.64 [R1+0xc0], R16 ;  /* 0x0000c01001007387 */ /* 0x000fe80000100a00 */
[----:B------:R-:W-:Y:S04]  /*510b0*/  STL.64 [R1+0xc8], R18 ;  /* 0x0000c81201007387 */ /* 0x000fe80000100a00 */
[----:B------:R-:W-:Y:S01]  /*510c0*/  STL.64 [R1+0xb8], R10 ;  /* 0x0000b80a01007387 */ /* 0x000fe20000100a00 */
[----:B-1----:R-:W-:-:S03]  /*510d0*/  IMAD.MOV.U32 R0, RZ, RZ, R9 ;  /* 0x000000ffff007224 */ /* 0x002fc600078e0009 */
[----:B------:R-:W0:Y:S02]  /*510e0*/  LDSM.16.M88.4 R8, [R4+UR4+0x11000] ;  /* 0x011000040408783b */ /* 0x000e240008000200 */
[----:B0-----:R-:W-:Y:S02]  /*510f0*/  IMAD.MOV.U32 R17, RZ, RZ, R8 ;  /* 0x000000ffff117224 */ /* 0x001fe400078e0008 */
[----:B------:R-:W-:Y:S01]  /*51100*/  IMAD.MOV.U32 R16, RZ, RZ, R9 ;  /* 0x000000ffff107224 */ /* 0x000fe200078e0009 */
[----:B------:R-:W-:Y:S04]  /*51110*/  STL.64 [R1+0xa0], R8 ;  /* 0x0000a00801007387 */ /* 0x000fe80000100a00 */
[----:B------:R-:W-:Y:S04]  /*51120*/  STL.64 [R1+0xa8], R10 ;  /* 0x0000a80a01007387 */ /* 0x000fe80000100a00 */
[----:B------:R-:W-:Y:S04]  /*51130*/  LDSM.16.M88.4 R8, [R4+UR4+0x11800] ;  /* 0x011800040408783b */ /* 0x000fe80008000200 */
[----:B------:R-:W-:Y:S04]  /*51140*/  STL.64 [R1+0x5650], R16 ;  /* 0x0056501001007387 */ /* 0x000fe80000100a00 */
[----:B------:R-:W0:Y:S04]  /*51150*/  LDSM.16.M88.4 R16, [R4+UR4+0x11400] ;  /* 0x011400040410783b */ /* 0x000e280008000200 */
[----:B0-----:R-:W-:Y:S04]  /*51160*/  STL.64 [R1+0x90], R16 ;  /* 0x0000901001007387 */ /* 0x001fe80000100a00 */
[----:B------:R-:W-:Y:S04]  /*51170*/  STL.64 [R1+0x98], R18 ;  /* 0x0000981201007387 */ /* 0x000fe80000100a00 */
[----:B------:R-:W0:Y:S04]  /*51180*/  LDSM.16.M88.4 R16, [R4+UR4+0x12000] ;  /* 0x012000040410783b */ /* 0x000e280008000200 */
[----:B------:R-:W-:Y:S04]  /*51190*/  STL.64 [R1+0x80], R8 ;  /* 0x0000800801007387 */ /* 0x000fe80000100a00 */
[----:B------:R-:W-:Y:S04]  /*511a0*/  STL.64 [R1+0x88], R10 ;  /* 0x0000880a01007387 */ /* 0x000fe80000100a00 */
[----:B------:R-:W1:Y:S04]  /*511b0*/  LDSM.16.M88.4 R8, [R4+UR4+0x12400] ;  /* 0x012400040408783b */ /* 0x000e680008000200 */
[----:B------:R-:W-:Y:S04]  /*511c0*/  STL.64 [R1+0x70], R20 ;  /* 0x0000701401007387 */ /* 0x000fe80000100a00 */
[----:B------:R-:W-:Y:S04]  /*511d0*/  STL.64 [R1+0x78], R22 ;  /* 0x0000781601007387 */ /* 0x000fe80000100a00 */
[----:B------:R-:W-:Y:S04]  /*511e0*/  LDSM.16.M88.4 R20, [R4+UR4+0x12800] ;  /* 0x012800040414783b */ /* 0x000fe80008000200 */
[----:B0-----:R-:W-:Y:S04]  /*511f0*/  STL.64 [R1+0x60], R16 ;  /* 0x0000601001007387 */ /* 0x001fe80000100a00 */
[----:B------:R-:W-:Y:S04]  /*51200*/  STL.64 [R1+0x68], R18 ;  /* 0x0000681201007387 */ /* 0x000fe80000100a00 */
[----:B-1----:R-:W-:Y:S04]  /*51210*/  STL.64 [R1+0x50], R8 ;  /* 0x0000500801007387 */ /* 0x002fe80000100a00 */
[----:B------:R-:W0:Y:S01]  /*51220*/  LDSM.16.M88.4 R16, [R4+UR4+0x12c00] ;  /* 0x012c00040410783b */ /* 0x000e220008000200 */
[----:B------:R-:W-:-:S03]  /*51230*/  IMAD.MOV.U32 R29, RZ, RZ, R8 ;  /* 0x000000ffff1d7224 */ /* 0x000fc600078e0008 */
[----:B------:R-:W-:Y:S01]  /*51240*/  STL.64 [R1+0x58], R10 ;  /* 0x0000580a01007387 */ /* 0x000fe20000100a00 */
[----:B------:R-:W-:-:S03]  /*51250*/  IMAD.MOV.U32 R3, RZ, RZ, R9 ;  /* 0x000000ffff037224 */ /* 0x000fc600078e0009 */
[----:B------:R-:W1:Y:S04]  /*51260*/  LDSM.16.M88.4 R8, [R4+UR4+0x13000] ;  /* 0x013000040408783b */ /* 0x000e680008000200 */
[----:B------:R1:W-:Y:S04]  /*51270*/  STL [R1+0x5634], R3 ;  /* 0x0056340301007387 */ /* 0x0003e80000100800 */
[----:B------:R2:W-:Y:S04]  /*51280*/  STL [R1+0x5630], R29 ;  /* 0x0056301d01007387 */ /* 0x0005e80000100800 */
[----:B0-----:R-:W-:Y:S04]  /*51290*/  STL.64 [R1+0x30], R16 ;  /* 0x0000301001007387 */ /* 0x001fe80000100a00 */
[----:B------:R-:W-:Y:S01]  /*512a0*/  STL.64 [R1+0x38], R18 ;  /* 0x0000381201007387 */ /* 0x000fe20000100a00 */
[----:B-1----:R-:W-:-:S03]  /*512b0*/  IMAD.MOV.U32 R3, RZ, RZ, R8 ;  /* 0x000000ffff037224 */ /* 0x002fc600078e0008 */
[----:B------:R-:W-:Y:S04]  /*512c0*/  STL.64 [R1+0x20], R8 ;  /* 0x0000200801007387 */ /* 0x000fe80000100a00 */
[----:B------:R-:W-:Y:S01]  /*512d0*/  STL.64 [R1+0x28], R10 ;  /* 0x0000280a01007387 */ /* 0x000fe20000100a00 */
[----:B--2---:R-:W-:-:S03]  /*512e0*/  IMAD.MOV.U32 R29, RZ, RZ, R9 ;  /* 0x000000ffff1d7224 */ /* 0x004fc600078e0009 */
[----:B------:R-:W0:Y:S04]  /*512f0*/  LDSM.16.M88.4 R8, [R4+UR4+0x13400] ;  /* 0x013400040408783b */ /* 0x000e280008000200 */
[----:B------:R-:W-:Y:S04]  /*51300*/  STL.64 [R1+0x40], R20 ;  /* 0x0000401401007387 */ /* 0x000fe80000100a00 */
[----:B------:R1:W-:Y:S02]  /*51310*/  STL.64 [R1+0x48], R22 ;  /* 0x0000481601007387 */ /* 0x0003e40000100a00 */
[----:B-1----:R-:W-:-:S02]  /*51320*/  IMAD.MOV.U32 R22, RZ, RZ, R5 ;  /* 0x000000ffff167224 */ /* 0x002fc400078e0005 */
[----:B0-----:R-:W-:Y:S04]  /*51330*/  STL.64 [R1+0x10], R8 ;  /* 0x0000100801007387 */ /* 0x001fe80000100a00 */
[----:B------:R-:W-:Y:S04]  /*51340*/  STL.64 [R1+0x18], R10 ;  /* 0x0000180a01007387 */ /* 0x000fe80000100a00 */
[----:B------:R-:W0:Y:S04]  /*51350*/  LDSM.16.M88.4 R8, [R4+UR4+0x13800] ;  /* 0x013800040408783b */ /* 0x000e280008000200 */
[----:B------:R-:W1:Y:S04]  /*51360*/  LDSM.16.M88.4 R4, [R4+UR4+0x13c00] ;  /* 0x013c00040404783b */ /* 0x000e680008000200 */
[----:B------:R-:W-:Y:S01]  /*51370*/  STL.64 [R1+0x5628], R20 ;  /* 0x0056281401007387 */ /* 0x000fe20000100a00 */
[----:B------:R-:W-:-:S02]  /*51380*/  IMAD.MOV.U32 R23, RZ, RZ, R2 ;  /* 0x000000ffff177224 */ /* 0x000fc400078e0002 */
[----:B0-----:R-:W-:Y:S01]  /*51390*/  IMAD.MOV.U32 R18, RZ, RZ, R8 ;  /* 0x000000ffff127224 */ /* 0x001fe200078e0008 */
[----:B------:R-:W-:Y:S01]  /*513a0*/  STL.64 [R1+0x8], R10 ;  /* 0x0000080a01007387 */ /* 0x000fe20000100a00 */
[----:B------:R-:W-:-:S03]  /*513b0*/  IMAD.MOV.U32 R2, RZ, RZ, R9 ;  /* 0x000000ffff027224 */ /* 0x000fc600078e0009 */
[----:B------:R-:W2:Y:S04]  /*513c0*/  LDL.LU.64 R8, [R1+0x5778] ;  /* 0x0057780001087983 */ /* 0x000ea80000300a00 */
[----:B-1----:R-:W-:Y:S04]  /*513d0*/  STL [R1+0x4770], R6 ;  /* 0x0047700601007387 */ /* 0x002fe80000100800 */
[----:B------:R-:W-:Y:S04]  /*513e0*/  STL [R1+0x4420], R7 ;  /* 0x0044200701007387 */ /* 0x000fe80000100800 */
[----:B------:R0:W-:Y:S04]  /*513f0*/  STL.64 [R1+0x5658], R4 ;  /* 0x0056580401007387 */ /* 0x0001e80000100a00 */
[----:B0-----:R-:W3:Y:S04]  /*51400*/  LDL.LU R4, [R1+0x1050] ;  /* 0x0010500001047983 */ /* 0x001ee80000300800 */
[----:B------:R-:W3:Y:S01]  /*51410*/  LDL.LU R5, [R1+0x1054] ;  /* 0x0010540001057983 */ /* 0x000ee20000300800 */
[----:B------:R-:W-:-:S02]  /*51420*/  IMAD.MOV.U32 R16, RZ, RZ, R15 ;  /* 0x000000ffff107224 */ /* 0x000fc400078e000f */
[----:B------:R-:W-:Y:S02]  /*51430*/  IMAD.MOV.U32 R17, RZ, RZ, R14 ;  /* 0x000000ffff117224 */ /* 0x000fe400078e000e */
[----:B--2---:R-:W-:Y:S02]  /*51440*/  IMAD.MOV.U32 R6, RZ, RZ, R9 ;  /* 0x000000ffff067224 */ /* 0x004fe400078e0009 */
[----:B------:R-:W-:Y:S02]  /*51450*/  IMAD.MOV.U32 R7, RZ, RZ, R8 ;  /* 0x000000ffff077224 */ /* 0x000fe400078e0008 */
[----:B------:R-:W0:Y:S05]  /*51460*/  LDSM.16.MT88.4 R8, [R28+UR4+0x8080] ;  /* 0x008080041c08783b */ /* 0x000e2a0008004200 */
[----:B---3--:R-:W-:Y:S01]  /*51470*/  HMMA.16816.F32.BF16 R4, R24, R22, R4 ;  /* 0x000000161804723c */ /* 0x008fe20000041804 */
[----:B0-----:R-:W-:Y:S04]  /*51480*/  STL.64 [R1+0x5560], R10 ;  /* 0x0055600a01007387 */ /* 0x001fe80000100a00 */
[----:B------:R-:W-:-:S15]  /*51490*/  STL.64 [R1+0x5558], R8 ;  /* 0x0055580801007387 */ /* 0x000fde0000100a00 */
[----:B------:R-:W-:-:S03]  /*514a0*/  NOP ;  /* 0x0000000000007918 */ /* 0x000fc60000000000 */
[----:B------:R-:W-:Y:S04]  /*514b0*/  STL.64 [R1+0x1170], R4 ;  /* 0x0011700401007387 */ /* 0x000fe80000100a00 */
[----:B------:R-:W-:Y:S04]  /*514c0*/  STL.64 [R1+0x1178], R6 ;  /* 0x0011780601007387 */ /* 0x000fe80000100a00 */
[----:B------:R0:W-:Y:S04]  /*514d0*/  STL.64 [R1+0x5660], R16 ;  /* 0x0056601001007387 */ /* 0x0001e80000100a00 */
[----:B------:R-:W-:Y:S01]  /*514e0*/  STL [R1+0x5690], R18 ;  /* 0x0056901201007387 */ /* 0x000fe20000100800 */
[----:B0-----:R-:W-:-:S02]  /*514f0*/  IMAD.MOV.U32 R16, RZ, RZ, R13 ;  /* 0x000000ffff107224 */ /* 0x001fc400078e000d */
[----:B------:R-:W-:-:S05]  /*51500*/  IMAD.MOV.U32 R17, RZ, RZ, R12 ;  /* 0x000000ffff117224 */ /* 0x000fca00078e000c */
[----:B------:R0:W-:Y:S04]  /*51510*/  STL.64 [R1+0x5688], R16 ;  /* 0x0056881001007387 */ /* 0x0001e80000100a00 */
[----:B------:R-:W2:Y:S04]  /*51520*/  LDL.LU R12, [R1+0x10d0] ;  /* 0x0010d000010c7983 */ /* 0x000ea80000300800 */
[----:B------:R-:W2:Y:S04]  /*51530*/  LDL.LU R13, [R1+0x10d4] ;  /* 0x0010d400010d7983 */ /* 0x000ea80000300800 */
[----:B------:R-:W3:Y:S04]  /*51540*/  LDL.LU R14, [R1+0x10d8] ;  /* 0x0010d800010e7983 */ /* 0x000ee80000300800 */
[----:B------:R-:W3:Y:S04]  /*51550*/  LDL.LU R15, [R1+0x10dc] ;  /* 0x0010dc00010f7983 */ /* 0x000ee80000300800 */
[----:B---3--:R1:W-:Y:S04]  /*51560*/  STL.64 [R1+0x56a0], R14 ;  /* 0x0056a00e01007387 */ /* 0x0083e80000100a00 */
[----:B--2---:R-:W-:Y:S04]  /*51570*/  STL.64 [R1+0x5698], R12 ;  /* 0x0056980c01007387 */ /* 0x004fe80000100a00 */
[----:B0-----:R-:W2:Y:S04]  /*51580*/  LDL.LU R16, [R1+0x1600] ;  /* 0x0016000001107983 */ /* 0x001ea80000300800 */
[----:B------:R-:W2:Y:S04]  /*51590*/  LDL.LU R17, [R1+0x1604] ;  /* 0x0016040001117983 */ /* 0x000ea80000300800 */
[----:B------:R-:W3:Y:S04]  /*515a0*/  LDL.LU R18, [R1+0x1608] ;  /* 0x0016080001127983 */ /* 0x000ee80000300800 */
[----:B------:R-:W3:Y:S04]  /*515b0*/  LDL.LU R19, [R1+0x160c] ;  /* 0x00160c0001137983 */ /* 0x000ee80000300800 */
[----:B---3--:R-:W-:Y:S04]  /*515c0*/  STL.64 [R1+0x56b0], R18 ;  /* 0x0056b01201007387 */ /* 0x008fe80000100a00 */
[----:B--2---:R0:W-:Y:S04]  /*515d0*/  STL.64 [R1+0x56a8], R16 ;  /* 0x0056a81001007387 */ /* 0x0041e80000100a00 */
[----:B-1----:R-:W2:Y:S04]  /*515e0*/  LDL.LU R14, [R1+0x118] ;  /* 0x00011800010e7983 */ /* 0x002ea80000300800 */
[----:B------:R-:W2:Y:S04]  /*515f0*/  LDL.LU R15, [R1+0x11c] ;  /* 0x00011c00010f7983 */ /* 0x000ea80000300800 */
[----:B--2---:R-:W-:Y:S04]  /*51600*/  STL.64 [R1+0x56b8], R14 ;  /* 0x0056b80e01007387 */ /* 0x004fe80000100a00 */
[----:B0-----:R-:W2:Y:S04]  /*51610*/  LDL.LU R16, [R1+0x1610] ;  /* 0x0016100001107983 */ /* 0x001ea80000300800 */
[----:B------:R-:W2:Y:S04]  /*51620*/  LDL.LU R17, [R1+0x1614] ;  /* 0x0016140001117983 */ /* 0x000ea80000300800 */
[----:B------:R-:W3:Y:S04]  /*51630*/  LDL.LU R18, [R1+0x1618] ;  /* 0x0016180001127983 */ /* 0x000ee80000300800 */
[----:B------:R-:W3:Y:S04]  /*51640*/  LDL.LU R19, [R1+0x161c] ;  /* 0x00161c0001137983 */ /* 0x000ee80000300800 */
[----:B------:R-:W4:Y:S04]  /*51650*/  LDL.LU R22, [R1+0x148] ;  /* 0x0001480001167983 */ /* 0x000f280000300800 */
[----:B------:R-:W4:Y:S04]  /*51660*/  LDL.LU R23, [R1+0x14c] ;  /* 0x00014c0001177983 */ /* 0x000f280000300800 */
[----:B----4-:R0:W-:Y:S04]  /*51670*/  STL.64 [R1+0x56e8], R22 ;  /* 0x0056e81601007387 */ /* 0x0101e80000100a00 */
        /* <DEDUP_REMOVED lines=8> */
[----:B--2---:R0:W-:Y:S04]  /*51700*/  STL.64 [R1+0x5700], R22 ;  /* 0x0057001601007387 */ /* 0x0041e80000100a00 */
[----:B-1----:R-:W2:Y:S04]  /*51710*/  LDL.LU R8, [R1+0x10a0] ;  /* 0x0010a00001087983 */ /* 0x002ea80000300800 */
[----:B------:R-:W2:Y:S04]  /*51720*/  LDL.LU R9, [R1+0x10a4] ;  /* 0x0010a40001097983 */ /* 0x000ea80000300800 */
[----:B------:R-:W4:Y:S04]  /*51730*/  LDL.LU R10, [R1+0x10a8] ;  /* 0x0010a800010a7983 */ /* 0x000f280000300800 */
[----:B------:R-:W4:Y:S04]  /*51740*/  LDL.LU R11, [R1+0x10ac] ;  /* 0x0010ac00010b7983 */ /* 0x000f280000300800 */
[----:B----4-:R-:W-:Y:S04]  /*51750*/  STL.64 [R1+0x5710], R10 ;  /* 0x0057100a01007387 */ /* 0x010fe80000100a00 */
[----:B--2---:R1:W-:Y:S04]  /*51760*/  STL.64 [R1+0x5708], R8 ;  /* 0x0057080801007387 */ /* 0x0043e80000100a00 */
        /* <DEDUP_REMOVED lines=8> */
[----:B--2---:R-:W-:Y:S04]  /*517f0*/  STL.64 [R1+0x5720], R8 ;  /* 0x0057200801007387 */ /* 0x004fe80000100a00 */
[----:B0-----:R-:W2:Y:S04]  /*51800*/  LDL.LU R22, [R1+0x178] ;  /* 0x0001780001167983 */ /* 0x001ea80000300800 */
[----:B------:R-:W2:Y:S04]  /*51810*/  LDL.LU R23, [R1+0x17c] ;  /* 0x00017c0001177983 */ /* 0x000ea80000300800 */
[----:B--2---:R0:W-:Y:S04]  /*51820*/  STL.64 [R1+0x5730], R22 ;  /* 0x0057301601007387 */ /* 0x0041e80000100a00 */
[----:B0-----:R-:W2:Y:S04]  /*51830*/  LDL.LU R22, [R1+0x188] ;  /* 0x0001880001167983 */ /* 0x001ea80000300800 */
[----:B------:R-:W2:Y:S04]  /*51840*/  LDL.LU R23, [R1+0x18c] ;  /* 0x00018c0001177983 */ /* 0x000ea80000300800 */
[----:B--2---:R0:W-:Y:S04]  /*51850*/  STL.64 [R1+0x5748], R22 ;  /* 0x0057481601007387 */ /* 0x0041e80000100a00 */
[----:B------:R-:W2:Y:S04]  /*51860*/  LDL.LU R8, [R1+0x1080] ;  /* 0x0010800001087983 */ /* 0x000ea80000300800 */
[----:B------:R-:W2:Y:S04]  /*51870*/  LDL.LU R9, [R1+0x1084] ;  /* 0x0010840001097983 */ /* 0x000ea80000300800 */
[----:B------:R-:W4:Y:S04]  /*51880*/  LDL.LU R10, [R1+0x1088] ;  /* 0x00108800010a7983 */ /* 0x000f280000300800 */
[----:B------:R-:W4:Y:S04]  /*51890*/  LDL.LU R11, [R1+0x108c] ;  /* 0x00108c00010b7983 */ /* 0x000f280000300800 */
[----:B0-----:R-:W3:Y:S04]  /*518a0*/  LDL.LU R22, [R1+0x198] ;  /* 0x0001980001167983 */ /* 0x001ee80000300800 */
[----:B------:R-:W3:Y:S04]  /*518b0*/  LDL.LU R23, [R1+0x19c] ;  /* 0x00019c0001177983 */ /* 0x000ee80000300800 */
[----:B---3--:R-:W-:Y:S04]  /*518c0*/  STL.64 [R1+0x5760], R22 ;  /* 0x0057601601007387 */ /* 0x008fe80000100a00 */
[----:B----4-:R-:W-:Y:S04]  /*518d0*/  STL.64 [R1+0x5740], R10 ;  /* 0x0057400a01007387 */ /* 0x010fe80000100a00 */
[----:B--2---:R0:W-:Y:S04]  /*518e0*/  STL.64 [R1+0x5738], R8 ;  /* 0x0057380801007387 */ /* 0x0041e80000100a00 */
[----:B0-----:R-:W2:Y:S04]  /*518f0*/  LDL.LU R8, [R1+0x1070] ;  /* 0x0010700001087983 */ /* 0x001ea80000300800 */
[----:B------:R-:W2:Y:S04]  /*51900*/  LDL.LU R9, [R1+0x1074] ;  /* 0x0010740001097983 */ /* 0x000ea80000300800 */
[----:B------:R-:W3:Y:S04]  /*51910*/  LDL.LU R10, [R1+0x1078] ;  /* 0x00107800010a7983 */ /* 0x000ee80000300800 */
[----:B------:R-:W3:Y:S04]  /*51920*/  LDL.LU R11, [R1+0x107c] ;  /* 0x00107c00010b7983 */ /* 0x000ee80000300800 */
[----:B------:R-:W4:Y:S04]  /*51930*/  LDL.LU R22, [R1+0x1a8] ;  /* 0x0001a80001167983 */ /* 0x000f280000300800 */
[----:B------:R-:W4:Y:S04]  /*51940*/  LDL.LU R23, [R1+0x1ac] ;  /* 0x0001ac0001177983 */ /* 0x000f280000300800 */
        /* <DEDUP_REMOVED lines=8> */
[----:B0-----:R-:W4:Y:S04]  /*519d0*/  LDL.LU R8, [R1+0x1040] ;  /* 0x0010400001087983 */ /* 0x001f280000300800 */
[----:B------:R-:W4:Y:S04]  /*519e0*/  LDL.LU R9, [R1+0x1044] ;  /* 0x0010440001097983 */ /* 0x000f280000300800 */
[----:B------:R-:W4:Y:S04]  /*519f0*/  LDL.LU R10, [R1+0x1048] ;  /* 0x00104800010a7983 */ /* 0x000f280000300800 */
[----:B------:R-:W4:Y:S04]  /*51a00*/  LDL.LU R11, [R1+0x104c] ;  /* 0x00104c00010b7983 */ /* 0x000f280000300800 */
[----:B------:R-:W-:Y:S04]  /*51a10*/  STL.64 [R1+0x56c8], R18 ;  /* 0x0056c81201007387 */ /* 0x000fe80000100a00 */
[----:B------:R-:W-:Y:S04]  /*51a20*/  STL.64 [R1+0x56c0], R16 ;  /* 0x0056c01001007387 */ /* 0x000fe80000100a00 */
[----:B------:R-:W2:Y:S04]  /*51a30*/  LDL.LU R14, [R1+0x128] ;  /* 0x00012800010e7983 */ /* 0x000ea80000300800 */
[----:B------:R-:W2:Y:S04]  /*51a40*/  LDL.LU R15, [R1+0x12c] ;  /* 0x00012c00010f7983 */ /* 0x000ea80000300800 */
[----:B--2---:R0:W-:Y:S04]  /*51a50*/  STL.64 [R1+0x56d0], R14 ;  /* 0x0056d00e01007387 */ /* 0x0041e80000100a00 */
[----:B0-----:R-:W2:Y:S04]  /*51a60*/  LDL.LU R14, [R1+0x138] ;  /* 0x00013800010e7983 */ /* 0x001ea80000300800 */
[----:B------:R-:W2:Y:S04]  /*51a70*/  LDL.LU R15, [R1+0x13c] ;  /* 0x00013c00010f7983 */ /* 0x000ea80000300800 */
[----:B------:R-:W3:Y:S04]  /*51a80*/  LDL.LU R16, [R1+0x1620] ;  /* 0x0016200001107983 */ /* 0x000ee80000300800 */
[----:B------:R-:W3:Y:S04]  /*51a90*/  LDL.LU R17, [R1+0x1624] ;  /* 0x0016240001117983 */ /* 0x000ee80000300800 */
[----:B------:R-:W2:Y:S04]  /*51aa0*/  LDL.LU R18, [R1+0x1628] ;  /* 0x0016280001127983 */ /* 0x000ea80000300800 */
[----:B------:R-:W2:Y:S01]  /*51ab0*/  LDL.LU R19, [R1+0x162c] ;  /* 0x00162c0001137983 */ /* 0x000ea20000300800 */
[C---:B----4-:R-:W-:Y:S03]  /*51ac0*/  HMMA.16816.F32.BF16 R20, R24.reuse, R22, R8 ;  /* 0x000000161814723c */ /* 0x050fe60000041808 */
[----:B--2---:R-:W-:Y:S04]  /*51ad0*/  STL.64 [R1+0x56e0], R18 ;  /* 0x0056e01201007387 */ /* 0x004fe80000100a00 */
[----:B---3--:R0:W-:Y:S04]  /*51ae0*/  STL.64 [R1+0x56d8], R16 ;  /* 0x0056d81001007387 */ /* 0x0081e80000100a00 */
[----:B0-----:R-:W2:Y:S04]  /*51af0*/  LDL.LU R16, [R1+0x1630] ;  /* 0x0016300001107983 */ /* 0x001ea80000300800 */
[----:B------:R-:W2:Y:S04]  /*51b00*/  LDL.LU R17, [R1+0x1634] ;  /* 0x0016340001117983 */ /* 0x000ea80000300800 */
[----:B------:R-:W2:Y:S04]  /*51b10*/  LDL.LU R18, [R1+0x1638] ;  /* 0x0016380001127983 */ /* 0x000ea80000300800 */
[----:B------:R-:W2:Y:S04]  /*51b20*/  LDL.LU R19, [R1+0x163c] ;  /* 0x00163c0001137983 */ /* 0x000ea80000300800 */
[----:B------:R-:W3:Y:S04]  /*51b30*/  LDL.LU R4, [R1+0x10b0] ;  /* 0x0010b00001047983 */ /* 0x000ee80000300800 */
        /* <DEDUP_REMOVED lines=50> */
[----:B------:R-:W4:-:S15]  /*51e60*/  LDL.LU R8, [R1+0x1110] ;  /* 0x0011100001087983 */ /* 0x000f1e0000300800 */
[----:B------:R-:W-:-:S06]  /*51e70*/  NOP ;  /* 0x0000000000007918 */ /* 0x000fcc0000000000 */
[----:B------:R-:W-:Y:S04]  /*51e80*/  STL.64 [R1+0x5c0], R20 ;  /* 0x0005c01401007387 */ /* 0x000fe80000100a00 */
[----:B------:R-:W-:Y:S04]  /*51e90*/  STL.64 [R1+0x5c8], R22 ;  /* 0x0005c81601007387 */ /* 0x000fe80000100a00 */
[----:B------:R-:W4:Y:S04]  /*51ea0*/  LDL.LU R9, [R1+0x1114] ;  /* 0x0011140001097983 */ /* 0x000f280000300800 */
[----:B------:R-:W3:Y:S04]  /*51eb0*/  LDL.LU R10, [R1+0x1118] ;  /* 0x00111800010a7983 */ /* 0x000ee80000300800 */
[----:B------:R-:W3:Y:S01]  /*51ec0*/  LDL.LU R11, [R1+0x111c] ;  /* 0x00111c00010b7983 */ /* 0x000ee20000300800 */
[C---:B--2---:R-:W-:Y:S03]  /*51ed0*/  HMMA.16816.F32.BF16 R12, R24.reuse, R14, R16 ;  /* 0x0000000e180c723c */ /* 0x044fe60000041810 */
[----:B---3--:R0:W-:Y:S04]  /*51ee0*/  STL.64 [R1+0x5640], R10 ;  /* 0x0056400a01007387 */ /* 0x0081e80000100a00 */
[----:B----4-:R-:W-:Y:S04]  /*51ef0*/  STL.64 [R1+0x5638], R8 ;  /* 0x0056380801007387 */ /* 0x010fe80000100a00 */
[----:B0-----:R-:W2:Y:S04]  /*51f00*/  LDL.LU R10, [R1+0xf8] ;  /* 0x0000f800010a7983 */ /* 0x001ea80000300800 */
[----:B------:R-:W2:Y:S04]  /*51f10*/  LDL.LU R11, [R1+0xfc] ;  /* 0x0000fc00010b7983 */ /* 0x000ea80000300800 */
[----:B------:R-:W3:Y:S04]  /*51f20*/  LDL.64 R20, [R1+0x90] ;  /* 0x0000900001147983 */ /* 0x000ee80000100a00 */
[----:B---3--:R-:W-:Y:S04]  /*51f30*/  STL.64 [R1+0x5648], R20 ;  /* 0x0056481401007387 */ /* 0x008fe80000100a00 */
        /* <DEDUP_REMOVED lines=15> */
[----:B------:R-:W3:Y:S04]  /*52030*/  LDL.LU.64 R18, [R1+0x56b0] ;  /* 0x0056b00001127983 */ /* 0x000ee80000300a00 */
[----:B------:R-:W3:-:S15]  /*52040*/  LDL.LU.64 R16, [R1+0x56a8] ;  /* 0x0056a80001107983 */ /* 0x000ede0000300a00 */
[----:B------:R-:W-:-:S02]  /*52050*/  NOP ;  /* 0x0000000000007918 */ /* 0x000fc40000000000 */
[----:B------:R-:W-:Y:S04]  /*52060*/  STL.64 [R1+0x590], R12 ;  /* 0x0005900c01007387 */ /* 0x000fe80000100a00 */
[----:B------:R0:W-:Y:S04]  /*52070*/  STL.64 [R1+0x598], R14 ;  /* 0x0005980e01007387 */ /* 0x0001e80000100a00 */
[----:B0-----:R-:W2:Y:S04]  /*52080*/  LDL.LU.64 R14, [R1+0x56a0] ;  /* 0x0056a000010e7983 */ /* 0x001ea80000300a00 */
[----:B------:R-:W2:Y:S01]  /*52090*/  LDL.LU.64 R12, [R1+0x5698] ;  /* 0x00569800010c7983 */ /* 0x000ea20000300a00 */
[----:B---3--:R-:W-:Y:S03]  /*520a0*/  HMMA.16816.F32.BF16 R20, R24, R22, R16 ;  /* 0x000000161814723c */ /* 0x008fe60000041810 */
[----:B------:R-:W3:Y:S04]  /*520b0*/  LDL.LU R18, [R1+0x5690] ;  /* 0x0056900001127983 */ /* 0x000ee80000300800 */
[----:B------:R-:W4:-:S15]  /*520c0*/  LDL.LU.64 R16, [R1+0x5688] ;  /* 0x0056880001107983 */ /* 0x000f1e0000300a00 */
[----:B------:R-:W-:-:S01]  /*520d0*/  NOP ;  /* 0x0000000000007918 */ /* 0x000fc20000000000 */
[----:B------:R0:W-:Y:S04]  /*520e0*/  STL.64 [R1+0x580], R20 ;  /* 0x0005801401007387 */ /* 0x0001e80000100a00 */
[----:B------:R-:W-:Y:S04]  /*520f0*/  STL.64 [R1+0x588], R22 ;  /* 0x0005881601007387 */ /* 0x000fe80000100a00 */
[----:B0-----:R-:W4:Y:S01]  /*52100*/  LDL.64 R20, [R1+0xc0] ;  /* 0x0000c00001147983 */ /* 0x001f220000100a00 */
[----:B--2---:R-:W-:Y:S03]  /*52110*/  HMMA.16816.F32.BF16 R24, R24, R10, R12 ;  /* 0x0000000a1818723c */ /* 0x004fe6000004180c */
[----:B------:R-:W4:Y:S04]  /*52120*/  LDL.LU.64 R14, [R1+0x5680] ;  /* 0x00568000010e7983 */ /* 0x000f280000300a00 */
[----:B------:R-:W4:Y:S04]  /*52130*/  LDL.LU.64 R12, [R1+0x5678] ;  /* 0x00567800010c7983 */ /* 0x000f280000300a00 */
[----:B------:R-:W2:Y:S04]  /*52140*/  LDL.LU R8, [R1+0x1130] ;  /* 0x0011300001087983 */ /* 0x000ea80000300800 */
[----:B------:R-:W2:Y:S04]  /*52150*/  LDL.LU R9, [R1+0x1134] ;  /* 0x0011340001097983 */ /* 0x000ea80000300800 */
[----:B------:R-:W2:Y:S04]  /*52160*/  LDL.LU R10, [R1+0x1138] ;  /* 0x00113800010a7983 */ /* 0x000ea80000300800 */
[----:B------:R-:W2:Y:S04]  /*52170*/  LDL.LU R11, [R1+0x113c] ;  /* 0x00113c00010b7983 */ /* 0x000ea80000300800 */
[----:B------:R-:W-:Y:S04]  /*52180*/  STL.64 [R1+0x4408], R26 ;  /* 0x0044081a01007387 */ /* 0x000fe80000100a00 */
[----:B------:R3:W-:Y:S02]  /*52190*/  STL.64 [R1+0x4400], R24 ;  /* 0x0044001801007387 */ /* 0x0007e40000100a00 */
[----:B---3--:R-:W-:-:S02]  /*521a0*/  IMAD.MOV.U32 R24, RZ, RZ, R18 ;  /* 0x000000ffff187224 */ /* 0x008fc400078e0012 */
[----:B----4-:R-:W-:Y:S01]  /*521b0*/  HMMA.16816.F32.BF16 R16, R12, R16, R4 ;  /* 0x000000100c10723c */ /* 0x010fe20000041804 */
[----:B------:R-:W3:Y:S04]  /*521c0*/  LDL.LU.64 R6, [R1+0x5670] ;  /* 0x0056700001067983 */ /* 0x000ee80000300a00 */
[----:B------:R-:W3:-:S15]  /*521d0*/  LDL.LU.64 R4, [R1+0x5668] ;  /* 0x0056680001047983 */ /* 0x000ede0000300a00 */
[----:B------:R-:W-:-:S03]  /*521e0*/  NOP ;  /* 0x0000000000007918 */ /* 0x000fc60000000000 */
[----:B------:R0:W-:Y:S04]  /*521f0*/  STL.64 [R1+0x570], R16 ;  /* 0x0005701001007387 */ /* 0x0001e80000100a00 */
[----:B------:R3:W-:Y:S04]  /*52200*/  STL.64 [R1+0x578], R18 ;  /* 0x0005781201007387 */ /* 0x0007e80000100a00 */
[----:B0-----:R-:W3:Y:S02]  /*52210*/  LDL.LU.64 R16, [R1+0x5660] ;  /* 0x0056600001107983 */ /* 0x001ee40000300a00 */
[----:B---3--:R-:W-:Y:S02]  /*52220*/  HMMA.16816.F32.BF16 R16, R12, R16, R4 ;  /* 0x000000100c10723c */ /* 0x008fe40000041804 */
[----:B------:R-:W3:-:S15]  /*52230*/  LDL.LU.64 R4, [R1+0x5658] ;  /* 0x0056580001047983 */ /* 0x000ede0000300a00 */
[----:B------:R-:W-:-:S07]  /*52240*/  NOP ;  /* 0x0000000000007918 */ /* 0x000fce0000000000 */
[----:B------:R-:W-:Y:S02]  /*52250*/  IMAD.MOV.U32 R7, RZ, RZ, R16 ;  /* 0x000000ffff077224 */ /* 0x000fe400078e0010 */
[----:B------:R-:W-:Y:S02]  /*52260*/  IMAD.MOV.U32 R27, RZ, RZ, R17 ;  /* 0x000000ffff1b7224 */ /* 0x000fe400078e0011 */
[----:B------:R-:W4:Y:S01]  /*52270*/  LDL.LU.64 R16, [R1+0x5650] ;  /* 0x0056500001107983 */ /* 0x000f220000300a00 */
[----:B------:R-:W-:Y:S02]  /*52280*/  IMAD.MOV.U32 R26, RZ, RZ, R18 ;  /* 0x000000ffff1a7224 */ /* 0x000fe400078e0012 */
[----:B------:R-:W-:Y:S02]  /*52290*/  IMAD.MOV.U32 R25, RZ, RZ, R2 ;  /* 0x000000ffff197224 */ /* 0x000fe400078e0002 */
[----:B------:R-:W-:Y:S01]  /*522a0*/  IMAD.MOV.U32 R2, RZ, RZ, R19 ;  /* 0x000000ffff027224 */ /* 0x000fe200078e0013 */
[----:B------:R-:W-:Y:S04]  /*522b0*/  STL [R1+0x4c74], R26 ;  /* 0x004c741a01007387 */ /* 0x000fe80000100800 */
[----:B------:R-:W-:Y:S04]  /*522c0*/  STL [R1+0x4c70], R27 ;  /* 0x004c701b01007387 */ /* 0x000fe80000100800 */
[----:B------:R4:W-:Y:S04]  /*522d0*/  STL.64 [R1+0x5610], R24 ;  /* 0x0056101801007387 */ /* 0x0009e80000100a00 */
[----:B------:R-:W-:Y:S01]  /*522e0*/  STL [R1+0x4774], R7 ;  /* 0x0047740701007387 */ /* 0x000fe20000100800 */
[----:B----4-:R-:W-:-:S02]  /*522f0*/  IMAD.MOV.U32 R24, RZ, RZ, R17 ;  /* 0x000000ffff187224 */ /* 0x010fc400078e0011 */
[----:B------:R-:W-:Y:S02]  /*52300*/  IMAD.MOV.U32 R25, RZ, RZ, R16 ;  /* 0x000000ffff197224 */ /* 0x000fe400078e0010 */
[----:B------:R-:W0:Y:S04]  /*52310*/  LDSM.16.MT88.4 R16, [R28+UR4+0x8100] ;  /* 0x008100041c10783b */ /* 0x000e280008004200 */
[----:B---3--:R1:W-:Y:S04]  /*52320*/  STL.64 [R1+0x55f0], R4 ;  /* 0x0055f00401007387 */ /* 0x0083e80000100a00 */
[----:B-1----:R-:W3:Y:S04]  /*52330*/  LDL.LU R4, [R1+0x1120] ;  /* 0x0011200001047983 */ /* 0x002ee80000300800 */
[----:B------:R-:W3:Y:S04]  /*52340*/  LDL.LU R5, [R1+0x1124] ;  /* 0x0011240001057983 */ /* 0x000ee80000300800 */
[----:B------:R-:W3:Y:S04]  /*52350*/  LDL.LU R6, [R1+0x1128] ;  /* 0x0011280001067983 */ /* 0x000ee80000300800 */
[----:B------:R-:W3:Y:S04]  /*52360*/  LDL.LU R7, [R1+0x112c] ;  /* 0x00112c0001077983 */ /* 0x000ee80000300800 */
[----:B------:R-:W-:Y:S04]  /*52370*/  STL [R1+0x4518], R2 ;  /* 0x0045180201007387 */ /* 0x000fe80000100800 */
        /* <DEDUP_REMOVED lines=12> */
[----:B------:R-:W4:Y:S04]  /*52440*/  LDL.LU.64 R20, [R1+0x5648] ;  /* 0x0056480001147983 */ /* 0x000f280000300a00 */
[----:B------:R2:W-:Y:S04]  /*52450*/  STL.64 [R1+0x5550], R18 ;  /* 0x0055501201007387 */ /* 0x0005e80000100a00 */
[----:B------:R-:W2:Y:S01]  /*52460*/  LDL R16, [R1+0xb0] ;  /* 0x0000b00001107983 */ /* 0x000ea20000100800 */
[----:B------:R-:W-:-:S07]  /*52470*/  IMAD.MOV.U32 R17, RZ, RZ, R0 ;  /* 0x000000ffff117224 */ /* 0x000fce00078e0000 */
[----:B--2---:R-:W-:Y:S01]  /*52480*/  HMMA.16816.F32.BF16 R16, R12, R16, R8 ;  /* 0x000000100c10723c */ /* 0x004fe20000041808 */
[----:B------:R-:W4:Y:S04]  /*52490*/  LDL.LU.64 R10, [R1+0x5640] ;  /* 0x00564000010a7983 */ /* 0x000f280000300a00 */
[----:B------:R-:W4:-:S15]  /*524a0*/  LDL.LU.64 R8, [R1+0x5638] ;  /* 0x0056380001087983 */ /* 0x000f1e0000300a00 */
[----:B------:R-:W-:-:S03]  /*524b0*/  NOP ;  /* 0x0000000000007918 */ /* 0x000fc60000000000 */
[----:B------:R-:W-:Y:S04]  /*524c0*/  STL.64 [R1+0x1130], R16 ;  /* 0x0011301001007387 */ /* 0x000fe80000100a00 */
[----:B------:R3:W-:Y:S02]  /*524d0*/  STL.64 [R1+0x1138], R18 ;  /* 0x0011381201007387 */ /* 0x0007e40000100a00 */
[----:B---3--:R-:W-:-:S15]  /*524e0*/  HMMA.16816.F32.BF16 R16, R12, R24, R4 ;  /* 0x000000180c10723c */ /* 0x008fde0000041804 */
[----:B------:R-:W-:-:S08]  /*524f0*/  NOP ;  /* 0x0000000000007918 */ /* 0x000fd00000000000 */
[----:B------:R-:W-:Y:S04]  /*52500*/  STL.64 [R1+0x1120], R16 ;  /* 0x0011201001007387 */ /* 0x000fe80000100a00 */
[----:B------:R-:W-:Y:S01]  /*52510*/  STL.64 [R1+0x1128], R18 ;  /* 0x0011281201007387 */ /* 0x000fe20000100a00 */
[----:B----4-:R-:W-:-:S15]  /*52520*/  HMMA.16816.F32.BF16 R4, R12, R20, R8 ;  /* 0x000000140c04723c */ /* 0x010fde0000041808 */
[----:B------:R-:W-:-:S08]  /*52530*/  NOP ;  /* 0x0000000000007918 */ /* 0x000fd00000000000 */
[----:B------:R-:W-:Y:S04]  /*52540*/  STL.64 [R1+0x1110], R4 ;  /* 0x0011100401007387 */ /* 0x000fe80000100a00 */
[----:B------:R-:W-:Y:S04]  /*52550*/  STL.64 [R1+0x1118], R6 ;  /* 0x0011180601007387 */ /* 0x000fe80000100a00 */
        /* <DEDUP_REMOVED lines=12> */
[----:B0-----:R-:W2:Y:S04]  /*52620*/  LDL R8, [R1+0x10] ;  /* 0x0000100001087983 */ /* 0x001ea80000100800 */
[----:B------:R-:W2:Y:S04]  /*52630*/  LDL R9, [R1+0x14] ;  /* 0x0000140001097983 */ /* 0x000ea80000100800 */
[----:B--2---:R0:W-:Y:S04]  /*52640*/  STL.64 [R1+0x5598], R8 ;  /* 0x0055980801007387 */ /* 0x0041e80000100a00 */
[----:B------:R-:W2:Y:S04]  /*52650*/  LDL.LU R16, [R1+0xf50] ;  /* 0x000f500001107983 */ /* 0x000ea80000300800 */
[----:B------:R-:W2:Y:S04]  /*52660*/  LDL.LU R17, [R1+0xf54] ;  /* 0x000f540001117983 */ /* 0x000ea80000300800 */
[----:B------:R-:W3:Y:S04]  /*52670*/  LDL.LU R18, [R1+0xf58] ;  /* 0x000f580001127983 */ /* 0x000ee80000300800 */
[----:B------:R-:W3:Y:S01]  /*52680*/  LDL.LU R19, [R1+0xf5c] ;  /* 0x000f5c0001137983 */ /* 0x000ee20000300800 */
[----:B0-----:R-:W-:-:S02]  /*52690*/  IMAD.MOV.U32 R8, RZ, RZ, R3 ;  /* 0x000000ffff087224 */ /* 0x001fc400078e0003 */
[----:B------:R-:W-:Y:S01]  /*526a0*/  IMAD.MOV.U32 R9, RZ, RZ, R29 ;  /* 0x000000ffff097224 */ /* 0x000fe200078e001d */
[----:B------:R-:W4:Y:S04]  /*526b0*/  LDL.LU R3, [R1+0x5634] ;  /* 0x0056340001037983 */ /* 0x000f280000300800 */
[----:B------:R-:W2:Y:S04]  /*526c0*/  LDL.LU R29, [R1+0x5630] ;  /* 0x00563000011d7983 */ /* 0x000ea80000300800 */
[----:B------:R0:W-:Y:S04]  /*526d0*/  STL.64 [R1+0x55b0], R8 ;  /* 0x0055b00801007387 */ /* 0x0001e80000100a00 */
[----:B0-----:R-:W3:Y:S04]  /*526e0*/  LDL.64 R8, [R1+0x30] ;  /* 0x0000300001087983 */ /* 0x001ee80000100a00 */
[----:B---3--:R0:W-:Y:S04]  /*526f0*/  STL.64 [R1+0x55c8], R8 ;  /* 0x0055c80801007387 */ /* 0x0081e80000100a00 */
[----:B0-----:R-:W3:Y:S04]  /*52700*/  LDL.LU R8, [R1+0x15d0] ;  /* 0x0015d00001087983 */ /* 0x001ee80000300800 */
[----:B------:R-:W3:Y:S04]  /*52710*/  LDL.LU R9, [R1+0x15d4] ;  /* 0x0015d40001097983 */ /* 0x000ee80000300800 */
[----:B------:R-:W4:Y:S04]  /*52720*/  LDL.LU R10, [R1+0x15d8] ;  /* 0x0015d800010a7983 */ /* 0x000f280000300800 */
[----:B------:R-:W4:Y:S04]  /*52730*/  LDL.LU R11, [R1+0x15dc] ;  /* 0x0015dc00010b7983 */ /* 0x000f280000300800 */
[----:B----4-:R-:W-:Y:S04]  /*52740*/  STL.64 [R1+0x55d8], R10 ;  /* 0x0055d80a01007387 */ /* 0x010fe80000100a00 */
[----:B---3--:R2:W-:Y:S02]  /*52750*/  STL.64 [R1+0x55d0], R8 ;  /* 0x0055d00801007387 */ /* 0x0085e40000100a00 */
[----:B--2---:R-:W-:-:S02]  /*52760*/  IMAD.MOV.U32 R8, RZ, RZ, R29 ;  /* 0x000000ffff087224 */ /* 0x004fc400078e001d */
[----:B------:R-:W-:-:S05]  /*52770*/  IMAD.MOV.U32 R9, RZ, RZ, R3 ;  /* 0x000000ffff097224 */ /* 0x000fca00078e0003 */
[----:B------:R0:W-:Y:S04]  /*52780*/  STL.64 [R1+0x55f8], R8 ;  /* 0x0055f80801007387 */ /* 0x0001e80000100a00 */
        /* <DEDUP_REMOVED lines=8> */
[----:B------:R-:W-:-:S02]  /*52810*/  IMAD.MOV.U32 R2, RZ, RZ, R20 ;  /* 0x000000ffff027224 */ /* 0x000fc400078e0014 */
[----:B------:R-:W-:Y:S01]  /*52820*/  IMAD.MOV.U32 R0, RZ, RZ, R21 ;  /* 0x000000ffff007224 */ /* 0x000fe200078e0015 */
[----:B------:R-:W3:Y:S04]  /*52830*/  LDL.LU R20, [R1+0x1100] ;  /* 0x0011000001147983 */ /* 0x000ee80000300800 */
[----:B------:R-:W3:Y:S04]  /*52840*/  LDL.LU R21, [R1+0x1104] ;  /* 0x0011040001157983 */ /* 0x000ee80000300800 */
[----:B------:R-:W3:Y:S04]  /*52850*/  LDL.LU R22, [R1+0x1108] ;  /* 0x0011080001167983 */ /* 0x000ee80000300800 */
[----:B------:R-:W3:Y:S04]  /*52860*/  LDL.LU R23, [R1+0x110c] ;  /* 0x00110c0001177983 */ /* 0x000ee80000300800 */
[----:B--2---:R-:W-:Y:S04]  /*52870*/  STL.64 [R1+0x5620], R26 ;  /* 0x0056201a01007387 */ /* 0x004fe80000100a00 */
[----:B----4-:R0:W-:Y:S04]  /*52880*/  STL.64 [R1+0x5618], R24 ;  /* 0x0056181801007387 */ /* 0x0101e80000100a00 */
[----:B0-----:R-:W2:Y:S04]  /*52890*/  LDL.64 R24, [R1+0x80] ;  /* 0x0000800001187983 */ /* 0x001ea80000100a00 */
[----:B---3--:R-:W-:Y:S04]  /*528a0*/  STL.64 [R1+0x5608], R10 ;  /* 0x0056080a01007387 */ /* 0x008fe80000100a00 */
[----:B------:R0:W-:Y:S04]  /*528b0*/  STL.64 [R1+0x5600], R8 ;  /* 0x0056000801007387 */ /* 0x0001e80000100a00 */
[----:B------:R-:W3:Y:S04]  /*528c0*/  LDL.64 R4, [R1+0x60] ;  /* 0x0000600001047983 */ /* 0x000ee80000100a00 */
[----:B0-----:R-:W4:Y:S04]  /*528d0*/  LDL.64 R8, [R1+0x70] ;  /* 0x0000700001087983 */ /* 0x001f280000100a00 */
[----:B------:R-:W-:Y:S04]  /*528e0*/  STL.64 [R1+0x5590], R18 ;  /* 0x0055901201007387 */ /* 0x000fe80000100a00 */
        /* <DEDUP_REMOVED lines=24> */
[----:B------:R0:W-:Y:S04]  /*52a70*/  STL.64 [R1+0x1100], R20 ;  /* 0x0011001401007387 */ /* 0x0001e80000100a00 */
[----:B------:R1:W-:Y:S04]  /*52a80*/  STL.64 [R1+0x1108], R22 ;  /* 0x0011081601007387 */ /* 0x0003e80000100a00 */
[----:B0-----:R-:W3:Y:S01]  /*52a90*/  LDL.LU.64 R20, [R1+0x5628] ;  /* 0x0056280001147983 */ /* 0x001ee20000300a00 */
[----:B-1----:R-:W-:-:S02]  /*52aa0*/  IMAD.MOV.U32 R23, RZ, RZ, R24 ;  /* 0x000000ffff177224 */ /* 0x002fc400078e0018 */
[----:B------:R-:W-:Y:S01]  /*52ab0*/  IMAD.MOV.U32 R22, RZ, RZ, R25 ;  /* 0x000000ffff167224 */ /* 0x000fe200078e0019 */
[----:B------:R-:W4:Y:S04]  /*52ac0*/  LDL.LU.64 R26, [R1+0x5620] ;  /* 0x00562000011a7983 */ /* 0x000f280000300a00 */
[----:B------:R-:W4:Y:S02]  /*52ad0*/  LDL.LU.64 R24, [R1+0x5618] ;  /* 0x0056180001187983 */ /* 0x000f240000300a00 */
[----:B----4-:R-:W-:-:S15]  /*52ae0*/  HMMA.16816.F32.BF16 R24, R12, R8, R24 ;  /* 0x000000080c18723c */ /* 0x010fde0000041818 */
[----:B------:R-:W-:-:S08]  /*52af0*/  NOP ;  /* 0x0000000000007918 */ /* 0x000fd00000000000 */
[----:B------:R0:W-:Y:S04]  /*52b00*/  STL.64 [R1+0x10f0], R24 ;  /* 0x0010f01801007387 */ /* 0x0001e80000100a00 */
[----:B------:R1:W-:Y:S04]  /*52b10*/  STL.64 [R1+0x10f8], R26 ;  /* 0x0010f81a01007387 */ /* 0x0003e80000100a00 */
[----:B0-----:R-:W4:Y:S01]  /*52b20*/  LDL.LU.64 R24, [R1+0x5610] ;  /* 0x0056100001187983 */ /* 0x001f220000300a00 */
[----:B-1----:R-:W-:Y:S02]  /*52b30*/  IMAD.MOV.U32 R27, RZ, RZ, R8 ;  /* 0x000000ffff1b7224 */ /* 0x002fe400078e0008 */
[----:B------:R-:W-:Y:S01]  /*52b40*/  IMAD.MOV.U32 R26, RZ, RZ, R9 ;  /* 0x000000ffff1a7224 */ /* 0x000fe200078e0009 */
[----:B------:R-:W2:Y:S04]  /*52b50*/  LDL.LU.64 R10, [R1+0x5608] ;  /* 0x00560800010a7983 */ /* 0x000ea80000300a00 */
[----:B------:R-:W2:Y:S02]  /*52b60*/  LDL.LU.64 R8, [R1+0x5600] ;  /* 0x0056000001087983 */ /* 0x000ea40000300a00 */
[----:B--2---:R-:W-:-:S15]  /*52b70*/  HMMA.16816.F32.BF16 R8, R12, R4, R8 ;  /* 0x000000040c08723c */ /* 0x004fde0000041808 */
[----:B------:R-:W-:-:S08]  /*52b80*/  NOP ;  /* 0x0000000000007918 */ /* 0x000fd00000000000 */
[----:B------:R0:W-:Y:S04]  /*52b90*/  STL.64 [R1+0x10e0], R8 ;  /* 0x0010e00801007387 */ /* 0x0001e80000100a00 */
[----:B------:R1:W-:Y:S04]  /*52ba0*/  STL.64 [R1+0x10e8], R10 ;  /* 0x0010e80a01007387 */ /* 0x0003e80000100a00 */
[----:B0-----:R-:W1:Y:S01]  /*52bb0*/  LDL.LU.64 R8, [R1+0x55f8] ;  /* 0x0055f80001087983 */ /* 0x001e620000300a00 */
[----:B------:R-:W-:Y:S02]  /*52bc0*/  IMAD.MOV.U32 R29, RZ, RZ, R4 ;  /* 0x000000ffff1d7224 */ /* 0x000fe400078e0004 */
[----:B------:R-:W-:-:S02]  /*52bd0*/  IMAD.MOV.U32 R7, RZ, RZ, R5 ;  /* 0x000000ffff077224 */ /* 0x000fc400078e0005 */
[----:B------:R-:W2:Y:S01]  /*52be0*/  LDL.LU.64 R4, [R1+0x55f0] ;  /* 0x0055f00001047983 */ /* 0x000ea20000300a00 */
[----:B-1----:R-:W-:Y:S03]  /*52bf0*/  HMMA.16816.F32.BF16 R8, R12, R8, R16 ;  /* 0x000000080c08723c */ /* 0x002fe60000041810 */
[----:B------:R-:W4:Y:S04]  /*52c00*/  LDL.LU.64 R18, [R1+0x55e8] ;  /* 0x0055e80001127983 */ /* 0x000f280000300a00 */
[----:B------:R-:W4:-:S15]  /*52c10*/  LDL.LU.64 R16, [R1+0x55e0] ;  /* 0x0055e00001107983 */ /* 0x000f1e0000300a00 */
[----:B------:R-:W-:-:S01]  /*52c20*/  NOP ;  /* 0x0000000000007918 */ /* 0x000fc20000000000 */
[----:B------:R-:W-:Y:S04]  /*52c30*/  STL.64 [R1+0x10d0], R8 ;  /* 0x0010d00801007387 */ /* 0x000fe80000100a00 */
[----:B------:R0:W-:Y:S04]  /*52c40*/  STL.64 [R1+0x10d8], R10 ;  /* 0x0010d80a01007387 */ /* 0x0001e80000100a00 */
[----:B0-----:R-:W3:Y:S04]  /*52c50*/  LDL.LU.64 R10, [R1+0x55d8] ;  /* 0x0055d800010a7983 */ /* 0x001ee80000300a00 */
[----:B------:R-:W3:Y:S02]  /*52c60*/  LDL.LU.64 R8, [R1+0x55d0] ;  /* 0x0055d00001087983 */ /* 0x000ee40000300a00 */
[----:B---3--:R-:W-:-:S15]  /*52c70*/  HMMA.16816.F32.BF16 R8, R12, R20, R8 ;  /* 0x000000140c08723c */ /* 0x008fde0000041808 */
[----:B------:R-:W-:-:S08]  /*52c80*/  NOP ;  /* 0x0000000000007918 */ /* 0x000fd00000000000 */
[----:B------:R0:W-:Y:S04]  /*52c90*/  STL.64 [R1+0x10c0], R8 ;  /* 0x0010c00801007387 */ /* 0x0001e80000100a00 */
[----:B------:R-:W-:Y:S04]  /*52ca0*/  STL.64 [R1+0x10c8], R10 ;  /* 0x0010c80a01007387 */ /* 0x000fe80000100a00 */
[----:B0-----:R-:W4:Y:S04]  /*52cb0*/  LDL.LU.64 R8, [R1+0x55c8] ;  /* 0x0055c80001087983 */ /* 0x001f280000300a00 */
[----:B------:R0:W-:Y:S01]  /*52cc0*/  STL.64 [R1+0x5488], R20 ;  /* 0x0054881401007387 */ /* 0x0001e20000100a00 */
[----:B----4-:R-:W-:Y:S06]  /*52cd0*/  HMMA.16816.F32.BF16 R16, R12, R8, R16 ;  /* 0x000000080c10723c */ /* 0x010fec0000041810 */
        /* <DEDUP_REMOVED lines=11> */
[----:B------:R-:W2:Y:S04]  /*52d90*/  LDL.LU R22, [R1+0xf48] ;  /* 0x000f480001167983 */ /* 0x000ea80000300800 */
[----:B------:R-:W2:Y:S01]  /*52da0*/  LDL.LU R23, [R1+0xf4c] ;  /* 0x000f4c0001177983 */ /* 0x000ea20000300800 */
[C---:B---3--:R-:W-:Y:S03]  /*52db0*/  HMMA.16816.F32.BF16 R8, R12.reuse, R8, R16 ;  /* 0x000000080c08723c */ /* 0x048fe60000041810 */
[----:B--2---:R-:W-:Y:S04]  /*52dc0*/  STL.64 [R1+0x5548], R22 ;  /* 0x0055481601007387 */ /* 0x004fe80000100a00 */
[----:B----4-:R0:W-:Y:S04]  /*52dd0*/  STL.64 [R1+0x5540], R20 ;  /* 0x0055401401007387 */ /* 0x0101e80000100a00 */
[----:B0-----:R-:W2:Y:S04]  /*52de0*/  LDL.64 R20, [R1+0xe0] ;  /* 0x0000e00001147983 */ /* 0x001ea80000100a00 */
[----:B------:R-:W3:Y:S04]  /*52df0*/  LDL.LU.64 R18, [R1+0x55a8] ;  /* 0x0055a80001127983 */ /* 0x000ee80000300a00 */
[----:B------:R-:W3:Y:S04]  /*52e00*/  LDL.LU.64 R16, [R1+0x55a0] ;  /* 0x0055a00001107983 */ /* 0x000ee80000300a00 */
[----:B------:R0:W-:Y:S04]  /*52e10*/  STL.64 [R1+0x10a0], R8 ;  /* 0x0010a00801007387 */ /* 0x0001e80000100a00 */
[----:B------:R3:W-:Y:S04]  /*52e20*/  STL.64 [R1+0x10a8], R10 ;  /* 0x0010a80a01007387 */ /* 0x0007e80000100a00 */
[----:B0-----:R-:W3:Y:S02]  /*52e30*/  LDL.LU.64 R8, [R1+0x5598] ;  /* 0x0055980001087983 */ /* 0x001ee40000300a00 */
[----:B---3--:R-:W-:Y:S02]  /*52e40*/  HMMA.16816.F32.BF16 R8, R12, R8, R16 ;  /* 0x000000080c08723c */ /* 0x008fe40000041810 */
        /* <DEDUP_REMOVED lines=11> */
[----:B0-----:R-:W3:Y:S04]  /*52f00*/  LDL.LU.64 R10, [R1+0x5570] ;  /* 0x00557000010a7983 */ /* 0x001ee80000300a00 */
[----:B------:R-:W3:Y:S04]  /*52f10*/  LDL.LU.64 R8, [R1+0x5568] ;  /* 0x0055680001087983 */ /* 0x000ee80000300a00 */
[----:B------:R-:W-:Y:S01]  /*52f20*/  STL.64 [R1+0x5510], R24 ;  /* 0x0055101801007387 */ /* 0x000fe20000100a00 */
[----:B---3--:R-:W-:Y:S03]  /*52f30*/  HMMA.16816.F32.BF16 R12, R12, R4, R8 ;  /* 0x000000040c0c723c */ /* 0x008fe60000041808 */
[----:B------:R-:W2:Y:S04]  /*52f40*/  LDL.LU.64 R10, [R1+0x5560] ;  /* 0x00556000010a7983 */ /* 0x000ea80000300a00 */
[----:B------:R-:W2:-:S15]  /*52f50*/  LDL.LU.64 R8, [R1+0x5558] ;  /* 0x0055580001087983 */ /* 0x000e9e0000300a00 */
[----:B------:R-:W-:-:S01]  /*52f60*/  NOP ;  /* 0x0000000000007918 */ /* 0x000fc20000000000 */
[----:B------:R0:W-:Y:S04]  /*52f70*/  STL.64 [R1+0x550], R12 ;  /* 0x0005500c01007387 */ /* 0x0001e80000100a00 */
[----:B------:R-:W-:Y:S04]  /*52f80*/  STL.64 [R1+0x558], R14 ;  /* 0x0005580e01007387 */ /* 0x000fe80000100a00 */
[----:B0-----:R-:W3:Y:S01]  /*52f90*/  LDL.64 R12, [R1+0xd0] ;  /* 0x0000d000010c7983 */ /* 0x001ee20000100a00 */
        /* <DEDUP_REMOVED lines=8> */
[----:B------:R-:W4:Y:S01]  /*53020*/  LDL.LU.64 R20, [R1+0x5540] ;  /* 0x0055400001147983 */ /* 0x000f220000300a00 */
[----:B---3--:R-:W-:-:S03]  /*53030*/  IMAD.MOV.U32 R6, RZ, RZ, R12 ;  /* 0x000000ffff067224 */ /* 0x008fc600078e000c */
[----:B------:R-:W-:Y:S01]  /*53040*/  STL.64 [R1+0x54f8], R16 ;  /* 0x0054f81001007387 */ /* 0x000fe20000100a00 */
[----:B----4-:R-:W-:-:S15]  /*53050*/  HMMA.16816.F32.BF16 R20, R8, R12, R20 ;  /* 0x0000000c0814723c */ /* 0x010fde0000041814 */
[----:B------:R-:W-:-:S08]  /*53060*/  NOP ;  /* 0x0000000000007918 */ /* 0x000fd00000000000 */
[----:B------:R-:W-:Y:S04]  /*53070*/  STL.64 [R1+0x500], R20 ;  /* 0x0005001401007387 */ /* 0x000fe80000100a00 */
[----:B------:R0:W-:Y:S04]  /*53080*/  STL.64 [R1+0x508], R22 ;  /* 0x0005081601007387 */ /* 0x0001e80000100a00 */
[----:B0-----:R-:W3:Y:S04]  /*53090*/  LDL.LU.64 R22, [R1+0x5538] ;  /* 0x0055380001167983 */ /* 0x001ee80000300a00 */
[----:B------:R-:W4:Y:S04]  /*530a0*/  LDL.LU.64 R20, [R1+0x5530] ;  /* 0x0055300001147983 */ /* 0x000f280000300a00 */
[----:B------:R-:W-:Y:S04]  /*530b0*/  STL [R1+0x5448], R6 ;  /* 0x0054480601007387 */ /* 0x000fe80000100800 */
[----:B------:R0:W-:Y:S04]  /*530c0*/  STL.64 [R1+0x5440], R4 ;  /* 0x0054400401007387 */ /* 0x0001e80000100a00 */
[----:B0-----:R-:W2:Y:S04]  /*530d0*/  LDL.64 R4, [R1+0x10] ;  /* 0x0000100001047983 */ /* 0x001ea80000100a00 */
[----:B--2---:R0:W-:Y:S04]  /*530e0*/  STL.64 [R1+0x5450], R4 ;  /* 0x0054500401007387 */ /* 0x0041e80000100a00 */
[----:B0-----:R-:W2:Y:S04]  /*530f0*/  LDL.64 R4, [R1+0x20] ;  /* 0x0000200001047983 */ /* 0x001ea80000100a00 */
[----:B--2---:R4:W-:Y:S02]  /*53100*/  STL.64 [R1+0x5468], R4 ;  /* 0x0054680401007387 */ /* 0x0049e40000100a00 */
[----:B----4-:R-:W-:-:S02]  /*53110*/  IMAD.MOV.U32 R4, RZ, RZ, R21 ;  /* 0x000000ffff047224 */ /* 0x010fc400078e0015 */
[----:B------:R-:W-:Y:S02]  /*53120*/  IMAD.MOV.U32 R5, RZ, RZ, R20 ;  /* 0x000000ffff057224 */ /* 0x000fe400078e0014 */
[----:B------:R-:W2:Y:S04]  /*53130*/  LDL.64 R20, [R1+0x50] ;  /* 0x0000500001147983 */ /* 0x000ea80000100a00 */
[----:B--2---:R0:W-:Y:S02]  /*53140*/  STL.64 [R1+0x5490], R20 ;  /* 0x0054901401007387 */ /* 0x0041e40000100a00 */
[----:B0-----:R-:W-:Y:S02]  /*53150*/  IMAD.MOV.U32 R20, RZ, RZ, R29 ;  /* 0x000000ffff147224 */ /* 0x001fe400078e001d */
[----:B------:R-:W-:-:S05]  /*53160*/  IMAD.MOV.U32 R21, RZ, RZ, R7 ;  /* 0x000000ffff157224 */ /* 0x000fca00078e0007 */
[----:B------:R-:W-:Y:S04]  /*53170*/  STL.64 [R1+0x54a8], R20 ;  /* 0x0054a81401007387 */ /* 0x000fe80000100a00 */
[----:B------:R0:W-:Y:S04]  /*53180*/  STL.64 [R1+0x5480], R4 ;  /* 0x0054800401007387 */ /* 0x0001e80000100a00 */
[----:B0-----:R-:W2:Y:S04]  /*53190*/  LDL.LU R4, [R1+0x1470] ;  /* 0x0014700001047983 */ /* 0x001ea80000300800 */
[----:B------:R-:W2:Y:S04]  /*531a0*/  LDL.LU R5, [R1+0x1474] ;  /* 0x0014740001057983 */ /* 0x000ea80000300800 */
[----:B------:R-:W4:Y:S04]  /*531b0*/  LDL.LU R6, [R1+0x1478] ;  /* 0x0014780001067983 */ /* 0x000f280000300800 */
[----:B------:R-:W4:Y:S01]  /*531c0*/  LDL.LU R7, [R1+0x147c] ;  /* 0x00147c0001077983 */ /* 0x000f220000300800 */
[----:B------:R-:W-:-:S02]  /*531d0*/  IMAD.MOV.U32 R20, RZ, RZ, R27 ;  /* 0x000000ffff147224 */ /* 0x000fc400078e001b */
[----:B------:R-:W-:-:S05]  /*531e0*/  IMAD.MOV.U32 R21, RZ, RZ, R26 ;  /* 0x000000ffff157224 */ /* 0x000fca00078e001a */
[----:B------:R-:W-:Y:S04]  /*531f0*/  STL.64 [R1+0x54c0], R20 ;  /* 0x0054c01401007387 */ /* 0x000fe80000100a00 */
[----:B----4-:R-:W-:Y:S04]  /*53200*/  STL.64 [R1+0x54a0], R6 ;  /* 0x0054a00601007387 */ /* 0x010fe80000100a00 */
[----:B--2---:R0:W-:Y:S04]  /*53210*/  STL.64 [R1+0x5498], R4 ;  /* 0x0054980401007387 */ /* 0x0041e80000100a00 */
[----:B0-----:R-:W2:Y:S04]  /*53220*/  LDL.LU R4, [R1+0x1490] ;  /* 0x0014900001047983 */ /* 0x001ea80000300800 */
[----:B------:R-:W2:Y:S04]  /*53230*/  LDL.LU R5, [R1+0x1494] ;  /* 0x0014940001057983 */ /* 0x000ea80000300800 */
[----:B------:R-:W4:Y:S04]  /*53240*/  LDL.LU R6, [R1+0x1498] ;  /* 0x0014980001067983 */ /* 0x000f280000300800 */
[----:B------:R-:W4:Y:S01]  /*53250*/  LDL.LU R7, [R1+0x149c] ;  /* 0x00149c0001077983 */ /* 0x000f220000300800 */
[----:B---3--:R-:W-:-:S02]  /*53260*/  IMAD.MOV.U32 R20, RZ, RZ, R23 ;  /* 0x000000ffff147224 */ /* 0x008fc400078e0017 */
[----:B------:R-:W-:-:S05]  /*53270*/  IMAD.MOV.U32 R21, RZ, RZ, R22 ;  /* 0x000000ffff157224 */ /* 0x000fca00078e0016 */
[----:B------:R-:W-:Y:S04]  /*53280*/  STL.64 [R1+0x54d8], R20 ;  /* 0x0054d81401007387 */ /* 0x000fe80000100a00 */
        /* <DEDUP_REMOVED lines=12> */
[----:B------:R-:W2:Y:S04]  /*53350*/  LDL.LU R16, [R1+0xf80] ;  /* 0x000f800001107983 */ /* 0x000ea80000300800 */
[----:B------:R-:W2:Y:S01]  /*53360*/  LDL.LU R17, [R1+0xf84] ;  /* 0x000f840001117983 */ /* 0x000ea20000300800 */
[----:B0-----:R-:W-:-:S02]  /*53370*/  IMAD.MOV.U32 R25, RZ, RZ, R18 ;  /* 0x000000ffff197224 */ /* 0x001fc400078e0012 */
[----:B------:R-:W-:Y:S01]  /*53380*/  IMAD.MOV.U32 R24, RZ, RZ, R19 ;  /* 0x000000ffff187224 */ /* 0x000fe200078e0013 */
[----:B------:R-:W4:Y:S04]  /*53390*/  LDL.LU R18, [R1+0xf88] ;  /* 0x000f880001127983 */ /* 0x000f280000300800 */
[----:B------:R-:W4:Y:S04]  /*533a0*/  LDL.LU R19, [R1+0xf8c] ;  /* 0x000f8c0001137983 */ /* 0x000f280000300800 */
[----:B----4-:R-:W-:Y:S04]  /*533b0*/  STL.64 [R1+0x5508], R18 ;  /* 0x0055081201007387 */ /* 0x010fe80000100a00 */
[----:B--2---:R0:W-:Y:S04]  /*533c0*/  STL.64 [R1+0x5500], R16 ;  /* 0x0055001001007387 */ /* 0x0041e80000100a00 */
[----:B0-----:R-:W2:Y:S01]  /*533d0*/  LDL.64 R16, [R1+0xb0] ;  /* 0x0000b00001107983 */ /* 0x001ea20000100a00 */
[----:B------:R-:W-:-:S02]  /*533e0*/  IMAD.MOV.U32 R20, RZ, RZ, R2 ;  /* 0x000000ffff147224 */ /* 0x000fc400078e0002 */
[----:B------:R-:W-:Y:S02]  /*533f0*/  IMAD.MOV.U32 R21, RZ, RZ, R0 ;  /* 0x000000ffff157224 */ /* 0x000fe400078e0000 */
[----:B------:R-:W-:Y:S02]  /*53400*/  IMAD.MOV.U32 R3, RZ, RZ, R13 ;  /* 0x000000ffff037224 */ /* 0x000fe400078e000d */
[----:B------:R-:W0:Y:S04]  /*53410*/  LDSM.16.MT88.4 R12, [R28+UR4+0x8180] ;  /* 0x008180041c0c783b */ /* 0x000e280008004200 */
[----:B--2---:R1:W-:Y:S04]  /*53420*/  STL.64 [R1+0x5528], R16 ;  /* 0x0055281001007387 */ /* 0x0043e80000100a00 */
[----:B-1----:R-:W2:Y:S04]  /*53430*/  LDL.LU R16, [R1+0xfa0] ;  /* 0x000fa00001107983 */ /* 0x002ea80000300800 */
[----:B------:R-:W2:Y:S04]  /*53440*/  LDL.LU R17, [R1+0xfa4] ;  /* 0x000fa40001117983 */ /* 0x000ea80000300800 */
[----:B------:R-:W2:Y:S04]  /*53450*/  LDL.LU R18, [R1+0xfa8] ;  /* 0x000fa80001127983 */ /* 0x000ea80000300800 */
[----:B------:R-:W2:Y:S04]  /*53460*/  LDL.LU R19, [R1+0xfac] ;  /* 0x000fac0001137983 */ /* 0x000ea80000300800 */
[----:B------:R1:W-:Y:S04]  /*53470*/  STL.64 [R1+0x54f0], R20 ;  /* 0x0054f01401007387 */ /* 0x0003e80000100a00 */
[----:B-1----:R-:W4:Y:S04]  /*53480*/  LDL.64 R20, [R1+0xa0] ;  /* 0x0000a00001147983 */ /* 0x002f280000100a00 */
[----:B---3--:R-:W-:Y:S04]  /*53490*/  STL.64 [R1+0x54d0], R6 ;  /* 0x0054d00601007387 */ /* 0x008fe80000100a00 */
[----:B------:R1:W-:Y:S04]  /*534a0*/  STL.64 [R1+0x54c8], R4 ;  /* 0x0054c80401007387 */ /* 0x0003e80000100a00 */
        /* <DEDUP_REMOVED lines=11> */
[----:B0-----:R-:W-:Y:S04]  /*53560*/  STL.64 [R1+0x52f8], R14 ;  /* 0x0052f80e01007387 */ /* 0x001fe80000100a00 */
[----:B------:R0:W-:Y:S04]  /*53570*/  STL.64 [R1+0x52f0], R12 ;  /* 0x0052f00c01007387 */ /* 0x0001e80000100a00 */
[----:B0-----:R-:W3:Y:S04]  /*53580*/  LDL.LU R12, [R1+0x1480] ;  /* 0x00148000010c7983 */ /* 0x001ee80000300800 */
        /* <DEDUP_REMOVED lines=16> */
[----:B------:R-:W2:Y:S04]  /*53690*/  LDL.LU.64 R16, [R1+0x5500] ;  /* 0x0055000001107983 */ /* 0x000ea80000300a00 */
[----:B------:R-:W-:Y:S04]  /*536a0*/  STL.64 [R1+0x5460], R26 ;  /* 0x0054601a01007387 */ /* 0x000fe80000100a00 */
[----:B----4-:R0:W-:Y:S04]  /*536b0*/  STL.64 [R1+0x5458], R24 ;  /* 0x0054581801007387 */ /* 0x0101e80000100a00 */
[----:B0-----:R-:W4:Y:S04]  /*536c0*/  LDL.LU R24, [R1+0x1450] ;  /* 0x0014500001187983 */ /* 0x001f280000300800 */
        /* <DEDUP_REMOVED lines=14> */
[----:B------:R-:W-:Y:S02]  /*537b0*/  IMAD.MOV.U32 R18, RZ, RZ, R21 ;  /* 0x000000ffff127224 */ /* 0x000fe400078e0015 */
[----:B------:R-:W4:Y:S02]  /*537c0*/  LDL.LU.64 R20, [R1+0x54f0] ;  /* 0x0054f00001147983 */ /* 0x000f240000300a00 */
        /* <DEDUP_REMOVED lines=34> */
[----:B------:R-:W4:Y:S02]  /*539f0*/  LDL.LU.64 R20, [R1+0x5488] ;  /* 0x0054880001147983 */ /* 0x000f240000300a00 */
[----:B----4-:R-:W-:-:S15]  /*53a00*/  HMMA.16816.F32.BF16 R4, R8, R20, R4 ;  /* 0x000000140804723c */ /* 0x010fde0000041804 */
[----:B------:R-:W-:-:S08]  /*53a10*/  NOP ;  /* 0x0000000000007918 */ /* 0x000fd00000000000 */
[----:B------:R0:W-:Y:S04]  /*53a20*/  STL.64 [R1+0xf20], R4 ;  /* 0x000f200401007387 */ /* 0x0001e80000100a00 */
[----:B------:R-:W-:Y:S04]  /*53a30*/  STL.64 [R1+0xf28], R6 ;  /* 0x000f280601007387 */ /* 0x000fe80000100a00 */
[----:B0-----:R-:W2:Y:S04]  /*53a40*/  LDL.LU.64 R4, [R1+0x5480] ;  /* 0x0054800001047983 */ /* 0x001ea80000300a00 */
[----:B------:R0:W-:Y:S04]  /*53a50*/  STL.64 [R1+0x5400], R20 ;  /* 0x0054001401007387 */ /* 0x0001e80000100a00 */
[----:B0-----:R-:W4:Y:S04]  /*53a60*/  LDL.LU R20, [R1+0x1440] ;  /* 0x0014400001147983 */ /* 0x001f280000300800 */
[----:B------:R-:W4:Y:S04]  /*53a70*/  LDL.LU R21, [R1+0x1444] ;  /* 0x0014440001157983 */ /* 0x000f280000300800 */
[----:B------:R-:W4:Y:S04]  /*53a80*/  LDL.LU R22, [R1+0x1448] ;  /* 0x0014480001167983 */ /* 0x000f280000300800 */
[----:B------:R-:W4:Y:S01]  /*53a90*/  LDL.LU R23, [R1+0x144c] ;  /* 0x00144c0001177983 */ /* 0x000f220000300800 */
        /* <DEDUP_REMOVED lines=13> */
[----:B------:R-:W3:Y:S04]  /*53b70*/  LDL.LU.64 R24, [R1+0x5458] ;  /* 0x0054580001187983 */ /* 0x000ee80000300a00 */
[----:B------:R-:W4:Y:S02]  /*53b80*/  LDL.LU.64 R4, [R1+0x5450] ;  /* 0x0054500001047983 */ /* 0x000f240000300a00 */
[----:B----4-:R-:W-:Y:S06]  /*53b90*/  HMMA.16816.F32.BF16 R20, R8, R4, R20 ;  /* 0x000000040814723c */ /* 0x010fec0000041814 */
[----:B------:R-:W-:-:S02]  /*53ba0*/  IMAD.MOV.U32 R15, RZ, RZ, R4 ;  /* 0x000000ffff0f7224 */ /* 0x000fc400078e0004 */
[----:B------:R-:W-:-:S15]  /*53bb0*/  IMAD.MOV.U32 R14, RZ, RZ, R5 ;  /* 0x000000ffff0e7224 */ /* 0x000fde00078e0005 */
[----:B------:R-:W-:Y:S04]  /*53bc0*/  STL.64 [R1+0xef0], R20 ;  /* 0x000ef01401007387 */ /* 0x000fe80000100a00 */
[----:B------:R-:W-:Y:S04]  /*53bd0*/  STL.64 [R1+0xef8], R22 ;  /* 0x000ef81601007387 */ /* 0x000fe80000100a00 */
[----:B------:R-:W3:Y:S04]  /*53be0*/  LDL.LU R4, [R1+0x1430] ;  /* 0x0014300001047983 */ /* 0x000ee80000300800 */
[----:B------:R-:W3:Y:S04]  /*53bf0*/  LDL.LU R5, [R1+0x1434] ;  /* 0x0014340001057983 */ /* 0x000ee80000300800 */
[----:B------:R-:W3:Y:S04]  /*53c00*/  LDL.LU R6, [R1+0x1438] ;  /* 0x0014380001067983 */ /* 0x000ee80000300800 */
[----:B------:R-:W3:Y:S04]  /*53c10*/  LDL.LU R7, [R1+0x143c] ;  /* 0x00143c0001077983 */ /* 0x000ee80000300800 */
[----:B------:R-:W-:Y:S04]  /*53c20*/  STL.64 [R1+0x53b8], R14 ;  /* 0x0053b80e01007387 */ /* 0x000fe80000100a00 */
[----:B------:R0:W-:Y:S04]  /*53c30*/  STL.64 [R1+0x53b0], R12 ;  /* 0x0053b00c01007387 */ /* 0x0001e80000100a00 */
[----:B0-----:R-:W4:Y:S04]  /*53c40*/  LDL.64 R12, [R1+0x90] ;  /* 0x00009000010c7983 */ /* 0x001f280000100a00 */
[----:B----4-:R-:W-:Y:S04]  /*53c50*/  STL.64 [R1+0x53c8], R12 ;  /* 0x0053c80c01007387 */ /* 0x010fe80000100a00 */
        /* <DEDUP_REMOVED lines=10> */
[----:B------:R-:W-:-:S02]  /*53d00*/  IMAD.MOV.U32 R12, RZ, RZ, R19 ;  /* 0x000000ffff0c7224 */ /* 0x000fc400078e0013 */
[----:B------:R-:W-:Y:S01]  /*53d10*/  IMAD.MOV.U32 R13, RZ, RZ, R18 ;  /* 0x000000ffff0d7224 */ /* 0x000fe200078e0012 */
[----:B---3--:R-:W-:Y:S01]  /*53d20*/  HMMA.16816.F32.BF16 R4, R8, R24, R4 ;  /* 0x000000180804723c */ /* 0x008fe20000041804 */
[----:B----4-:R-:W-:Y:S04]  /*53d30*/  STL.64 [R1+0x5420], R22 ;  /* 0x0054201601007387 */ /* 0x010fe80000100a00 */
[----:B--2---:R0:W-:Y:S02]  /*53d40*/  STL.64 [R1+0x5418], R20 ;  /* 0x0054181401007387 */ /* 0x0041e40000100a00 */
[----:B0-----:R-:W-:Y:S02]  /*53d50*/  IMAD.MOV.U32 R21, RZ, RZ, R16 ;  /* 0x000000ffff157224 */ /* 0x001fe400078e0010 */
[----:B------:R-:W-:Y:S01]  /*53d60*/  IMAD.MOV.U32 R20, RZ, RZ, R17 ;  /* 0x000000ffff147224 */ /* 0x000fe200078e0011 */
[----:B------:R-:W2:Y:S04]  /*53d70*/  LDL.LU R16, [R1+0x4e0] ;  /* 0x0004e00001107983 */ /* 0x000ea80000300800 */
[----:B------:R-:W2:Y:S04]  /*53d80*/  LDL.LU R17, [R1+0x4e4] ;  /* 0x0004e40001117983 */ /* 0x000ea80000300800 */
[----:B------:R-:W2:Y:S04]  /*53d90*/  LDL.LU R18, [R1+0x4e8] ;  /* 0x0004e80001127983 */ /* 0x000ea80000300800 */
[----:B------:R-:W2:Y:S04]  /*53da0*/  LDL.LU R19, [R1+0x4ec] ;  /* 0x0004ec0001137983 */ /* 0x000ea80000300800 */
[----:B------:R0:W-:Y:S02]  /*53db0*/  STL.64 [R1+0x53e0], R12 ;  /* 0x0053e00c01007387 */ /* 0x0001e40000100a00 */
[----:B0-----:R-:W-:-:S02]  /*53dc0*/  IMAD.MOV.U32 R12, RZ, RZ, R27 ;  /* 0x000000ffff0c7224 */ /* 0x001fc400078e001b */
[----:B------:R-:W-:-:S05]  /*53dd0*/  IMAD.MOV.U32 R13, RZ, RZ, R26 ;  /* 0x000000ffff0d7224 */ /* 0x000fca00078e001a */
[----:B------:R0:W-:Y:S04]  /*53de0*/  STL.64 [R1+0x53f8], R12 ;  /* 0x0053f80c01007387 */ /* 0x0001e80000100a00 */
[----:B0-----:R-:W3:Y:S04]  /*53df0*/  LDL.64 R12, [R1+0xc0] ;  /* 0x0000c000010c7983 */ /* 0x001ee80000100a00 */
[----:B---3--:R0:W-:Y:S04]  /*53e00*/  STL.64 [R1+0x5428], R12 ;  /* 0x0054280c01007387 */ /* 0x0081e80000100a00 */
[----:B0-----:R-:W3:Y:S04]  /*53e10*/  LDL.LU R12, [R1+0x470] ;  /* 0x00047000010c7983 */ /* 0x001ee80000300800 */
[----:B------:R-:W3:Y:S04]  /*53e20*/  LDL.LU R13, [R1+0x474] ;  /* 0x00047400010d7983 */ /* 0x000ee80000300800 */
[----:B------:R-:W3:Y:S04]  /*53e30*/  LDL.LU R14, [R1+0x478] ;  /* 0x00047800010e7983 */ /* 0x000ee80000300800 */
[----:B------:R-:W3:Y:S04]  /*53e40*/  LDL.LU R15, [R1+0x47c] ;  /* 0x00047c00010f7983 */ /* 0x000ee80000300800 */
[----:B------:R-:W-:Y:S04]  /*53e50*/  STL.64 [R1+0xee0], R4 ;  /* 0x000ee00401007387 */ /* 0x000fe80000100a00 */
[----:B------:R0:W-:Y:S04]  /*53e60*/  STL.64 [R1+0xee8], R6 ;  /* 0x000ee80601007387 */ /* 0x0001e80000100a00 */
[----:B0-----:R-:W4:Y:S04]  /*53e70*/  LDL.LU R6, [R1+0x5448] ;  /* 0x0054480001067983 */ /* 0x001f280000300800 */
[----:B------:R-:W2:Y:S04]  /*53e80*/  LDL.LU.64 R4, [R1+0x5440] ;  /* 0x0054400001047983 */ /* 0x000ea80000300a00 */
        /* <DEDUP_REMOVED lines=13> */
[----:B--2---:R-:W-:Y:S03]  /*53f60*/  HMMA.16816.F32.BF16 R8, R8, R4, R16 ;  /* 0x000000040808723c */ /* 0x004fe60000041810 */
[----:B----4-:R-:W-:Y:S04]  /*53f70*/  STL.64 [R1+0x53f0], R26 ;  /* 0x0053f01a01007387 */ /* 0x010fe80000100a00 */
[----:B---3--:R0:W-:Y:S04]  /*53f80*/  STL.64 [R1+0x53e8], R24 ;  /* 0x0053e81801007387 */ /* 0x0081e80000100a00 */
[----:B0-----:R-:W2:Y:S04]  /*53f90*/  LDL.LU R24, [R1+0xdf0] ;  /* 0x000df00001187983 */ /* 0x001ea80000300800 */
[----:B------:R-:W2:Y:S04]  /*53fa0*/  LDL.LU R25, [R1+0xdf4] ;  /* 0x000df40001197983 */ /* 0x000ea80000300800 */
[----:B------:R-:W2:Y:S04]  /*53fb0*/  LDL.LU R26, [R1+0xdf8] ;  /* 0x000df800011a7983 */ /* 0x000ea80000300800 */
[----:B------:R-:W2:Y:S04]  /*53fc0*/  LDL.LU R27, [R1+0xdfc] ;  /* 0x000dfc00011b7983 */ /* 0x000ea80000300800 */
[----:B------:R-:W3:Y:S04]  /*53fd0*/  LDL.LU.64 R18, [R1+0x5438] ;  /* 0x0054380001127983 */ /* 0x000ee80000300a00 */
[----:B------:R-:W3:Y:S04]  /*53fe0*/  LDL.LU.64 R16, [R1+0x5430] ;  /* 0x0054300001107983 */ /* 0x000ee80000300a00 */
[----:B------:R-:W-:Y:S04]  /*53ff0*/  STL.64 [R1+0x4f0], R8 ;  /* 0x0004f00801007387 */ /* 0x000fe80000100a00 */
[----:B------:R-:W-:Y:S01]  /*54000*/  STL.64 [R1+0x4f8], R10 ;  /* 0x0004f80a01007387 */ /* 0x000fe20000100a00 */
[----:B---3--:R-:W-:Y:S03]  /*54010*/  HMMA.16816.F32.BF16 R20, R16, R20, R12 ;  /* 0x000000141014723c */ /* 0x008fe6000004180c */
[----:B------:R-:W3:-:S15]  /*54020*/  LDL.LU.64 R12, [R1+0x5428] ;  /* 0x00542800010c7983 */ /* 0x000ede0000300a00 */
[----:B------:R-:W-:-:S05]  /*54030*/  NOP ;  /* 0x0000000000007918 */ /* 0x000fca0000000000 */
[----:B------:R-:W-:Y:S04]  /*54040*/  STL.64 [R1+0x4b0], R20 ;  /* 0x0004b01401007387 */ /* 0x000fe80000100a00 */
[----:B------:R0:W-:Y:S04]  /*54050*/  STL.64 [R1+0x4b8], R22 ;  /* 0x0004b81601007387 */ /* 0x0001e80000100a00 */
[----:B0-----:R-:W4:Y:S04]  /*54060*/  LDL.LU.64 R22, [R1+0x5420] ;  /* 0x0054200001167983 */ /* 0x001f280000300a00 */
[----:B------:R-:W4:Y:S01]  /*54070*/  LDL.LU.64 R20, [R1+0x5418] ;  /* 0x0054180001147983 */ /* 0x000f220000300a00 */
[----:B------:R-:W-:-:S02]  /*54080*/  IMAD.MOV.U32 R8, RZ, RZ, R6 ;  /* 0x000000ffff087224 */ /* 0x000fc400078e0006 */
[----:B------:R-:W-:-:S07]  /*54090*/  IMAD.MOV.U32 R9, RZ, RZ, R3 ;  /* 0x000000ffff097224 */ /* 0x000fce00078e0003 */
[----:B----4-:R-:W-:Y:S01]  /*540a0*/  HMMA.16816.F32.BF16 R8, R16, R8, R20 ;  /* 0x000000081008723c */ /* 0x010fe20000041814 */
[----:B------:R-:W4:Y:S04]  /*540b0*/  LDL.LU.64 R22, [R1+0x5410] ;  /* 0x0054100001167983 */ /* 0x000f280000300a00 */
[----:B------:R-:W4:-:S15]  /*540c0*/  LDL.LU.64 R20, [R1+0x5408] ;  /* 0x0054080001147983 */ /* 0x000f1e0000300a00 */
[----:B------:R-:W-:-:S03]  /*540d0*/  NOP ;  /* 0x0000000000007918 */ /* 0x000fc60000000000 */
[----:B------:R-:W-:Y:S04]  /*540e0*/  STL.64 [R1+0x4a0], R8 ;  /* 0x0004a00801007387 */ /* 0x000fe80000100a00 */
[----:B------:R-:W-:Y:S04]  /*540f0*/  STL.64 [R1+0x4a8], R10 ;  /* 0x0004a80a01007387 */ /* 0x000fe80000100a00 */
[----:B------:R-:W0:Y:S01]  /*54100*/  LDSM.16.MT88.4 R8, [R28+UR4+0x8200] ;  /* 0x008200041c08783b */ /* 0x000e220008004200 */
[----:B---3--:R-:W-:-:S03]  /*54110*/  IMAD.MOV.U32 R3, RZ, RZ, R13 ;  /* 0x000000ffff037224 */ /* 0x008fc600078e000d */
[----:B0-----:R-:W-:Y:S04]  /*54120*/  STL.64 [R1+0x51d8], R10 ;  /* 0x0051d80a01007387 */ /* 0x001fe80000100a00 */
[----:B------:R0:W-:Y:S04]  /*54130*/  STL.64 [R1+0x51d0], R8 ;  /* 0x0051d00801007387 */ /* 0x0001e80000100a00 */
[----:B0-----:R-:W3:Y:S01]  /*54140*/  LDL.64 R8, [R1+0x30] ;  /* 0x0000300001087983 */ /* 0x001ee20000100a00 */
[----:B----4-:R-:W-:-:S15]  /*54150*/  HMMA.16816.F32.BF16 R20, R16, R12, R20 ;  /* 0x0000000c1014723c */ /* 0x010fde0000041814 */
[----:B------:R-:W-:-:S08]  /*54160*/  NOP ;  /* 0x0000000000007918 */ /* 0x000fd00000000000 */
[----:B------:R0:W-:Y:S04]  /*54170*/  STL.64 [R1+0xe00], R20 ;  /* 0x000e001401007387 */ /* 0x0001e80000100a00 */
[----:B------:R1:W-:Y:S04]  /*54180*/  STL.64 [R1+0xe08], R22 ;  /* 0x000e081601007387 */ /* 0x0003e80000100a00 */
[----:B0-----:R-:W4:Y:S01]  /*54190*/  LDL.LU.64 R20, [R1+0x5400] ;  /* 0x0054000001147983 */ /* 0x001f220000300a00 */
[----:B-1----:R-:W-:-:S03]  /*541a0*/  IMAD.MOV.U32 R22, RZ, RZ, R12 ;  /* 0x000000ffff167224 */ /* 0x002fc600078e000c */
[----:B------:R-:W2:Y:S04]  /*541b0*/  LDL.LU.64 R12, [R1+0x53f8] ;  /* 0x0053f800010c7983 */ /* 0x000ea80000300a00 */
[----:B------:R-:W-:Y:S01]  /*541c0*/  STL [R1+0x53a0], R22 ;  /* 0x0053a01601007387 */ /* 0x000fe20000100800 */
[C---:B--2---:R-:W-:Y:S03]  /*541d0*/  HMMA.16816.F32.BF16 R12, R16.reuse, R12, R24 ;  /* 0x0000000c100c723c */ /* 0x044fe60000041818 */
[----:B----4-:R0:W-:Y:S04]  /*541e0*/  STL.64 [R1+0x5398], R20 ;  /* 0x0053981401007387 */ /* 0x0101e80000100a00 */
[----:B0-----:R-:W2:Y:S04]  /*541f0*/  LDL.LU R20, [R1+0xdc0] ;  /* 0x000dc00001147983 */ /* 0x001ea80000300800 */
[----:B------:R-:W2:Y:S04]  /*54200*/  LDL.LU R21, [R1+0xdc4] ;  /* 0x000dc40001157983 */ /* 0x000ea80000300800 */
[----:B------:R-:W2:Y:S04]  /*54210*/  LDL.LU R22, [R1+0xdc8] ;  /* 0x000dc80001167983 */ /* 0x000ea80000300800 */
[----:B------:R-:W2:Y:S04]  /*54220*/  LDL.LU R23, [R1+0xdcc] ;  /* 0x000dcc0001177983 */ /* 0x000ea80000300800 */
        /* <DEDUP_REMOVED lines=11> */
[----:B0-----:R-:W4:Y:S02]  /*542e0*/  LDL.LU.64 R12, [R1+0x53c8] ;  /* 0x0053c800010c7983 */ /* 0x001f240000300a00 */
[----:B----4-:R-:W-:Y:S06]  /*542f0*/  HMMA.16816.F32.BF16 R24, R16, R12, R24 ;  /* 0x0000000c1018723c */ /* 0x010fec0000041818 */
[----:B------:R-:W-:-:S02]  /*54300*/  IMAD.MOV.U32 R7, RZ, RZ, R12 ;  /* 0x000000ffff077224 */ /* 0x000fc400078e000c */
[----:B------:R-:W-:-:S15]  /*54310*/  IMAD.MOV.U32 R6, RZ, RZ, R13 ;  /* 0x000000ffff067224 */ /* 0x000fde00078e000d */
[----:B------:R0:W-:Y:S04]  /*54320*/  STL.64 [R1+0xdd0], R24 ;  /* 0x000dd01801007387 */ /* 0x0001e80000100a00 */
[----:B------:R-:W-:Y:S04]  /*54330*/  STL.64 [R1+0xdd8], R26 ;  /* 0x000dd81a01007387 */ /* 0x000fe80000100a00 */
[----:B0-----:R-:W2:Y:S04]  /*54340*/  LDL.LU.64 R24, [R1+0x53c0] ;  /* 0x0053c00001187983 */ /* 0x001ea80000300a00 */
[----:B------:R-:W4:Y:S04]  /*54350*/  LDL.LU.64 R14, [R1+0x53b8] ;  /* 0x0053b800010e7983 */ /* 0x000f280000300a00 */
[----:B------:R-:W3:Y:S04]  /*54360*/  LDL.LU.64 R12, [R1+0x53b0] ;  /* 0x0053b000010c7983 */ /* 0x000ee80000300a00 */
[----:B------:R-:W-:Y:S04]  /*54370*/  STL.64 [R1+0x5308], R6 ;  /* 0x0053080601007387 */ /* 0x000fe80000100a00 */
[----:B------:R0:W-:Y:S04]  /*54380*/  STL.64 [R1+0x5300], R4 ;  /* 0x0053000401007387 */ /* 0x0001e80000100a00 */
[----:B0-----:R-:W2:Y:S04]  /*54390*/  LDL.LU R4, [R1+0xfc0] ;  /* 0x000fc00001047983 */ /* 0x001ea80000300800 */
[----:B------:R-:W2:Y:S04]  /*543a0*/  LDL.LU R5, [R1+0xfc4] ;  /* 0x000fc40001057983 */ /* 0x000ea80000300800 */
[----:B------:R-:W4:Y:S04]  /*543b0*/  LDL.LU R6, [R1+0xfc8] ;  /* 0x000fc80001067983 */ /* 0x000f280000300800 */
[----:B------:R-:W4:Y:S04]  /*543c0*/  LDL.LU R7, [R1+0xfcc] ;  /* 0x000fcc0001077983 */ /* 0x000f280000300800 */
[----:B----4-:R-:W-:Y:S04]  /*543d0*/  STL.64 [R1+0x5318], R6 ;  /* 0x0053180601007387 */ /* 0x010fe80000100a00 */
[----:B--2---:R0:W-:Y:S02]  /*543e0*/  STL.64 [R1+0x5310], R4 ;  /* 0x0053100401007387 */ /* 0x0041e40000100a00 */
[----:B0-----:R-:W-:-:S02]  /*543f0*/  IMAD.MOV.U32 R4, RZ, RZ, R15 ;  /* 0x000000ffff047224 */ /* 0x001fc400078e000f */
[----:B------:R-:W-:-:S05]  /*54400*/  IMAD.MOV.U32 R5, RZ, RZ, R14 ;  /* 0x000000ffff057224 */ /* 0x000fca00078e000e */
[----:B------:R0:W-:Y:S02]  /*54410*/  STL.64 [R1+0x5330], R4 ;  /* 0x0053300401007387 */ /* 0x0001e40000100a00 */
[----:B0-----:R-:W-:Y:S06]  /*54420*/  HMMA.16816.F32.BF16 R4, R16, R24, R20 ;  /* 0x000000181004723c */ /* 0x001fec0000041814 */
[----:B------:R-:W-:Y:S02]  /*54430*/  IMAD.MOV.U32 R11, RZ, RZ, R24 ;  /* 0x000000ffff0b7224 */ /* 0x000fe400078e0018 */
[----:B------:R-:W-:-:S15]  /*54440*/  IMAD.MOV.U32 R10, RZ, RZ, R25 ;  /* 0x000000ffff0a7224 */ /* 0x000fde00078e0019 */
[----:B------:R-:W-:Y:S04]  /*54450*/  STL.64 [R1+0xdc0], R4 ;  /* 0x000dc00401007387 */ /* 0x000fe80000100a00 */
[----:B------:R-:W-:Y:S04]  /*54460*/  STL.64 [R1+0xdc8], R6 ;  /* 0x000dc80601007387 */ /* 0x000fe80000100a00 */
[----:B------:R-:W-:Y:S04]  /*54470*/  STL.64 [R1+0x5358], R10 ;  /* 0x0053580a01007387 */ /* 0x000fe80000100a00 */
        /* <DEDUP_REMOVED lines=8> */
[----:B--2---:R0:W-:Y:S02]  /*54500*/  STL.64 [R1+0x5360], R8 ;  /* 0x0053600801007387 */ /* 0x0041e40000100a00 */
[----:B0-----:R-:W-:Y:S02]  /*54510*/  IMAD.MOV.U32 R8, RZ, RZ, R13 ;  /* 0x000000ffff087224 */ /* 0x001fe400078e000d */
[----:B------:R-:W-:-:S05]  /*54520*/  IMAD.MOV.U32 R9, RZ, RZ, R12 ;  /* 0x000000ffff097224 */ /* 0x000fca00078e000c */
[----:B------:R0:W-:Y:S04]  /*54530*/  STL.64 [R1+0x5380], R8 ;  /* 0x0053800801007387 */ /* 0x0001e80000100a00 */
[----:B------:R-:W2:Y:S04]  /*54540*/  LDL.LU R24, [R1+0xdb0] ;  /* 0x000db00001187983 */ /* 0x000ea80000300800 */
[----:B------:R-:W2:Y:S04]  /*54550*/  LDL.LU R25, [R1+0xdb4] ;  /* 0x000db40001197983 */ /* 0x000ea80000300800 */
[----:B------:R-:W2:Y:S04]  /*54560*/  LDL.LU R26, [R1+0xdb8] ;  /* 0x000db800011a7983 */ /* 0x000ea80000300800 */
[----:B------:R-:W2:Y:S04]  /*54570*/  LDL.LU R27, [R1+0xdbc] ;  /* 0x000dbc00011b7983 */ /* 0x000ea80000300800 */
[----:B------:R-:W2:Y:S04]  /*54580*/  LDL.64 R20, [R1+0x70] ;  /* 0x0000700001147983 */ /* 0x000ea80000100a00 */
[----:B0-----:R-:W3:Y:S04]  /*54590*/  LDL.64 R8, [R1+0x60] ;  /* 0x0000600001087983 */ /* 0x001ee80000100a00 */
        /* <DEDUP_REMOVED lines=13> */
[----:B0-----:R-:W3:Y:S04]  /*54670*/  LDL.LU R4, [R1+0xda0] ;  /* 0x000da00001047983 */ /* 0x001ee80000300800 */
[----:B------:R-:W3:Y:S04]  /*54680*/  LDL.LU R5, [R1+0xda4] ;  /* 0x000da40001057983 */ /* 0x000ee80000300800 */
[----:B------:R-:W3:Y:S04]  /*54690*/  LDL.LU R6, [R1+0xda8] ;  /* 0x000da80001067983 */ /* 0x000ee80000300800 */
[----:B------:R-:W3:Y:S04]  /*546a0*/  LDL.LU R7, [R1+0xdac] ;  /* 0x000dac0001077983 */ /* 0x000ee80000300800 */
[----:B------:R-:W2:Y:S04]  /*546b0*/  LDL.LU R12, [R1+0x450] ;  /* 0x00045000010c7983 */ /* 0x000ea80000300800 */
        /* <DEDUP_REMOVED lines=8> */
[----:B------:R-:W4:Y:S04]  /*54740*/  LDL.LU R14, [R1+0xfd8] ;  /* 0x000fd800010e7983 */ /* 0x000f280000300800 */
[----:B------:R-:W4:Y:S01]  /*54750*/  LDL.LU R15, [R1+0xfdc] ;  /* 0x000fdc00010f7983 */ /* 0x000f220000300800 */
[----:B---3--:R-:W-:Y:S01]  /*54760*/  HMMA.16816.F32.BF16 R4, R16, R8, R4 ;  /* 0x000000081004723c */ /* 0x008fe20000041804 */
[----:B------:R-:W-:-:S05]  /*54770*/  IMAD.MOV.U32 R23, RZ, RZ, R21 ;  /* 0x000000ffff177224 */ /* 0x000fca00078e0015 */
[----:B------:R-:W-:Y:S02]  /*54780*/  IMAD.MOV.U32 R2, RZ, RZ, R8 ;  /* 0x000000ffff027224 */ /* 0x000fe400078e0008 */
[----:B------:R-:W-:Y:S01]  /*54790*/  IMAD.MOV.U32 R0, RZ, RZ, R9 ;  /* 0x000000ffff007224 */ /* 0x000fe200078e0009 */
[----:B----4-:R-:W-:Y:S04]  /*547a0*/  STL.64 [R1+0x5340], R14 ;  /* 0x0053400e01007387 */ /* 0x010fe80000100a00 */
        /* <DEDUP_REMOVED lines=8> */
[----:B-1----:R-:W-:-:S03]  /*54830*/  IMAD.MOV.U32 R26, RZ, RZ, R20 ;  /* 0x000000ffff1a7224 */ /* 0x002fc600078e0014 */
[----:B------:R-:W4:Y:S04]  /*54840*/  LDL.LU R22, [R1+0x53a0] ;  /* 0x0053a00001167983 */ /* 0x000f280000300800 */
[----:B------:R-:W2:Y:S04]  /*54850*/  LDL.LU.64 R20, [R1+0x5398] ;  /* 0x0053980001147983 */ /* 0x000ea80000300a00 */
        /* <DEDUP_REMOVED lines=17> */
[----:B0-----:R-:W2:Y:S04]  /*54970*/  LDL.LU.64 R10, [R1+0x5358] ;  /* 0x00535800010a7983 */ /* 0x001ea80000300a00 */
[----:B------:R-:W3:Y:S04]  /*54980*/  LDL.LU.64 R8, [R1+0x5350] ;  /* 0x0053500001087983 */ /* 0x000ee80000300a00 */
[----:B------:R-:W-:Y:S01]  /*54990*/  STL.64 [R1+0x5220], R20 ;  /* 0x0052201401007387 */ /* 0x000fe20000100a00 */
[----:B---3--:R-:W-:-:S15]  /*549a0*/  HMMA.16816.F32.BF16 R4, R16, R8, R4 ;  /* 0x000000081004723c */ /* 0x008fde0000041804 */
[----:B------:R-:W-:-:S08]  /*549b0*/  NOP ;  /* 0x0000000000007918 */ /* 0x000fd00000000000 */
[----:B------:R0:W-:Y:S04]  /*549c0*/  STL.64 [R1+0xd70], R4 ;  /* 0x000d700401007387 */ /* 0x0001e80000100a00 */
[----:B------:R-:W-:Y:S04]  /*549d0*/  STL.64 [R1+0xd78], R6 ;  /* 0x000d780601007387 */ /* 0x000fe80000100a00 */
[----:B0-----:R-:W3:Y:S04]  /*549e0*/  LDL.LU.64 R4, [R1+0x5348] ;  /* 0x0053480001047983 */ /* 0x001ee80000300a00 */
[----:B------:R0:W-:Y:S04]  /*549f0*/  STL.64 [R1+0x52a8], R8 ;  /* 0x0052a80801007387 */ /* 0x0001e80000100a00 */
[----:B--2---:R1:W-:Y:S04]  /*54a00*/  STL.64 [R1+0x52c8], R10 ;  /* 0x0052c80a01007387 */ /* 0x0043e80000100a00 */
[----:B0-----:R-:W2:Y:S04]  /*54a10*/  LDL.LU R8, [R1+0x400] ;  /* 0x0004000001087983 */ /* 0x001ea80000300800 */
[----:B------:R-:W2:Y:S04]  /*54a20*/  LDL.LU R9, [R1+0x404] ;  /* 0x0004040001097983 */ /* 0x000ea80000300800 */
[----:B-1----:R-:W4:Y:S04]  /*54a30*/  LDL.LU R10, [R1+0x408] ;  /* 0x00040800010a7983 */ /* 0x002f280000300800 */
[----:B------:R-:W4:Y:S04]  /*54a40*/  LDL.LU R11, [R1+0x40c] ;  /* 0x00040c00010b7983 */ /* 0x000f280000300800 */
[----:B----4-:R-:W-:Y:S04]  /*54a50*/  STL.64 [R1+0x52d8], R10 ;  /* 0x0052d80a01007387 */ /* 0x010fe80000100a00 */
[----:B--2---:R0:W-:Y:S04]  /*54a60*/  STL.64 [R1+0x52d0], R8 ;  /* 0x0052d00801007387 */ /* 0x0041e80000100a00 */
[----:B------:R-:W2:Y:S01]  /*54a70*/  LDL.64 R20, [R1+0x50] ;  /* 0x0000500001147983 */ /* 0x000ea20000100a00 */
[C---:B---3--:R-:W-:Y:S03]  /*54a80*/  HMMA.16816.F32.BF16 R4, R16.reuse, R4, R12 ;  /* 0x000000041004723c */ /* 0x048fe6000004180c */
[----:B0-----:R-:W3:Y:S04]  /*54a90*/  LDL.64 R8, [R1+0xe0] ;  /* 0x0000e00001087983 */ /* 0x001ee80000100a00 */
[----:B--2---:R-:W-:Y:S04]  /*54aa0*/  STL.64 [R1+0x5228], R20 ;  /* 0x0052281401007387 */ /* 0x004fe80000100a00 */
[----:B------:R-:W2:Y:S04]  /*54ab0*/  LDL.LU.64 R14, [R1+0x5340] ;  /* 0x00534000010e7983 */ /* 0x000ea80000300a00 */
[----:B------:R-:W2:Y:S08]  /*54ac0*/  LDL.LU.64 R12, [R1+0x5338] ;  /* 0x00533800010c7983 */ /* 0x000eb00000300a00 */
[----:B------:R0:W-:Y:S04]  /*54ad0*/  STL.64 [R1+0xd60], R4 ;  /* 0x000d600401007387 */ /* 0x0001e80000100a00 */
        /* <DEDUP_REMOVED lines=15> */
[----:B------:R-:W2:Y:S04]  /*54bd0*/  LDL.LU.64 R4, [R1+0x5300] ;  /* 0x0053000001047983 */ /* 0x000ea80000300a00 */
[----:B------:R-:W-:Y:S04]  /*54be0*/  STL [R1+0x52e8], R26 ;  /* 0x0052e81a01007387 */ /* 0x000fe80000100800 */
[----:B------:R0:W-:Y:S01]  /*54bf0*/  STL.64 [R1+0x52e0], R24 ;  /* 0x0052e01801007387 */ /* 0x0001e20000100a00 */
[----:B------:R-:W-:-:S02]  /*54c00*/  IMAD.MOV.U32 R20, RZ, RZ, R2 ;  /* 0x000000ffff147224 */ /* 0x000fc400078e0002 */
[----:B------:R-:W-:Y:S01]  /*54c10*/  IMAD.MOV.U32 R21, RZ, RZ, R0 ;  /* 0x000000ffff157224 */ /* 0x000fe200078e0000 */
[----:B0-----:R-:W4:Y:S04]  /*54c20*/  LDL.LU R24, [R1+0x410] ;  /* 0x0004100001187983 */ /* 0x001f280000300800 */
[----:B------:R-:W4:Y:S04]  /*54c30*/  LDL.LU R25, [R1+0x414] ;  /* 0x0004140001197983 */ /* 0x000f280000300800 */
[----:B------:R-:W4:Y:S04]  /*54c40*/  LDL.LU R26, [R1+0x418] ;  /* 0x00041800011a7983 */ /* 0x000f280000300800 */
[----:B------:R-:W4:Y:S04]  /*54c50*/  LDL.LU R27, [R1+0x41c] ;  /* 0x00041c00011b7983 */ /* 0x000f280000300800 */
[----:B------:R-:W-:Y:S01]  /*54c60*/  STL.64 [R1+0x5240], R20 ;  /* 0x0052401401007387 */ /* 0x000fe20000100a00 */
[----:B--2---:R-:W-:Y:S03]  /*54c70*/  HMMA.16816.F32.BF16 R16, R16, R4, R12 ;  /* 0x000000041010723c */ /* 0x004fe6000004180c */
[----:B------:R-:W4:Y:S04]  /*54c80*/  LDL.LU.64 R14, [R1+0x52f8] ;  /* 0x0052f800010e7983 */ /* 0x000f280000300a00 */
[----:B------:R-:W4:Y:S01]  /*54c90*/  LDL.LU.64 R12, [R1+0x52f0] ;  /* 0x0052f000010c7983 */ /* 0x000f220000300a00 */
[----:B---3--:R-:W-:-:S02]  /*54ca0*/  IMAD.MOV.U32 R2, RZ, RZ, R8 ;  /* 0x000000ffff027224 */ /* 0x008fc400078e0008 */
[----:B------:R-:W-:-:S13]  /*54cb0*/  IMAD.MOV.U32 R0, RZ, RZ, R9 ;  /* 0x000000ffff007224 */ /* 0x000fda00078e0009 */
[----:B------:R0:W-:Y:S04]  /*54cc0*/  STL.64 [R1+0x490], R16 ;  /* 0x0004901001007387 */ /* 0x0001e80000100a00 */
[----:B------:R-:W-:Y:S04]  /*54cd0*/  STL.64 [R1+0x498], R18 ;  /* 0x0004981201007387 */ /* 0x000fe80000100a00 */
[----:B0-----:R-:W2:Y:S04]  /*54ce0*/  LDL.64 R16, [R1+0xd0] ;  /* 0x0000d00001107983 */ /* 0x001ea80000100a00 */
[----:B------:R-:W-:Y:S01]  /*54cf0*/  STL.64 [R1+0x5290], R4 ;  /* 0x0052900401007387 */ /* 0x000fe20000100a00 */
[----:B----4-:R-:W-:-:S15]  /*54d00*/  HMMA.16816.F32.BF16 R24, R12, R8, R24 ;  /* 0x000000080c18723c */ /* 0x010fde0000041818 */
[----:B------:R-:W-:-:S08]  /*54d10*/  NOP ;  /* 0x0000000000007918 */ /* 0x000fd00000000000 */
[----:B------:R-:W-:Y:S04]  /*54d20*/  STL.64 [R1+0x450], R24 ;  /* 0x0004501801007387 */ /* 0x000fe80000100a00 */
[----:B------:R0:W-:Y:S04]  /*54d30*/  STL.64 [R1+0x458], R26 ;  /* 0x0004581a01007387 */ /* 0x0001e80000100a00 */
[----:B0-----:R-:W3:Y:S04]  /*54d40*/  LDL.LU R26, [R1+0x52e8] ;  /* 0x0052e800011a7983 */ /* 0x001ee80000300800 */
[----:B------:R-:W4:Y:S04]  /*54d50*/  LDL.LU.64 R24, [R1+0x52e0] ;  /* 0x0052e00001187983 */ /* 0x000f280000300a00 */
[----:B------:R-:W2:Y:S04]  /*54d60*/  LDL.LU.64 R10, [R1+0x52d8] ;  /* 0x0052d800010a7983 */ /* 0x000ea80000300a00 */
[----:B------:R-:W2:Y:S01]  /*54d70*/  LDL.LU.64 R8, [R1+0x52d0] ;  /* 0x0052d00001087983 */ /* 0x000ea20000300a00 */
[----:B------:R-:W-:Y:S01]  /*54d80*/  IMAD.MOV.U32 R21, RZ, RZ, R23 ;  /* 0x000000ffff157224 */ /* 0x000fe200078e0017 */
[----:B--2---:R-:W-:Y:S01]  /*54d90*/  HMMA.16816.F32.BF16 R8, R12, R16, R8 ;  /* 0x000000100c08723c */ /* 0x004fe20000041808 */
[----:B---3--:R-:W-:-:S05]  /*54da0*/  IMAD.MOV.U32 R20, RZ, RZ, R26 ;  /* 0x000000ffff147224 */ /* 0x008fca00078e001a */
[----:B------:R-:W-:-:S15]  /*54db0*/  STL.64 [R1+0x5258], R20 ;  /* 0x0052581401007387 */ /* 0x000fde0000100a00 */
[----:B------:R-:W-:-:S02]  /*54dc0*/  NOP ;  /* 0x0000000000007918 */ /* 0x000fc40000000000 */
[----:B------:R-:W-:Y:S04]  /*54dd0*/  STL.64 [R1+0x440], R8 ;  /* 0x0004400801007387 */ /* 0x000fe80000100a00 */
[----:B------:R0:W-:Y:S04]  /*54de0*/  STL.64 [R1+0x448], R10 ;  /* 0x0004480a01007387 */ /* 0x0001e80000100a00 */
[----:B0-----:R-:W2:Y:S01]  /*54df0*/  LDL.LU.64 R10, [R1+0x52c8] ;  /* 0x0052c800010a7983 */ /* 0x001ea20000300a00 */
[----:B------:R-:W-:Y:S02]  /*54e00*/  IMAD.MOV.U32 R27, RZ, RZ, R16 ;  /* 0x000000ffff1b7224 */ /* 0x000fe400078e0010 */
[----:B------:R-:W-:-:S02]  /*54e10*/  IMAD.MOV.U32 R26, RZ, RZ, R17 ;  /* 0x000000ffff1a7224 */ /* 0x000fc400078e0011 */
[----:B------:R-:W0:Y:S01]  /*54e20*/  LDSM.16.MT88.4 R16, [R28+UR4+0x8280] ;  /* 0x008280041c10783b */ /* 0x000e220008004200 */
[----:B--2---:R-:W-:Y:S02]  /*54e30*/  IMAD.MOV.U32 R20, RZ, RZ, R11 ;  /* 0x000000ffff147224 */ /* 0x004fe400078e000b */
[----:B------:R-:W-:-:S05]  /*54e40*/  IMAD.MOV.U32 R21, RZ, RZ, R10 ;  /* 0x000000ffff157224 */ /* 0x000fca00078e000a */
[----:B------:R-:W-:Y:S04]  /*54e50*/  STL.64 [R1+0x5270], R20 ;  /* 0x0052701401007387 */ /* 0x000fe80000100a00 */
[----:B------:R-:W-:Y:S04]  /*54e60*/  STL.64 [R1+0x51f8], R26 ;  /* 0x0051f81a01007387 */ /* 0x000fe80000100a00 */
[----:B----4-:R1:W-:Y:S04]  /*54e70*/  STL.64 [R1+0x51f0], R24 ;  /* 0x0051f01801007387 */ /* 0x0103e80000100a00 */
[----:B-1----:R-:W2:Y:S04]  /*54e80*/  LDL.LU R24, [R1+0xe50] ;  /* 0x000e500001187983 */ /* 0x002ea80000300800 */
[----:B------:R-:W2:Y:S04]  /*54e90*/  LDL.LU R25, [R1+0xe54] ;  /* 0x000e540001197983 */ /* 0x000ea80000300800 */
[----:B------:R-:W3:Y:S04]  /*54ea0*/  LDL.LU R26, [R1+0xe58] ;  /* 0x000e5800011a7983 */ /* 0x000ee80000300800 */
[----:B------:R-:W3:Y:S04]  /*54eb0*/  LDL.LU R27, [R1+0xe5c] ;  /* 0x000e5c00011b7983 */ /* 0x000ee80000300800 */
[----:B------:R-:W4:Y:S01]  /*54ec0*/  LDL.LU R4, [R1+0xc40] ;  /* 0x000c400001047983 */ /* 0x000f220000300800 */
[----:B------:R-:W-:-:S03]  /*54ed0*/  IMAD.MOV.U32 R21, RZ, RZ, R6 ;  /* 0x000000ffff157224 */ /* 0x000fc600078e0006 */
[----:B------:R-:W4:Y:S01]  /*54ee0*/  LDL.LU R5, [R1+0xc44] ;  /* 0x000c440001057983 */ /* 0x000f220000300800 */
[----:B------:R-:W-:-:S03]  /*54ef0*/  IMAD.MOV.U32 R20, RZ, RZ, R7 ;  /* 0x000000ffff147224 */ /* 0x000fc600078e0007 */
[----:B------:R-:W2:Y:S04]  /*54f00*/  LDL.LU R6, [R1+0xc48] ;  /* 0x000c480001067983 */ /* 0x000ea80000300800 */
[----:B------:R-:W2:Y:S04]  /*54f10*/  LDL.LU R7, [R1+0xc4c] ;  /* 0x000c4c0001077983 */ /* 0x000ea80000300800 */
[----:B------:R-:W3:Y:S04]  /*54f20*/  LDL.LU R8, [R1+0xc50] ;  /* 0x000c500001087983 */ /* 0x000ee80000300800 */
[----:B------:R-:W3:Y:S04]  /*54f30*/  LDL.LU R9, [R1+0xc54] ;  /* 0x000c540001097983 */ /* 0x000ee80000300800 */
[----:B------:R-:W4:Y:S04]  /*54f40*/  LDL.LU R10, [R1+0xc58] ;  /* 0x000c5800010a7983 */ /* 0x000f280000300800 */
[----:B------:R-:W4:Y:S04]  /*54f50*/  LDL.LU R11, [R1+0xc5c] ;  /* 0x000c5c00010b7983 */ /* 0x000f280000300800 */
[----:B----4-:R-:W-:Y:S04]  /*54f60*/  STL.64 [R1+0x52b8], R10 ;  /* 0x0052b80a01007387 */ /* 0x010fe80000100a00 */
[----:B---3--:R-:W-:Y:S04]  /*54f70*/  STL.64 [R1+0x52b0], R8 ;  /* 0x0052b00801007387 */ /* 0x008fe80000100a00 */
[----:B--2---:R-:W-:Y:S04]  /*54f80*/  STL.64 [R1+0x52a0], R6 ;  /* 0x0052a00601007387 */ /* 0x004fe80000100a00 */
[----:B------:R1:W-:Y:S04]  /*54f90*/  STL.64 [R1+0x5298], R4 ;  /* 0x0052980401007387 */ /* 0x0003e80000100a00 */
[----:B-1----:R-:W2:Y:S04]  /*54fa0*/  LDL.64 R4, [R1+0xb0] ;  /* 0x0000b00001047983 */ /* 0x002ea80000100a00 */
[----:B--2---:R1:W-:Y:S04]  /*54fb0*/  STL.64 [R1+0x52c0], R4 ;  /* 0x0052c00401007387 */ /* 0x0043e80000100a00 */
[----:B-1----:R-:W2:Y:S04]  /*54fc0*/  LDL.LU R4, [R1+0xc60] ;  /* 0x000c600001047983 */ /* 0x002ea80000300800 */
[----:B------:R-:W2:Y:S04]  /*54fd0*/  LDL.LU R5, [R1+0xc64] ;  /* 0x000c640001057983 */ /* 0x000ea80000300800 */
[----:B------:R-:W2:Y:S04]  /*54fe0*/  LDL.LU R6, [R1+0xc68] ;  /* 0x000c680001067983 */ /* 0x000ea80000300800 */
[----:B------:R-:W2:Y:S04]  /*54ff0*/  LDL.LU R7, [R1+0xc6c] ;  /* 0x000c6c0001077983 */ /* 0x000ea80000300800 */
[----:B------:R1:W-:Y:S04]  /*55000*/  STL.64 [R1+0x5288], R20 ;  /* 0x0052881401007387 */ /* 0x0003e80000100a00 */
[----:B-1----:R-:W3:Y:S04]  /*55010*/  LDL.64 R20, [R1+0xa0] ;  /* 0x0000a00001147983 */ /* 0x002ee80000100a00 */
[----:B------:R-:W-:Y:S04]  /*55020*/  STL.64 [R1+0x5238], R26 ;  /* 0x0052381a01007387 */ /* 0x000fe80000100a00 */
[----:B------:R1:W-:Y:S04]  /*55030*/  STL.64 [R1+0x5230], R24 ;  /* 0x0052301801007387 */ /* 0x0003e80000100a00 */
[----:B-1----:R-:W4:Y:S04]  /*55040*/  LDL.LU R24, [R1+0xc00] ;  /* 0x000c000001187983 */ /* 0x002f280000300800 */
[----:B------:R-:W4:Y:S04]  /*55050*/  LDL.LU R25, [R1+0xc04] ;  /* 0x000c040001197983 */ /* 0x000f280000300800 */
[----:B------:R-:W2:Y:S04]  /*55060*/  LDL.LU R26, [R1+0xc08] ;  /* 0x000c0800011a7983 */ /* 0x000ea80000300800 */
[----:B------:R-:W2:Y:S04]  /*55070*/  LDL.LU R27, [R1+0xc0c] ;  /* 0x000c0c00011b7983 */ /* 0x000ea80000300800 */
[----:B--2---:R-:W-:Y:S04]  /*55080*/  STL.64 [R1+0x5250], R26 ;  /* 0x0052501a01007387 */ /* 0x004fe80000100a00 */
[----:B----4-:R1:W-:Y:S04]  /*55090*/  STL.64 [R1+0x5248], R24 ;  /* 0x0052481801007387 */ /* 0x0103e80000100a00 */
[----:B-1----:R-:W2:Y:S04]  /*550a0*/  LDL.LU R24, [R1+0xc10] ;  /* 0x000c100001187983 */ /* 0x002ea80000300800 */
[----:B------:R-:W2:Y:S04]  /*550b0*/  LDL.LU R25, [R1+0xc14] ;  /* 0x000c140001197983 */ /* 0x000ea80000300800 */
[----:B------:R-:W4:Y:S04]  /*550c0*/  LDL.LU R26, [R1+0xc18] ;  /* 0x000c1800011a7983 */ /* 0x000f280000300800 */
[----:B------:R-:W4:Y:S01]  /*550d0*/  LDL.LU R27, [R1+0xc1c] ;  /* 0x000c1c00011b7983 */ /* 0x000f220000300800 */
[----:B------:R-:W-:-:S02]  /*550e0*/  IMAD.MOV.U32 R8, RZ, RZ, R22 ;  /* 0x000000ffff087224 */ /* 0x000fc400078e0016 */
[----:B------:R-:W-:Y:S01]  /*550f0*/  IMAD.MOV.U32 R9, RZ, RZ, R3 ;  /* 0x000000ffff097224 */ /* 0x000fe200078e0003 */
[----:B----4-:R-:W-:Y:S04]  /*55100*/  STL.64 [R1+0x5268], R26 ;  /* 0x0052681a01007387 */ /* 0x010fe80000100a00 */
[----:B--2---:R1:W-:Y:S04]  /*55110*/  STL.64 [R1+0x5260], R24 ;  /* 0x0052601801007387 */ /* 0x0043e80000100a00 */
[----:B-1----:R-:W2:Y:S04]  /*55120*/  LDL.LU R24, [R1+0xc20] ;  /* 0x000c200001187983 */ /* 0x002ea80000300800 */
[----:B------:R-:W2:Y:S04]  /*55130*/  LDL.LU R25, [R1+0xc24] ;  /* 0x000c240001197983 */ /* 0x000ea80000300800 */
[----:B------:R-:W4:Y:S04]  /*55140*/  LDL.LU R26, [R1+0xc28] ;  /* 0x000c2800011a7983 */ /* 0x000f280000300800 */
[----:B------:R-:W4:Y:S01]  /*55150*/  LDL.LU R27, [R1+0xc2c] ;  /* 0x000c2c00011b7983 */ /* 0x000f220000300800 */
[C---:B------:R-:W-:Y:S03]  /*55160*/  HMMA.16816.F32.BF16 R8, R12.reuse, R8, R4 ;  /* 0x000000080c08723c */ /* 0x040fe60000041804 */
[----:B----4-:R-:W-:Y:S04]  /*55170*/  STL.64 [R1+0x5280], R26 ;  /* 0x0052801a01007387 */ /* 0x010fe80000100a00 */
[----:B--2---:R1:W-:Y:S04]  /*55180*/  STL.64 [R1+0x5278], R24 ;  /* 0x0052781801007387 */ /* 0x0043e80000100a00 */
[----:B-1----:R-:W2:Y:S04]  /*55190*/  LDL.LU R24, [R1+0xc30] ;  /* 0x000c300001187983 */ /* 0x002ea80000300800 */
[----:B------:R-:W2:Y:S04]  /*551a0*/  LDL.LU R25, [R1+0xc34] ;  /* 0x000c340001197983 */ /* 0x000ea80000300800 */
[----:B------:R-:W2:Y:S04]  /*551b0*/  LDL.LU R26, [R1+0xc38] ;  /* 0x000c3800011a7983 */ /* 0x000ea80000300800 */
[----:B------:R-:W2:Y:S04]  /*551c0*/  LDL.LU R27, [R1+0xc3c] ;  /* 0x000c3c00011b7983 */ /* 0x000ea80000300800 */
[----:B0-----:R-:W-:Y:S04]  /*551d0*/  STL.64 [R1+0x50d8], R18 ;  /* 0x0050d81201007387 */ /* 0x001fe80000100a00 */
[----:B------:R0:W-:Y:S04]  /*551e0*/  STL.64 [R1+0x50d0], R16 ;  /* 0x0050d01001007387 */ /* 0x0001e80000100a00 */
[----:B0-----:R-:W4:Y:S04]  /*551f0*/  LDL.LU R16, [R1+0xfb0] ;  /* 0x000fb00001107983 */ /* 0x001f280000300800 */
[----:B------:R-:W4:Y:S04]  /*55200*/  LDL.LU R17, [R1+0xfb4] ;  /* 0x000fb40001117983 */ /* 0x000f280000300800 */
[----:B------:R-:W4:Y:S04]  /*55210*/  LDL.LU R18, [R1+0xfb8] ;  /* 0x000fb80001127983 */ /* 0x000f280000300800 */
[----:B------:R-:W4:Y:S04]  /*55220*/  LDL.LU R19, [R1+0xfbc] ;  /* 0x000fbc0001137983 */ /* 0x000f280000300800 */
[----:B------:R-:W3:Y:S04]  /*55230*/  LDL.LU.64 R4, [R1+0x52c0] ;  /* 0x0052c00001047983 */ /* 0x000ee80000300a00 */
        /* <DEDUP_REMOVED lines=12> */
[----:B------:R-:W2:Y:S01]  /*55300*/  LDL.LU.64 R4, [R1+0x5298] ;  /* 0x0052980001047983 */ /* 0x000ea20000300a00 */
[----:B------:R-:W-:Y:S01]  /*55310*/  IMAD.MOV.U32 R3, RZ, RZ, R21 ;  /* 0x000000ffff037224 */ /* 0x000fe200078e0015 */
[----:B--2---:R-:W-:-:S15]  /*55320*/  HMMA.16816.F32.BF16 R4, R12, R20, R4 ;  /* 0x000000140c04723c */ /* 0x004fde0000041804 */
[----:B------:R-:W-:-:S08]  /*55330*/  NOP ;  /* 0x0000000000007918 */ /* 0x000fd00000000000 */
[----:B------:R0:W-:Y:S04]  /*55340*/  STL.64 [R1+0xc40], R4 ;  /* 0x000c400401007387 */ /* 0x0001e80000100a00 */
[----:B------:R1:W-:Y:S04]  /*55350*/  STL.64 [R1+0xc48], R6 ;  /* 0x000c480601007387 */ /* 0x0003e80000100a00 */
[----:B0-----:R-:W2:Y:S01]  /*55360*/  LDL.LU.64 R4, [R1+0x5290] ;  /* 0x0052900001047983 */ /* 0x001ea20000300a00 */
[----:B-1----:R-:W-:-:S03]  /*55370*/  IMAD.MOV.U32 R6, RZ, RZ, R20 ;  /* 0x000000ffff067224 */ /* 0x002fc600078e0014 */
        /* <DEDUP_REMOVED lines=23> */
[----:B------:R-:W3:Y:S04]  /*554f0*/  LDL.LU.64 R26, [R1+0x5238] ;  /* 0x00523800011a7983 */ /* 0x000ee80000300a00 */
[----:B------:R-:W3:-:S15]  /*55500*/  LDL.LU.64 R24, [R1+0x5230] ;  /* 0x0052300001187983 */ /* 0x000ede0000300a00 */
[----:B------:R-:W-:-:S02]  /*55510*/  NOP ;  /* 0x0000000000007918 */ /* 0x000fc40000000000 */
[----:B------:R0:W-:Y:S04]  /*55520*/  STL.64 [R1+0xc00], R20 ;  /* 0x000c001401007387 */ /* 0x0001e80000100a00 */
[----:B------:R-:W-:Y:S04]  /*55530*/  STL.64 [R1+0xc08], R22 ;  /* 0x000c081601007387 */ /* 0x000fe80000100a00 */
[----:B0-----:R-:W4:Y:S02]  /*55540*/  LDL.LU.64 R20, [R1+0x5228] ;  /* 0x0052280001147983 */ /* 0x001f240000300a00 */
[----:B----4-:R-:W-:Y:S06]  /*55550*/  HMMA.16816.F32.BF16 R16, R12, R20, R16 ;  /* 0x000000140c10723c */ /* 0x010fec0000041810 */
[----:B------:R-:W-:-:S15]  /*55560*/  IMAD.MOV.U32 R7, RZ, RZ, R21 ;  /* 0x000000ffff077224 */ /* 0x000fde00078e0015 */
[----:B------:R-:W-:-:S02]  /*55570*/  NOP ;  /* 0x0000000000007918 */ /* 0x000fc40000000000 */
[----:B------:R0:W-:Y:S04]  /*55580*/  STL.64 [R1+0xbf0], R16 ;  /* 0x000bf01001007387 */ /* 0x0001e80000100a00 */
[----:B------:R-:W-:Y:S01]  /*55590*/  STL.64 [R1+0xbf8], R18 ;  /* 0x000bf81201007387 */ /* 0x000fe20000100a00 */
[----:B0-----:R-:W-:-:S03]  /*555a0*/  IMAD.MOV.U32 R16, RZ, RZ, R20 ;  /* 0x000000ffff107224 */ /* 0x001fc600078e0014 */
[----:B------:R-:W4:Y:S04]  /*555b0*/  LDL.LU.64 R20, [R1+0x5220] ;  /* 0x0052200001147983 */ /* 0x000f280000300a00 */
[----:B------:R-:W-:Y:S04]  /*555c0*/  STL.64 [R1+0x51e8], R6 ;  /* 0x0051e80601007387 */ /* 0x000fe80000100a00 */
[----:B--2---:R0:W-:Y:S04]  /*555d0*/  STL.64 [R1+0x51e0], R4 ;  /* 0x0051e00401007387 */ /* 0x0041e80000100a00 */
[----:B0-----:R-:W2:Y:S04]  /*555e0*/  LDL.LU R4, [R1+0xe60] ;  /* 0x000e600001047983 */ /* 0x001ea80000300800 */
[----:B------:R-:W2:Y:S04]  /*555f0*/  LDL.LU R5, [R1+0xe64] ;  /* 0x000e640001057983 */ /* 0x000ea80000300800 */
[----:B------:R-:W2:Y:S04]  /*55600*/  LDL.LU R6, [R1+0xe68] ;  /* 0x000e680001067983 */ /* 0x000ea80000300800 */
[----:B------:R-:W2:Y:S04]  /*55610*/  LDL.LU R7, [R1+0xe6c] ;  /* 0x000e6c0001077983 */ /* 0x000ea80000300800 */
[----:B----4-:R0:W-:Y:S01]  /*55620*/  STL.64 [R1+0x5130], R20 ;  /* 0x0051301401007387 */ /* 0x0101e20000100a00 */
[----:B--2---:R-:W-:Y:S03]  /*55630*/  HMMA.16816.F32.BF16 R4, R12, R20, R4 ;  /* 0x000000140c04723c */ /* 0x004fe60000041804 */
[----:B0-----:R-:W2:-:S15]  /*55640*/  LDL.64 R20, [R1+0x90] ;  /* 0x0000900001147983 */ /* 0x001e9e0000100a00 */
[----:B------:R-:W-:-:S05]  /*55650*/  NOP ;  /* 0x0000000000007918 */ /* 0x000fca0000000000 */
[----:B------:R-:W-:Y:S04]  /*55660*/  STL.64 [R1+0xbe0], R4 ;  /* 0x000be00401007387 */ /* 0x000fe80000100a00 */
[----:B------:R-:W-:Y:S04]  /*55670*/  STL.64 [R1+0xbe8], R6 ;  /* 0x000be80601007387 */ /* 0x000fe80000100a00 */
[----:B--2---:R0:W-:Y:S04]  /*55680*/  STL.64 [R1+0x5178], R20 ;  /* 0x0051781401007387 */ /* 0x0041e80000100a00 */
[----:B0-----:R-:W2:Y:S04]  /*55690*/  LDL.LU R20, [R1+0xaf0] ;  /* 0x000af00001147983 */ /* 0x001ea80000300800 */
[----:B------:R-:W2:Y:S04]  /*556a0*/  LDL.LU R21, [R1+0xaf4] ;  /* 0x000af40001157983 */ /* 0x000ea80000300800 */
[----:B------:R-:W4:Y:S04]  /*556b0*/  LDL.LU R22, [R1+0xaf8] ;  /* 0x000af80001167983 */ /* 0x000f280000300800 */
[----:B------:R-:W4:Y:S01]  /*556c0*/  LDL.LU R23, [R1+0xafc] ;  /* 0x000afc0001177983 */ /* 0x000f220000300800 */
[----:B---3--:R-:W-:Y:S03]  /*556d0*/  HMMA.16816.F32.BF16 R4, R12, R8, R24 ;  /* 0x000000080c04723c */ /* 0x008fe60000041818 */
[----:B----4-:R-:W-:Y:S04]  /*556e0*/  STL.64 [R1+0x5188], R22 ;  /* 0x0051881601007387 */ /* 0x010fe80000100a00 */
[----:B--2---:R0:W-:Y:S02]  /*556f0*/  STL.64 [R1+0x5180], R20 ;  /* 0x0051801401007387 */ /* 0x0041e40000100a00 */
[----:B0-----:R-:W-:-:S02]  /*55700*/  IMAD.MOV.U32 R20, RZ, RZ, R11 ;  /* 0x000000ffff147224 */ /* 0x001fc400078e000b */
[----:B------:R-:W-:-:S05]  /*55710*/  IMAD.MOV.U32 R21, RZ, RZ, R10 ;  /* 0x000000ffff157224 */ /* 0x000fca00078e000a */
[----:B------:R0:W-:Y:S07]  /*55720*/  STL.64 [R1+0x5218], R20 ;  /* 0x0052181401007387 */ /* 0x0001ee0000100a00 */
[----:B------:R-:W-:Y:S04]  /*55730*/  STL.64 [R1+0xbd0], R4 ;  /* 0x000bd00401007387 */ /* 0x000fe80000100a00 */
[----:B------:R-:W-:Y:S04]  /*55740*/  STL.64 [R1+0xbd8], R6 ;  /* 0x000bd80601007387 */ /* 0x000fe80000100a00 */
[----:B0-----:R-:W2:Y:S04]  /*55750*/  LDL.LU R20, [R1+0xe40] ;  /* 0x000e400001147983 */ /* 0x001ea80000300800 */
[----:B------:R-:W2:Y:S04]  /*55760*/  LDL.LU R21, [R1+0xe44] ;  /* 0x000e440001157983 */ /* 0x000ea80000300800 */
[----:B------:R-:W2:Y:S04]  /*55770*/  LDL.LU R22, [R1+0xe48] ;  /* 0x000e480001167983 */ /* 0x000ea80000300800 */
[----:B------:R-:W2:Y:S04]  /*55780*/  LDL.LU R23, [R1+0xe4c] ;  /* 0x000e4c0001177983 */ /* 0x000ea80000300800 */
[----:B------:R-:W3:Y:S04]  /*55790*/  LDL.64 R24, [R1+0x10] ;  /* 0x0000100001187983 */ /* 0x000ee80000100a00 */
[----:B---3--:R0:W-:Y:S04]  /*557a0*/  STL.64 [R1+0x5210], R24 ;  /* 0x0052101801007387 */ /* 0x0081e80000100a00 */
[----:B0-----:R-:W2:Y:S04]  /*557b0*/  LDL.64 R24, [R1+0x20] ;  /* 0x0000200001187983 */ /* 0x001ea80000100a00 */
[----:B------:R-:W3:Y:S04]  /*557c0*/  LDL.LU R4, [R1+0xe20] ;  /* 0x000e200001047983 */ /* 0x000ee80000300800 */
        /* <DEDUP_REMOVED lines=13> */
[----:B------:R-:W4:Y:S04]  /*558a0*/  LDL.LU R10, [R1+0x3f8] ;  /* 0x0003f800010a7983 */ /* 0x000f280000300800 */
[----:B------:R-:W4:Y:S04]  /*558b0*/  LDL.LU R11, [R1+0x3fc] ;  /* 0x0003fc00010b7983 */ /* 0x000f280000300800 */
[----:B------:R-:W-:Y:S04]  /*558c0*/  STL [R1+0x5198], R18 ;  /* 0x0051981201007387 */ /* 0x000fe80000100800 */
[----:B------:R0:W-:Y:S04]  /*558d0*/  STL.64 [R1+0x5190], R16 ;  /* 0x0051901001007387 */ /* 0x0001e80000100a00 */
        /* <DEDUP_REMOVED lines=9> */
[----:B------:R-:W3:Y:S04]  /*55970*/  LDL.LU R18, [R1+0xb18] ;  /* 0x000b180001127983 */ /* 0x000ee80000300800 */
[----:B------:R-:W3:Y:S04]  /*55980*/  LDL.LU R19, [R1+0xb1c] ;  /* 0x000b1c0001137983 */ /* 0x000ee80000300800 */
[----:B---3--:R-:W-:Y:S04]  /*55990*/  STL.64 [R1+0x51b8], R18 ;  /* 0x0051b81201007387 */ /* 0x008fe80000100a00 */
[----:B--2---:R-:W-:Y:S04]  /*559a0*/  STL.64 [R1+0x51b0], R16 ;  /* 0x0051b01001007387 */ /* 0x004fe80000100a00 */
[----:B------:R0:W-:Y:S04]  /*559b0*/  STL.64 [R1+0xbc0], R20 ;  /* 0x000bc01401007387 */ /* 0x0001e80000100a00 */
[----:B------:R1:W-:Y:S04]  /*559c0*/  STL.64 [R1+0xbc8], R22 ;  /* 0x000bc81601007387 */ /* 0x0003e80000100a00 */
[----:B0-----:R-:W2:Y:S01]  /*559d0*/  LDL.LU.64 R20, [R1+0x5218] ;  /* 0x0052180001147983 */ /* 0x001ea20000300a00 */
[----:B-1----:R-:W-:-:S02]  /*559e0*/  IMAD.MOV.U32 R23, RZ, RZ, R24 ;  /* 0x000000ffff177224 */ /* 0x002fc400078e0018 */
[----:B------:R-:W-:Y:S02]  /*559f0*/  IMAD.MOV.U32 R22, RZ, RZ, R25 ;  /* 0x000000ffff167224 */ /* 0x000fe400078e0019 */
[----:B------:R-:W3:Y:S04]  /*55a00*/  LDL.LU.64 R24, [R1+0x5210] ;  /* 0x0052100001187983 */ /* 0x000ee80000300a00 */
[----:B------:R-:W-:Y:S01]  /*55a10*/  STL.64 [R1+0x51c8], R22 ;  /* 0x0051c81601007387 */ /* 0x000fe20000100a00 */
[----:B------:R-:W-:Y:S02]  /*55a20*/  IMAD.MOV.U32 R16, RZ, RZ, R2 ;  /* 0x000000ffff107224 */ /* 0x000fe400078e0002 */
[----:B------:R-:W-:Y:S01]  /*55a30*/  IMAD.MOV.U32 R17, RZ, RZ, R0 ;  /* 0x000000ffff117224 */ /* 0x000fe200078e0000 */
[----:B---3--:R-:W-:Y:S01]  /*55a40*/  HMMA.16816.F32.BF16 R4, R12, R24, R4 ;  /* 0x000000180c04723c */ /* 0x008fe20000041804 */
[----:B--2---:R0:W-:Y:S05]  /*55a50*/  STL.64 [R1+0x51c0], R20 ;  /* 0x0051c01401007387 */ /* 0x0041ea0000100a00 */
        /* <DEDUP_REMOVED lines=11> */
[----:B------:R-:W3:Y:S02]  /*55b10*/  LDL.LU.64 R24, [R1+0x51f0] ;  /* 0x0051f00001187983 */ /* 0x000ee40000300a00 */
[----:B---3--:R-:W-:-:S15]  /*55b20*/  HMMA.16816.F32.BF16 R4, R12, R24, R4 ;  /* 0x000000180c04723c */ /* 0x008fde0000041804 */
[----:B------:R-:W-:-:S08]  /*55b30*/  NOP ;  /* 0x0000000000007918 */ /* 0x000fd00000000000 */
[----:B------:R-:W-:Y:S04]  /*55b40*/  STL.64 [R1+0xba0], R4 ;  /* 0x000ba00401007387 */ /* 0x000fe80000100a00 */
[----:B------:R0:W-:Y:S04]  /*55b50*/  STL.64 [R1+0xba8], R6 ;  /* 0x000ba80601007387 */ /* 0x0001e80000100a00 */
[----:B0-----:R-:W3:Y:S04]  /*55b60*/  LDL.LU.64 R6, [R1+0x51e8] ;  /* 0x0051e80001067983 */ /* 0x001ee80000300a00 */
[----:B------:R-:W2:Y:S04]  /*55b70*/  LDL.LU.64 R4, [R1+0x51e0] ;  /* 0x0051e00001047983 */ /* 0x000ea80000300a00 */
[----:B------:R-:W-:Y:S01]  /*55b80*/  STL.64 [R1+0x50e0], R24 ;  /* 0x0050e01801007387 */ /* 0x000fe20000100a00 */
[----:B--2---:R-:W-:Y:S03]  /*55b90*/  HMMA.16816.F32.BF16 R12, R12, R4, R8 ;  /* 0x000000040c0c723c */ /* 0x004fe60000041808 */
[----:B------:R-:W2:Y:S04]  /*55ba0*/  LDL.LU.64 R10, [R1+0x51d8] ;  /* 0x0051d800010a7983 */ /* 0x000ea80000300a00 */
[----:B------:R-:W2:-:S15]  /*55bb0*/  LDL.LU.64 R8, [R1+0x51d0] ;  /* 0x0051d00001087983 */ /* 0x000e9e0000300a00 */
[----:B------:R-:W-:-:S01]  /*55bc0*/  NOP ;  /* 0x0000000000007918 */ /* 0x000fc20000000000 */
[----:B------:R0:W-:Y:S04]  /*55bd0*/  STL.64 [R1+0x430], R12 ;  /* 0x0004300c01007387 */ /* 0x0001e80000100a00 */
[----:B------:R1:W-:Y:S04]  /*55be0*/  STL.64 [R1+0x438], R14 ;  /* 0x0004380e01007387 */ /* 0x0003e80000100a00 */
[----:B0-----:R-:W3:Y:S04]  /*55bf0*/  LDL.LU R12, [R1+0x390] ;  /* 0x00039000010c7983 */ /* 0x001ee80000300800 */
[----:B------:R-:W3:Y:S04]  /*55c00*/  LDL.LU R13, [R1+0x394] ;  /* 0x00039400010d7983 */ /* 0x000ee80000300800 */
[----:B-1----:R-:W3:Y:S04]  /*55c10*/  LDL.LU R14, [R1+0x398] ;  /* 0x00039800010e7983 */ /* 0x002ee80000300800 */
[----:B------:R-:W3:Y:S01]  /*55c20*/  LDL.LU R15, [R1+0x39c] ;  /* 0x00039c00010f7983 */ /* 0x000ee20000300800 */
[----:B----4-:R-:W-:-:S02]  /*55c30*/  IMAD.MOV.U32 R24, RZ, RZ, R27 ;  /* 0x000000ffff187224 */ /* 0x010fc400078e001b */
[----:B------:R-:W-:Y:S01]  /*55c40*/  IMAD.MOV.U32 R25, RZ, RZ, R26 ;  /* 0x000000ffff197224 */ /* 0x000fe200078e001a */
[C---:B--2---:R-:W-:Y:S01]  /*55c50*/  HMMA.16816.F32.BF16 R16, R8.reuse, R16, R20 ;  /* 0x000000100810723c */ /* 0x044fe20000041814 */
[----:B------:R-:W2:Y:S04]  /*55c60*/  LDL.LU.64 R22, [R1+0x51c8] ;  /* 0x0051c80001167983 */ /* 0x000ea80000300a00 */
[----:B------:R-:W4:Y:S01]  /*55c70*/  LDL.LU.64 R20, [R1+0x51c0] ;  /* 0x0051c00001147983 */ /* 0x000f220000300a00 */
[----:B---3--:R-:W-:-:S15]  /*55c80*/  HMMA.16816.F32.BF16 R12, R8, R24, R12 ;  /* 0x00000018080c723c */ /* 0x008fde000004180c */
[----:B------:R-:W-:-:S02]  /*55c90*/  NOP ;  /* 0x0000000000007918 */ /* 0x000fc40000000000 */
[----:B------:R-:W-:Y:S04]  /*55ca0*/  STL.64 [R1+0x3a0], R16 ;  /* 0x0003a01001007387 */ /* 0x000fe80000100a00 */
[----:B------:R0:W-:Y:S01]  /*55cb0*/  STL.64 [R1+0x3a8], R18 ;  /* 0x0003a81201007387 */ /* 0x0001e20000100a00 */
[----:B------:R-:W-:Y:S02]  /*55cc0*/  IMAD.MOV.U32 R24, RZ, RZ, R2 ;  /* 0x000000ffff187224 */ /* 0x000fe400078e0002 */
[----:B------:R-:W-:Y:S01]  /*55cd0*/  IMAD.MOV.U32 R25, RZ, RZ, R0 ;  /* 0x000000ffff197224 */ /* 0x000fe200078e0000 */
[----:B0-----:R-:W3:Y:S04]  /*55ce0*/  LDL.LU.64 R18, [R1+0x51b8] ;  /* 0x0051b80001127983 */ /* 0x001ee80000300a00 */
[----:B------:R-:W3:Y:S04]  /*55cf0*/  LDL.LU.64 R16, [R1+0x51b0] ;  /* 0x0051b00001107983 */ /* 0x000ee80000300a00 */
[----:B------:R-:W-:Y:S04]  /*55d00*/  STL.64 [R1+0x390], R12 ;  /* 0x0003900c01007387 */ /* 0x000fe80000100a00 */
[----:B------:R-:W-:Y:S04]  /*55d10*/  STL.64 [R1+0x398], R14 ;  /* 0x0003980e01007387 */ /* 0x000fe80000100a00 */
[----:B------:R0:W-:Y:S04]  /*55d20*/  STL.64 [R1+0x50f8], R24 ;  /* 0x0050f81801007387 */ /* 0x0001e80000100a00 */
[----:B------:R-:W1:Y:S04]  /*55d30*/  LDSM.16.MT88.4 R12, [R28+UR4+0x8300] ;  /* 0x008300041c0c783b */ /* 0x000e680008004200 */
[----:B0-----:R-:W3:Y:S04]  /*55d40*/  LDL.64 R24, [R1+0xc0] ;  /* 0x0000c00001187983 */ /* 0x001ee80000100a00 */
[----:B-1----:R-:W-:Y:S04]  /*55d50*/  STL.64 [R1+0x4fb8], R14 ;  /* 0x004fb80e01007387 */ /* 0x002fe80000100a00 */
[----:B------:R0:W-:Y:S04]  /*55d60*/  STL.64 [R1+0x4fb0], R12 ;  /* 0x004fb00c01007387 */ /* 0x0001e80000100a00 */
[----:B0-----:R-:W4:Y:S04]  /*55d70*/  LDL.LU R12, [R1+0xae0] ;  /* 0x000ae000010c7983 */ /* 0x001f280000300800 */
[----:B------:R-:W4:Y:S04]  /*55d80*/  LDL.LU R13, [R1+0xae4] ;  /* 0x000ae400010d7983 */ /* 0x000f280000300800 */
[----:B------:R-:W4:Y:S04]  /*55d90*/  LDL.LU R14, [R1+0xae8] ;  /* 0x000ae800010e7983 */ /* 0x000f280000300800 */
[----:B------:R-:W4:Y:S01]  /*55da0*/  LDL.LU R15, [R1+0xaec] ;  /* 0x000aec00010f7983 */ /* 0x000f220000300800 */
[----:B---3--:R-:W-:-:S15]  /*55db0*/  HMMA.16816.F32.BF16 R16, R8, R24, R16 ;  /* 0x000000180810723c */ /* 0x008fde0000041810 */
[----:B------:R-:W-:-:S08]  /*55dc0*/  NOP ;  /* 0x0000000000007918 */ /* 0x000fd00000000000 */
[----:B------:R-:W-:Y:S04]  /*55dd0*/  STL.64 [R1+0xb10], R16 ;  /* 0x000b101001007387 */ /* 0x000fe80000100a00 */
[----:B------:R0:W-:Y:S04]  /*55de0*/  STL.64 [R1+0xb18], R18 ;  /* 0x000b181201007387 */ /* 0x0001e80000100a00 */
[----:B0-----:R-:W4:Y:S04]  /*55df0*/  LDL.LU.64 R18, [R1+0x51a8] ;  /* 0x0051a80001127983 */ /* 0x001f280000300a00 */
[----:B------:R-:W4:Y:S01]  /*55e00*/  LDL.LU.64 R16, [R1+0x51a0] ;  /* 0x0051a00001107983 */ /* 0x000f220000300a00 */
[----:B------:R-:W-:-:S02]  /*55e10*/  IMAD.MOV.U32 R2, RZ, RZ, R24 ;  /* 0x000000ffff027224 */ /* 0x000fc400078e0018 */
[----:B------:R-:W-:Y:S02]  /*55e20*/  IMAD.MOV.U32 R0, RZ, RZ, R25 ;  /* 0x000000ffff007224 */ /* 0x000fe400078e0019 */
[----:B--2---:R-:W-:Y:S02]  /*55e30*/  IMAD.MOV.U32 R24, RZ, RZ, R23 ;  /* 0x000000ffff187224 */ /* 0x004fe400078e0017 */
[----:B------:R-:W-:-:S05]  /*55e40*/  IMAD.MOV.U32 R25, RZ, RZ, R22 ;  /* 0x000000ffff197224 */ /* 0x000fca00078e0016 */
[----:B------:R-:W-:Y:S01]  /*55e50*/  STL.64 [R1+0x5110], R24 ;  /* 0x0051101801007387 */ /* 0x000fe20000100a00 */
[----:B----4-:R-:W-:Y:S03]  /*55e60*/  HMMA.16816.F32.BF16 R20, R8, R20, R16 ;  /* 0x000000140814723c */ /* 0x010fe60000041810 */
[----:B------:R-:W2:Y:S04]  /*55e70*/  LDL.LU R18, [R1+0x5198] ;  /* 0x0051980001127983 */ /* 0x000ea80000300800 */
[----:B------:R-:W3:-:S15]  /*55e80*/  LDL.LU.64 R16, [R1+0x5190] ;  /* 0x0051900001107983 */ /* 0x000ede0000300a00 */
[----:B------:R-:W-:-:S01]  /*55e90*/  NOP ;  /* 0x0000000000007918 */ /* 0x000fc20000000000 */
[----:B------:R-:W-:Y:S04]  /*55ea0*/  STL.64 [R1+0xb00], R20 ;  /* 0x000b001401007387 */ /* 0x000fe80000100a00 */
[----:B------:R0:W-:Y:S04]  /*55eb0*/  STL.64 [R1+0xb08], R22 ;  /* 0x000b081601007387 */ /* 0x0001e80000100a00 */
[----:B0-----:R-:W4:Y:S04]  /*55ec0*/  LDL.LU.64 R22, [R1+0x5188] ;  /* 0x0051880001167983 */ /* 0x001f280000300a00 */
[----:B------:R-:W4:Y:S01]  /*55ed0*/  LDL.LU.64 R20, [R1+0x5180] ;  /* 0x0051800001147983 */ /* 0x000f220000300a00 */
[----:B------:R-:W-:-:S02]  /*55ee0*/  IMAD.MOV.U32 R24, RZ, RZ, R6 ;  /* 0x000000ffff187224 */ /* 0x000fc400078e0006 */
[----:B------:R-:W-:-:S07]  /*55ef0*/  IMAD.MOV.U32 R25, RZ, RZ, R3 ;  /* 0x000000ffff197224 */ /* 0x000fce00078e0003 */
[----:B----4-:R-:W-:Y:S01]  /*55f00*/  HMMA.16816.F32.BF16 R24, R8, R24, R20 ;  /* 0x000000180818723c */ /* 0x010fe20000041814 */
[----:B------:R-:W4:-:S15]  /*55f10*/  LDL.LU.64 R20, [R1+0x5178] ;  /* 0x0051780001147983 */ /* 0x000f1e0000300a00 */
[----:B------:R-:W-:-:S07]  /*55f20*/  NOP ;  /* 0x0000000000007918 */ /* 0x000fce0000000000 */
[----:B------:R2:W-:Y:S04]  /*55f30*/  STL.64 [R1+0xaf0], R24 ;  /* 0x000af01801007387 */ /* 0x0005e80000100a00 */
[----:B------:R-:W-:Y:S01]  /*55f40*/  STL.64 [R1+0xaf8], R26 ;  /* 0x000af81a01007387 */ /* 0x000fe20000100a00 */
[----:B--2---:R-:W-:Y:S02]  /*55f50*/  IMAD.MOV.U32 R24, RZ, RZ, R18 ;  /* 0x000000ffff187224 */ /* 0x004fe400078e0012 */
[----:B---3--:R-:W-:Y:S01]  /*55f60*/  IMAD.MOV.U32 R25, RZ, RZ, R17 ;  /* 0x000000ffff197224 */ /* 0x008fe200078e0011 */
[----:B----4-:R-:W-:Y:S06]  /*55f70*/  HMMA.16816.F32.BF16 R12, R8, R20, R12 ;  /* 0x00000014080c723c */ /* 0x010fec000004180c */
[----:B------:R-:W-:-:S02]  /*55f80*/  IMAD.MOV.U32 R6, RZ, RZ, R20 ;  /* 0x000000ffff067224 */ /* 0x000fc400078e0014 */
[----:B------:R-:W-:Y:S02]  /*55f90*/  IMAD.MOV.U32 R3, RZ, RZ, R21 ;  /* 0x000000ffff037224 */ /* 0x000fe400078e0015 */
[----:B------:R-:W-:Y:S02]  /*55fa0*/  IMAD.MOV.U32 R20, RZ, RZ, R16 ;  /* 0x000000ffff147224 */ /* 0x000fe400078e0010 */
[----:B------:R-:W-:-:S11]  /*55fb0*/  IMAD.MOV.U32 R21, RZ, RZ, R7 ;  /* 0x000000ffff157224 */ /* 0x000fd600078e0007 */
[----:B------:R0:W-:Y:S04]  /*55fc0*/  STL.64 [R1+0xae0], R12 ;  /* 0x000ae00c01007387 */ /* 0x0001e80000100a00 */
[----:B------:R1:W-:Y:S04]  /*55fd0*/  STL.64 [R1+0xae8], R14 ;  /* 0x000ae80e01007387 */ /* 0x0003e80000100a00 */
[----:B0-----:R-:W2:Y:S04]  /*55fe0*/  LDL.LU R12, [R1+0xad0] ;  /* 0x000ad000010c7983 */ /* 0x001ea80000300800 */
[----:B------:R-:W2:Y:S04]  /*55ff0*/  LDL.LU R13, [R1+0xad4] ;  /* 0x000ad400010d7983 */ /* 0x000ea80000300800 */
[----:B-1----:R-:W2:Y:S04]  /*56000*/  LDL.LU R14, [R1+0xad8] ;  /* 0x000ad800010e7983 */ /* 0x002ea80000300800 */
[----:B------:R-:W2:Y:S04]  /*56010*/  LDL.LU R15, [R1+0xadc] ;  /* 0x000adc00010f7983 */ /* 0x000ea80000300800 */
[----:B------:R-:W-:Y:S04]  /*56020*/  STL [R1+0x5170], R6 ;  /* 0x0051700601007387 */ /* 0x000fe80000100800 */
[----:B------:R0:W-:Y:S04]  /*56030*/  STL.64 [R1+0x5168], R4 ;  /* 0x0051680401007387 */ /* 0x0001e80000100a00 */
[----:B0-----:R-:W2:Y:S04]  /*56040*/  LDL.64 R4, [R1+0x80] ;  /* 0x0000800001047983 */ /* 0x001ea80000100a00 */
[----:B------:R-:W-:Y:S04]  /*56050*/  STL.64 [R1+0x5148], R20 ;  /* 0x0051481401007387 */ /* 0x000fe80000100a00 */
[----:B------:R0:W-:Y:S04]  /*56060*/  STL.64 [R1+0x5128], R24 ;  /* 0x0051281801007387 */ /* 0x0001e80000100a00 */
[----:B0-----:R-:W3:Y:S04]  /*56070*/  LDL.LU R24, [R1+0xa90] ;  /* 0x000a900001187983 */ /* 0x001ee80000300800 */
[----:B------:R-:W3:Y:S04]  /*56080*/  LDL.LU R25, [R1+0xa94] ;  /* 0x000a940001197983 */ /* 0x000ee80000300800 */
[----:B------:R-:W4:Y:S04]  /*56090*/  LDL.LU R26, [R1+0xa98] ;  /* 0x000a9800011a7983 */ /* 0x000f280000300800 */
[----:B------:R-:W4:Y:S04]  /*560a0*/  LDL.LU R27, [R1+0xa9c] ;  /* 0x000a9c00011b7983 */ /* 0x000f280000300800 */
[----:B------:R-:W2:Y:S04]  /*560b0*/  LDL.LU R16, [R1+0xab0] ;  /* 0x000ab00001107983 */ /* 0x000ea80000300800 */
[----:B------:R-:W2:Y:S04]  /*560c0*/  LDL.LU R17, [R1+0xab4] ;  /* 0x000ab40001117983 */ /* 0x000ea80000300800 */
[----:B------:R-:W3:Y:S04]  /*560d0*/  LDL.LU R18, [R1+0xab8] ;  /* 0x000ab80001127983 */ /* 0x000ee80000300800 */
[----:B------:R-:W3:Y:S04]  /*560e0*/  LDL.LU R19, [R1+0xabc] ;  /* 0x000abc0001137983 */ /* 0x000ee80000300800 */
[----:B---3--:R-:W-:Y:S04]  /*560f0*/  STL.64 [R1+0x5158], R18 ;  /* 0x0051581201007387 */ /* 0x008fe80000100a00 */
[----:B--2---:R0:W-:Y:S04]  /*56100*/  STL.64 [R1+0x5150], R16 ;  /* 0x0051501001007387 */ /* 0x0041e80000100a00 */
[----:B------:R-:W2:Y:S01]  /*56110*/  LDL.64 R20, [R1+0x60] ;  /* 0x0000600001147983 */ /* 0x000ea20000100a00 */
[----:B------:R-:W-:Y:S03]  /*56120*/  HMMA.16816.F32.BF16 R12, R8, R4, R12 ;  /* 0x00000004080c723c */ /* 0x000fe6000004180c */
[----:B0-----:R-:W3:Y:S03]  /*56130*/  LDL.64 R16, [R1+0x70] ;  /* 0x0000700001107983 */ /* 0x001ee60000100a00 */
[----:B------:R-:W-:Y:S01]  /*56140*/  IMAD.MOV.U32 R7, RZ, RZ, R5 ;  /* 0x000000ffff077224 */ /* 0x000fe200078e0005 */
[----:B--2---:R0:W-:Y:S04]  /*56150*/  STL.64 [R1+0x5160], R20 ;  /* 0x0051601401007387 */ /* 0x0041e80000100a00 */
[----:B0-----:R-:W3:Y:S04]  /*56160*/  LDL.LU R20, [R1+0xac0] ;  /* 0x000ac00001147983 */ /* 0x001ee80000300800 */
[----:B------:R-:W3:Y:S04]  /*56170*/  LDL.LU R21, [R1+0xac4] ;  /* 0x000ac40001157983 */ /* 0x000ee80000300800 */
[----:B------:R-:W3:Y:S04]  /*56180*/  LDL.LU R22, [R1+0xac8] ;  /* 0x000ac80001167983 */ /* 0x000ee80000300800 */
[----:B------:R-:W3:Y:S04]  /*56190*/  LDL.LU R23, [R1+0xacc] ;  /* 0x000acc0001177983 */ /* 0x000ee80000300800 */
[----:B----4-:R-:W-:Y:S04]  /*561a0*/  STL.64 [R1+0x5140], R26 ;  /* 0x0051401a01007387 */ /* 0x010fe80000100a00 */
[----:B------:R0:W-:Y:S04]  /*561b0*/  STL.64 [R1+0x5138], R24 ;  /* 0x0051381801007387 */ /* 0x0001e80000100a00 */
[----:B0-----:R-:W2:Y:S04]  /*561c0*/  LDL.LU R24, [R1+0xaa0] ;  /* 0x000aa00001187983 */ /* 0x001ea80000300800 */
[----:B------:R-:W2:Y:S04]  /*561d0*/  LDL.LU R25, [R1+0xaa4] ;  /* 0x000aa40001197983 */ /* 0x000ea80000300800 */
[----:B------:R-:W2:Y:S04]  /*561e0*/  LDL.LU R26, [R1+0xaa8] ;  /* 0x000aa800011a7983 */ /* 0x000ea80000300800 */
[----:B------:R-:W2:Y:S04]  /*561f0*/  LDL.LU R27, [R1+0xaac] ;  /* 0x000aac00011b7983 */ /* 0x000ea80000300800 */
[----:B------:R0:W-:Y:S04]  /*56200*/  STL.64 [R1+0xad0], R12 ;  /* 0x000ad00c01007387 */ /* 0x0001e80000100a00 */
[----:B------:R-:W-:Y:S04]  /*56210*/  STL.64 [R1+0xad8], R14 ;  /* 0x000ad80e01007387 */ /* 0x000fe80000100a00 */
[----:B------:R-:W4:Y:S01]  /*56220*/  LDL.LU R6, [R1+0x5170] ;  /* 0x0051700001067983 */ /* 0x000f220000300800 */
[----:B0-----:R-:W-:-:S03]  /*56230*/  IMAD.MOV.U32 R12, RZ, RZ, R4 ;  /* 0x000000ffff0c7224 */ /* 0x001fc600078e0004 */
[----:B------:R-:W3:Y:S04]  /*56240*/  LDL.LU.64 R4, [R1+0x5168] ;  /* 0x0051680001047983 */ /* 0x000ee80000300a00 */
[----:B----4-:R-:W-:Y:S04]  /*56250*/  STL.64 [R1+0x50f0], R6 ;  /* 0x0050f00601007387 */ /* 0x010fe80000100a00 */
[----:B---3--:R0:W-:Y:S04]  /*56260*/  STL.64 [R1+0x50e8], R4 ;  /* 0x0050e80401007387 */ /* 0x0081e80000100a00 */
[----:B0-----:R-:W3:Y:S04]  /*56270*/  LDL.LU R4, [R1+0xa60] ;  /* 0x000a600001047983 */ /* 0x001ee80000300800 */
[----:B------:R-:W3:Y:S04]  /*56280*/  LDL.LU R5, [R1+0xa64] ;  /* 0x000a640001057983 */ /* 0x000ee80000300800 */
[----:B------:R-:W4:Y:S04]  /*56290*/  LDL.LU R6, [R1+0xa68] ;  /* 0x000a680001067983 */ /* 0x000f280000300800 */
[----:B------:R-:W4:Y:S01]  /*562a0*/  LDL.LU R7, [R1+0xa6c] ;  /* 0x000a6c0001077983 */ /* 0x000f220000300800 */
[----:B------:R-:W-:Y:S03]  /*562b0*/  HMMA.16816.F32.BF16 R20, R8, R16, R20 ;  /* 0x000000100814723c */ /* 0x000fe60000041814 */
        /* <DEDUP_REMOVED lines=14> */
[----:B------:R0:W-:Y:S04]  /*563a0*/  STL.64 [R1+0xac0], R20 ;  /* 0x000ac01401007387 */ /* 0x0001e80000100a00 */
[----:B------:R-:W-:Y:S04]  /*563b0*/  STL.64 [R1+0xac8], R22 ;  /* 0x000ac81601007387 */ /* 0x000fe80000100a00 */
[----:B0-----:R-:W4:Y:S04]  /*563c0*/  LDL.LU.64 R20, [R1+0x5160] ;  /* 0x0051600001147983 */ /* 0x001f280000300a00 */
[----:B------:R-:W4:Y:S04]  /*563d0*/  LDL.LU.64 R18, [R1+0x5158] ;  /* 0x0051580001127983 */ /* 0x000f280000300a00 */
[----:B------:R-:W4:Y:S02]  /*563e0*/  LDL.LU.64 R16, [R1+0x5150] ;  /* 0x0051500001107983 */ /* 0x000f240000300a00 */
[----:B----4-:R-:W-:Y:S06]  /*563f0*/  HMMA.16816.F32.BF16 R16, R8, R20, R16 ;  /* 0x000000140810723c */ /* 0x010fec0000041810 */
[----:B------:R-:W-:-:S15]  /*56400*/  IMAD.MOV.U32 R15, RZ, RZ, R21 ;  /* 0x000000ffff0f7224 */ /* 0x000fde00078e0015 */
[----:B------:R-:W-:-:S02]  /*56410*/  NOP ;  /* 0x0000000000007918 */ /* 0x000fc40000000000 */
[----:B------:R0:W-:Y:S04]  /*56420*/  STL.64 [R1+0xab0], R16 ;  /* 0x000ab01001007387 */ /* 0x0001e80000100a00 */
[----:B------:R-:W-:Y:S01]  /*56430*/  STL.64 [R1+0xab8], R18 ;  /* 0x000ab81201007387 */ /* 0x000fe20000100a00 */
[----:B0-----:R-:W-:-:S03]  /*56440*/  IMAD.MOV.U32 R16, RZ, RZ, R20 ;  /* 0x000000ffff107224 */ /* 0x001fc600078e0014 */
        /* <DEDUP_REMOVED lines=12> */
[----:B0-----:R-:W3:Y:S04]  /*56510*/  LDL.LU.64 R24, [R1+0x5128] ;  /* 0x0051280001187983 */ /* 0x001ee80000300a00 */
[----:B------:R0:W-:Y:S04]  /*56520*/  STL.64 [R1+0x5000], R20 ;  /* 0x0050001401007387 */ /* 0x0001e80000100a00 */
[----:B0-----:R-:W2:Y:S01]  /*56530*/  LDL.64 R20, [R1+0x50] ;  /* 0x0000500001147983 */ /* 0x001ea20000100a00 */
[C---:B---3--:R-:W-:Y:S03]  /*56540*/  HMMA.16816.F32.BF16 R24, R8.reuse, R24, R4 ;  /* 0x000000180818723c */ /* 0x048fe60000041804 */
[----:B--2---:R0:W-:Y:S04]  /*56550*/  STL.64 [R1+0x5018], R20 ;  /* 0x0050181401007387 */ /* 0x0041e80000100a00 */
[----:B0-----:R-:W2:Y:S04]  /*56560*/  LDL.LU R20, [R1+0xe10] ;  /* 0x000e100001147983 */ /* 0x001ea80000300800 */
[----:B------:R-:W2:Y:S04]  /*56570*/  LDL.LU R21, [R1+0xe14] ;  /* 0x000e140001157983 */ /* 0x000ea80000300800 */
[----:B------:R-:W2:Y:S04]  /*56580*/  LDL.LU R22, [R1+0xe18] ;  /* 0x000e180001167983 */ /* 0x000ea80000300800 */
[----:B------:R-:W2:Y:S04]  /*56590*/  LDL.LU R23, [R1+0xe1c] ;  /* 0x000e1c0001177983 */ /* 0x000ea80000300800 */
[----:B------:R-:W3:Y:S04]  /*565a0*/  LDL.LU.64 R6, [R1+0x5120] ;  /* 0x0051200001067983 */ /* 0x000ee80000300a00 */
[----:B------:R-:W3:Y:S04]  /*565b0*/  LDL.LU.64 R4, [R1+0x5118] ;  /* 0x0051180001047983 */ /* 0x000ee80000300a00 */
        /* <DEDUP_REMOVED lines=22> */
[----:B------:R-:W-:-:S05]  /*56720*/  IMAD.MOV.U32 R21, RZ, RZ, R15 ;  /* 0x000000ffff157224 */ /* 0x000fca00078e000f */
[----:B------:R-:W-:Y:S04]  /*56730*/  STL.64 [R1+0x5030], R20 ;  /* 0x0050301401007387 */ /* 0x000fe80000100a00 */
[----:B------:R0:W-:Y:S04]  /*56740*/  STL.64 [R1+0x4ff0], R24 ;  /* 0x004ff01801007387 */ /* 0x0001e80000100a00 */
        /* <DEDUP_REMOVED lines=31> */
[----:B0-----:R-:W2:Y:S04]  /*56940*/  LDL.64 R20, [R1+0xb0] ;  /* 0x0000b00001147983 */ /* 0x001ea80000100a00 */
[----:B--2---:R0:W-:Y:S02]  /*56950*/  STL.64 [R1+0x50a0], R20 ;  /* 0x0050a01401007387 */ /* 0x0041e40000100a00 */
[----:B0-----:R-:W-:-:S02]  /*56960*/  IMAD.MOV.U32 R20, RZ, RZ, R2 ;  /* 0x000000ffff147224 */ /* 0x001fc400078e0002 */
[----:B------:R-:W-:-:S05]  /*56970*/  IMAD.MOV.U32 R21, RZ, RZ, R0 ;  /* 0x000000ffff157224 */ /* 0x000fca00078e0000 */
[----:B------:R0:W-:Y:S04]  /*56980*/  STL.64 [R1+0x50b8], R20 ;  /* 0x0050b81401007387 */ /* 0x0001e80000100a00 */
[----:B0-----:R-:W2:Y:S04]  /*56990*/  LDL.LU R20, [R1+0x2f0] ;  /* 0x0002f00001147983 */ /* 0x001ea80000300800 */
[----:B------:R-:W2:Y:S04]  /*569a0*/  LDL.LU R21, [R1+0x2f4] ;  /* 0x0002f40001157983 */ /* 0x000ea80000300800 */
[----:B------:R-:W4:Y:S04]  /*569b0*/  LDL.LU R22, [R1+0x2f8] ;  /* 0x0002f80001167983 */ /* 0x000f280000300800 */
[----:B------:R-:W4:Y:S04]  /*569c0*/  LDL.LU R23, [R1+0x2fc] ;  /* 0x0002fc0001177983 */ /* 0x000f280000300800 */
        /* <DEDUP_REMOVED lines=8> */
[----:B----4-:R-:W-:Y:S04]  /*56a50*/  STL.64 [R1+0x50c8], R22 ;  /* 0x0050c81601007387 */ /* 0x010fe80000100a00 */
[----:B--2---:R0:W-:Y:S04]  /*56a60*/  STL.64 [R1+0x50c0], R20 ;  /* 0x0050c01401007387 */ /* 0x0041e80000100a00 */
[----:B0-----:R-:W2:Y:S04]  /*56a70*/  LDL.64 R20, [R1+0xe0] ;  /* 0x0000e00001147983 */ /* 0x001ea80000100a00 */
        /* <DEDUP_REMOVED lines=33> */
[----:B------:R0:W-:Y:S04]  /*56c90*/  STL.64 [R1+0x380], R8 ;  /* 0x0003800801007387 */ /* 0x0001e80000100a00 */
[----:B------:R-:W-:Y:S01]  /*56ca0*/  STL.64 [R1+0x388], R10 ;  /* 0x0003880a01007387 */ /* 0x000fe20000100a00 */
[----:B--2---:R-:W-:-:S03]  /*56cb0*/  IMAD.MOV.U32 R7, RZ, RZ, R21 ;  /* 0x000000ffff077224 */ /* 0x004fc600078e0015 */
[----:B0-----:R-:W2:Y:S01]  /*56cc0*/  LDL.64 R8, [R1+0xd0] ;  /* 0x0000d00001087983 */ /* 0x001ea20000100a00 */
[----:B----4-:R-:W-:-:S15]  /*56cd0*/  HMMA.16816.F32.BF16 R12, R16, R20, R12 ;  /* 0x00000014100c723c */ /* 0x010fde000004180c */
[----:B------:R-:W-:-:S08]  /*56ce0*/  NOP ;  /* 0x0000000000007918 */ /* 0x000fd00000000000 */
[----:B------:R0:W-:Y:S04]  /*56cf0*/  STL.64 [R1+0x350], R12 ;  /* 0x0003500c01007387 */ /* 0x0001e80000100a00 */
[----:B------:R-:W-:Y:S04]  /*56d00*/  STL.64 [R1+0x358], R14 ;  /* 0x0003580e01007387 */ /* 0x000fe80000100a00 */
[----:B------:R-:W2:Y:S01]  /*56d10*/  LDL.LU.64 R22, [R1+0x50c8] ;  /* 0x0050c80001167983 */ /* 0x000ea20000300a00 */
[----:B0-----:R-:W-:-:S03]  /*56d20*/  IMAD.MOV.U32 R12, RZ, RZ, R20 ;  /* 0x000000ffff0c7224 */ /* 0x001fc600078e0014 */
[----:B------:R-:W2:Y:S02]  /*56d30*/  LDL.LU.64 R20, [R1+0x50c0] ;  /* 0x0050c00001147983 */ /* 0x000ea40000300a00 */
[----:B--2---:R-:W-:-:S15]  /*56d40*/  HMMA.16816.F32.BF16 R20, R16, R8, R20 ;  /* 0x000000081014723c */ /* 0x004fde0000041814 */
[----:B------:R-:W-:-:S08]  /*56d50*/  NOP ;  /* 0x0000000000007918 */ /* 0x000fd00000000000 */
[----:B------:R0:W-:Y:S04]  /*56d60*/  STL.64 [R1+0x340], R20 ;  /* 0x0003401401007387 */ /* 0x0001e80000100a00 */
[----:B------:R-:W-:Y:S04]  /*56d70*/  STL.64 [R1+0x348], R22 ;  /* 0x0003481601007387 */ /* 0x000fe80000100a00 */
[----:B0-----:R-:W3:Y:S01]  /*56d80*/  LDL.LU.64 R20, [R1+0x50b8] ;  /* 0x0050b80001147983 */ /* 0x001ee20000300a00 */
[----:B------:R-:W-:Y:S02]  /*56d90*/  IMAD.MOV.U32 R2, RZ, RZ, R8 ;  /* 0x000000ffff027224 */ /* 0x000fe400078e0008 */
[----:B------:R-:W-:-:S02]  /*56da0*/  IMAD.MOV.U32 R0, RZ, RZ, R9 ;  /* 0x000000ffff007224 */ /* 0x000fc400078e0009 */
[----:B------:R-:W0:Y:S04]  /*56db0*/  LDSM.16.MT88.4 R8, [R28+UR4+0x8380] ;  /* 0x008380041c08783b */ /* 0x000e280008004200 */
[----:B0-----:R-:W-:Y:S04]  /*56dc0*/  STL.64 [R1+0x4e90], R10 ;  /* 0x004e900a01007387 */ /* 0x001fe80000100a00 */
[----:B------:R0:W-:Y:S04]  /*56dd0*/  STL.64 [R1+0x4e88], R8 ;  /* 0x004e880801007387 */ /* 0x0001e80000100a00 */
[----:B0-----:R-:W2:Y:S01]  /*56de0*/  LDL.64 R8, [R1+0xa0] ;  /* 0x0000a00001087983 */ /* 0x001ea20000100a00 */
        /* <DEDUP_REMOVED lines=14> */
[----:B------:R-:W2:Y:S04]  /*56ed0*/  LDL.LU.64 R22, [R1+0x5088] ;  /* 0x0050880001167983 */ /* 0x000ea80000300a00 */
        /* <DEDUP_REMOVED lines=44> */
[----:B------:R-:W-:Y:S01]  /*571a0*/  STL.64 [R1+0x4ff8], R4 ;  /* 0x004ff80401007387 */ /* 0x000fe20000100a00 */
[----:B------:R-:W-:-:S02]  /*571b0*/  IMAD.MOV.U32 R8, RZ, RZ, R11 ;  /* 0x000000ffff087224 */ /* 0x000fc400078e000b */
        /* <DEDUP_REMOVED lines=13> */
[----:B------:R-:W3:Y:S04]  /*57290*/  LDL.64 R4, [R1+0x30] ;  /* 0x0000300001047983 */ /* 0x000ee80000100a00 */
[----:B------:R0:W-:Y:S04]  /*572a0*/  STL.64 [R1+0x4f70], R8 ;  /* 0x004f700801007387 */ /* 0x0001e80000100a00 */
[----:B0-----:R-:W4:Y:S04]  /*572b0*/  LDL.64 R8, [R1+0xc0] ;  /* 0x0000c00001087983 */ /* 0x001f280000100a00 */
[----:B----4-:R0:W-:Y:S04]  /*572c0*/  STL.64 [R1+0x4f88], R8 ;  /* 0x004f880801007387 */ /* 0x0101e80000100a00 */
[----:B0-----:R-:W4:Y:S04]  /*572d0*/  LDL.LU R8, [R1+0x270] ;  /* 0x0002700001087983 */ /* 0x001f280000300800 */
[----:B------:R-:W4:Y:S04]  /*572e0*/  LDL.LU R9, [R1+0x274] ;  /* 0x0002740001097983 */ /* 0x000f280000300800 */
[----:B------:R-:W2:Y:S04]  /*572f0*/  LDL.LU R10, [R1+0x278] ;  /* 0x00027800010a7983 */ /* 0x000ea80000300800 */
[----:B------:R-:W2:Y:S04]  /*57300*/  LDL.LU R11, [R1+0x27c] ;  /* 0x00027c00010b7983 */ /* 0x000ea80000300800 */
[----:B--2---:R-:W-:Y:S04]  /*57310*/  STL.64 [R1+0x4f98], R10 ;  /* 0x004f980a01007387 */ /* 0x004fe80000100a00 */
[----:B----4-:R0:W-:Y:S02]  /*57320*/  STL.64 [R1+0x4f90], R8 ;  /* 0x004f900801007387 */ /* 0x0101e40000100a00 */
[----:B0-----:R-:W-:-:S02]  /*57330*/  IMAD.MOV.U32 R8, RZ, RZ, R12 ;  /* 0x000000ffff087224 */ /* 0x001fc400078e000c */
[----:B------:R-:W-:-:S05]  /*57340*/  IMAD.MOV.U32 R9, RZ, RZ, R7 ;  /* 0x000000ffff097224 */ /* 0x000fca00078e0007 */
[----:B------:R0:W-:Y:S04]  /*57350*/  STL.64 [R1+0x4fc0], R8 ;  /* 0x004fc00801007387 */ /* 0x0001e80000100a00 */
[----:B0-----:R-:W2:Y:S04]  /*57360*/  LDL.LU R8, [R1+0xc80] ;  /* 0x000c800001087983 */ /* 0x001ea80000300800 */
[----:B------:R-:W2:Y:S04]  /*57370*/  LDL.LU R9, [R1+0xc84] ;  /* 0x000c840001097983 */ /* 0x000ea80000300800 */
[----:B------:R-:W4:Y:S04]  /*57380*/  LDL.LU R10, [R1+0xc88] ;  /* 0x000c8800010a7983 */ /* 0x000f280000300800 */
[----:B------:R-:W4:Y:S04]  /*57390*/  LDL.LU R11, [R1+0xc8c] ;  /* 0x000c8c00010b7983 */ /* 0x000f280000300800 */
[----:B----4-:R-:W-:Y:S04]  /*573a0*/  STL.64 [R1+0x4fd0], R10 ;  /* 0x004fd00a01007387 */ /* 0x010fe80000100a00 */
[----:B--2---:R0:W-:Y:S04]  /*573b0*/  STL.64 [R1+0x4fc8], R8 ;  /* 0x004fc80801007387 */ /* 0x0041e80000100a00 */
[----:B0-----:R-:W2:Y:S01]  /*573c0*/  LDL.64 R8, [R1+0x10] ;  /* 0x0000100001087983 */ /* 0x001ea20000100a00 */
[C---:B---3--:R-:W-:Y:S03]  /*573d0*/  HMMA.16816.F32.BF16 R20, R16.reuse, R4, R20 ;  /* 0x000000041014723c */ /* 0x048fe60000041814 */
[----:B--2---:R0:W-:Y:S04]  /*573e0*/  STL.64 [R1+0x4fe8], R8 ;  /* 0x004fe80801007387 */ /* 0x0041e80000100a00 */
[----:B0-----:R-:W2:Y:S04]  /*573f0*/  LDL.64 R8, [R1+0x20] ;  /* 0x0000200001087983 */ /* 0x001ea80000100a00 */
[----:B------:R-:W3:Y:S04]  /*57400*/  LDL.LU R12, [R1+0x2e0] ;  /* 0x0002e000010c7983 */ /* 0x000ee80000300800 */
[----:B------:R-:W3:Y:S04]  /*57410*/  LDL.LU R13, [R1+0x2e4] ;  /* 0x0002e400010d7983 */ /* 0x000ee80000300800 */
[----:B------:R-:W4:Y:S04]  /*57420*/  LDL.LU R14, [R1+0x2e8] ;  /* 0x0002e800010e7983 */ /* 0x000f280000300800 */
[----:B------:R-:W4:Y:S01]  /*57430*/  LDL.LU R15, [R1+0x2ec] ;  /* 0x0002ec00010f7983 */ /* 0x000f220000300800 */
[----:B------:R-:W-:Y:S01]  /*57440*/  IMAD.MOV.U32 R7, RZ, RZ, R5 ;  /* 0x000000ffff077224 */ /* 0x000fe200078e0005 */
[----:B--2---:R-:W-:Y:S02]  /*57450*/  HMMA.16816.F32.BF16 R24, R16, R8, R24 ;  /* 0x000000081018723c */ /* 0x004fe40000041818 */
[----:B----4-:R-:W-:Y:S04]  /*57460*/  STL.64 [R1+0x4fe0], R14 ;  /* 0x004fe00e01007387 */ /* 0x010fe80000100a00 */
[----:B---3--:R0:W-:Y:S04]  /*57470*/  STL.64 [R1+0x4fd8], R12 ;  /* 0x004fd80c01007387 */ /* 0x0081e80000100a00 */
[----:B0-----:R-:W2:Y:S04]  /*57480*/  LDL.LU R12, [R1+0xc90] ;  /* 0x000c9000010c7983 */ /* 0x001ea80000300800 */
[----:B------:R-:W2:Y:S04]  /*57490*/  LDL.LU R13, [R1+0xc94] ;  /* 0x000c9400010d7983 */ /* 0x000ea80000300800 */
[----:B------:R-:W2:Y:S04]  /*574a0*/  LDL.LU R14, [R1+0xc98] ;  /* 0x000c9800010e7983 */ /* 0x000ea80000300800 */
[----:B------:R-:W2:Y:S04]  /*574b0*/  LDL.LU R15, [R1+0xc9c] ;  /* 0x000c9c00010f7983 */ /* 0x000ea80000300800 */
[----:B------:R-:W-:Y:S04]  /*574c0*/  STL.64 [R1+0x8f0], R20 ;  /* 0x0008f01401007387 */ /* 0x000fe80000100a00 */
[----:B------:R0:W-:Y:S02]  /*574d0*/  STL.64 [R1+0x8f8], R22 ;  /* 0x0008f81601007387 */ /* 0x0001e40000100a00 */
[----:B0-----:R-:W-:-:S02]  /*574e0*/  IMAD.MOV.U32 R22, RZ, RZ, R4 ;  /* 0x000000ffff167224 */ /* 0x001fc400078e0004 */
[----:B------:R-:W-:Y:S01]  /*574f0*/  IMAD.MOV.U32 R23, RZ, RZ, R9 ;  /* 0x000000ffff177224 */ /* 0x000fe200078e0009 */
[----:B------:R-:W3:Y:S04]  /*57500*/  LDL.LU.64 R4, [R1+0x4ff8] ;  /* 0x004ff80001047983 */ /* 0x000ee80000300a00 */
[----:B------:R0:W-:Y:S04]  /*57510*/  STL.64 [R1+0x8e0], R24 ;  /* 0x0008e01801007387 */ /* 0x0001e80000100a00 */
[----:B------:R1:W-:Y:S04]  /*57520*/  STL.64 [R1+0x8e8], R26 ;  /* 0x0008e81a01007387 */ /* 0x0003e80000100a00 */
[----:B0-----:R-:W4:Y:S01]  /*57530*/  LDL.LU.64 R24, [R1+0x4ff0] ;  /* 0x004ff00001187983 */ /* 0x001f220000300a00 */
[----:B-1----:R-:W-:-:S03]  /*57540*/  IMAD.MOV.U32 R26, RZ, RZ, R8 ;  /* 0x000000ffff1a7224 */ /* 0x002fc600078e0008 */
[----:B------:R-:W2:Y:S04]  /*57550*/  LDL.LU.64 R8, [R1+0x4fe8] ;  /* 0x004fe80001087983 */ /* 0x000ea80000300a00 */
        /* <DEDUP_REMOVED lines=11> */
[----:B--2---:R-:W-:Y:S06]  /*57610*/  HMMA.16816.F32.BF16 R12, R16, R8, R12 ;  /* 0x00000008100c723c */ /* 0x004fec000004180c */
[----:B------:R-:W-:-:S02]  /*57620*/  IMAD.MOV.U32 R6, RZ, RZ, R8 ;  /* 0x000000ffff067224 */ /* 0x000fc400078e0008 */
[----:B------:R-:W-:Y:S01]  /*57630*/  IMAD.MOV.U32 R27, RZ, RZ, R9 ;  /* 0x000000ffff1b7224 */ /* 0x000fe200078e0009 */
[----:B----4-:R-:W-:Y:S04]  /*57640*/  STL.64 [R1+0x4fa8], R22 ;  /* 0x004fa81601007387 */ /* 0x010fe80000100a00 */
[----:B---3--:R0:W-:Y:S04]  /*57650*/  STL.64 [R1+0x4fa0], R20 ;  /* 0x004fa01401007387 */ /* 0x0081e80000100a00 */
        /* <DEDUP_REMOVED lines=10> */
[C---:B----4-:R-:W-:Y:S06]  /*57700*/  HMMA.16816.F32.BF16 R8, R16.reuse, R24, R8 ;  /* 0x000000181008723c */ /* 0x050fec0000041808 */
[----:B---3--:R-:W-:-:S15]  /*57710*/  HMMA.16816.F32.BF16 R16, R16, R4, R12 ;  /* 0x000000041010723c */ /* 0x008fde000004180c */
[----:B------:R-:W-:-:S02]  /*57720*/  NOP ;  /* 0x0000000000007918 */ /* 0x000fc40000000000 */
[----:B------:R0:W-:Y:S04]  /*57730*/  STL.64 [R1+0x8c0], R8 ;  /* 0x0008c00801007387 */ /* 0x0001e80000100a00 */
[----:B------:R2:W-:Y:S04]  /*57740*/  STL.64 [R1+0x8c8], R10 ;  /* 0x0008c80a01007387 */ /* 0x0005e80000100a00 */
[----:B0-----:R-:W2:Y:S04]  /*57750*/  LDL.LU.64 R8, [R1+0x4fc0] ;  /* 0x004fc00001087983 */ /* 0x001ea80000300a00 */
[----:B------:R-:W-:Y:S04]  /*57760*/  STL.64 [R1+0x4ea0], R24 ;  /* 0x004ea01801007387 */ /* 0x000fe80000100a00 */
[----:B------:R-:W-:Y:S04]  /*57770*/  STL [R1+0x4778], R28 ;  /* 0x0047781c01007387 */ /* 0x000fe80000100800 */
[----:B------:R-:W2:Y:S04]  /*57780*/  LDL.LU.64 R14, [R1+0x4fb8] ;  /* 0x004fb800010e7983 */ /* 0x000ea80000300a00 */
[----:B------:R-:W2:Y:S04]  /*57790*/  LDL.LU.64 R12, [R1+0x4fb0] ;  /* 0x004fb000010c7983 */ /* 0x000ea80000300a00 */
[----:B------:R-:W-:Y:S04]  /*577a0*/  STL.64 [R1+0x330], R16 ;  /* 0x0003301001007387 */ /* 0x000fe80000100a00 */
[----:B------:R-:W-:Y:S04]  /*577b0*/  STL.64 [R1+0x338], R18 ;  /* 0x0003381201007387 */ /* 0x000fe80000100a00 */
[----:B------:R-:W-:Y:S01]  /*577c0*/  STL.64 [R1+0x4e98], R4 ;  /* 0x004e980401007387 */ /* 0x000fe20000100a00 */
[----:B--2---:R-:W-:Y:S03]  /*577d0*/  HMMA.16816.F32.BF16 R8, R12, R8, R20 ;  /* 0x000000080c08723c */ /* 0x004fe60000041814 */
[----:B------:R-:W2:Y:S04]  /*577e0*/  LDL.LU.64 R22, [R1+0x4fa8] ;  /* 0x004fa80001167983 */ /* 0x000ea80000300a00 */
[----:B------:R-:W2:-:S15]  /*577f0*/  LDL.LU.64 R20, [R1+0x4fa0] ;  /* 0x004fa00001147983 */ /* 0x000e9e0000300a00 */
[----:B------:R-:W-:-:S01]  /*57800*/  NOP ;  /* 0x0000000000007918 */ /* 0x000fc20000000000 */
[----:B------:R-:W-:Y:S04]  /*57810*/  STL.64 [R1+0x310], R8 ;  /* 0x0003100801007387 */ /* 0x000fe80000100a00 */
[----:B------:R0:W-:Y:S04]  /*57820*/  STL.64 [R1+0x318], R10 ;  /* 0x0003180a01007387 */ /* 0x0001e80000100a00 */
[----:B0-----:R-:W3:Y:S04]  /*57830*/  LDL.LU.64 R10, [R1+0x4f98] ;  /* 0x004f9800010a7983 */ /* 0x001ee80000300a00 */
[----:B------:R-:W3:Y:S01]  /*57840*/  LDL.LU.64 R8, [R1+0x4f90] ;  /* 0x004f900001087983 */ /* 0x000ee20000300a00 */
[----:B------:R-:W-:-:S02]  /*57850*/  IMAD.MOV.U32 R16, RZ, RZ, R2 ;  /* 0x000000ffff107224 */ /* 0x000fc400078e0002 */
[----:B------:R-:W-:Y:S01]  /*57860*/  IMAD.MOV.U32 R17, RZ, RZ, R0 ;  /* 0x000000ffff117224 */ /* 0x000fe200078e0000 */
[----:B------:R-:W-:-:S06]  /*57870*/  LOP3.LUT R29, R28, 0x40, RZ, 0x3c, !PT ;  /* 0x000000401c1d7812 */ /* 0x000fcc00078e3cff */
[----:B---3--:R-:W-:Y:S01]  /*57880*/  HMMA.16816.F32.BF16 R16, R12, R16, R8 ;  /* 0x000000100c10723c */ /* 0x008fe20000041808 */
[----:B------:R-:W2:-:S15]  /*57890*/  LDL.LU.64 R8, [R1+0x4f88] ;  /* 0x004f880001087983 */ /* 0x000e9e0000300a00 */
[----:B------:R-:W-:-:S07]  /*578a0*/  NOP ;  /* 0x0000000000007918 */ /* 0x000fce0000000000 */
[----:B------:R-:W-:Y:S04]  /*578b0*/  STL.64 [R1+0x300], R16 ;  /* 0x0003001001007387 */ /* 0x000fe80000100a00 */
[----:B------:R-:W-:Y:S04]  /*578c0*/  STL.64 [R1+0x308], R18 ;  /* 0x0003081201007387 */ /* 0x000fe80000100a00 */
[----:B------:R-:W0:Y:S04]  /*578d0*/  LDSM.16.MT88.4 R16, [R29+UR4+0x8000] ;  /* 0x008000041d10783b */ /* 0x000e280008004200 */
[----:B------:R-:W-:Y:S04]  /*578e0*/  STL [R1+0x4e60], R29 ;  /* 0x004e601d01007387 */ /* 0x000fe80000100800 */
[----:B0-----:R-:W-:Y:S04]  /*578f0*/  STL.64 [R1+0x4d50], R18 ;  /* 0x004d501201007387 */ /* 0x001fe80000100a00 */
[----:B------:R0:W-:Y:S04]  /*57900*/  STL.64 [R1+0x4d48], R16 ;  /* 0x004d481001007387 */ /* 0x0001e80000100a00 */
[----:B0-----:R-:W3:Y:S04]  /*57910*/  LDL.LU R16, [R1+0x7a0] ;  /* 0x0007a00001107983 */ /* 0x001ee80000300800 */
[----:B------:R-:W3:Y:S04]  /*57920*/  LDL.LU R17, [R1+0x7a4] ;  /* 0x0007a40001117983 */ /* 0x000ee80000300800 */
[----:B------:R-:W3:Y:S04]  /*57930*/  LDL.LU R18, [R1+0x7a8] ;  /* 0x0007a80001127983 */ /* 0x000ee80000300800 */
[----:B------:R-:W3:Y:S01]  /*57940*/  LDL.LU R19, [R1+0x7ac] ;  /* 0x0007ac0001137983 */ /* 0x000ee20000300800 */
        /* <DEDUP_REMOVED lines=11> */
[----:B------:R-:W2:-:S15]  /*57a00*/  LDL.LU.64 R22, [R1+0x4f68] ;  /* 0x004f680001167983 */ /* 0x000e9e0000300a00 */
[----:B------:R-:W-:-:S05]  /*57a10*/  NOP ;  /* 0x0000000000007918 */ /* 0x000fca0000000000 */
[----:B------:R0:W-:Y:S04]  /*57a20*/  STL.64 [R1+0x7b0], R8 ;  /* 0x0007b00801007387 */ /* 0x0001e80000100a00 */
[----:B------:R1:W-:Y:S04]  /*57a30*/  STL.64 [R1+0x7b8], R10 ;  /* 0x0007b80a01007387 */ /* 0x0003e80000100a00 */
[----:B0-----:R-:W3:Y:S02]  /*57a40*/  LDL.LU.64 R8, [R1+0x4f60] ;  /* 0x004f600001087983 */ /* 0x001ee40000300a00 */
[----:B---3--:R-:W-:Y:S06]  /*57a50*/  HMMA.16816.F32.BF16 R16, R12, R8, R16 ;  /* 0x000000080c10723c */ /* 0x008fec0000041810 */
[----:B------:R-:W-:-:S02]  /*57a60*/  IMAD.MOV.U32 R21, RZ, RZ, R8 ;  /* 0x000000ffff157224 */ /* 0x000fc400078e0008 */
[----:B------:R-:W-:-:S15]  /*57a70*/  IMAD.MOV.U32 R20, RZ, RZ, R9 ;  /* 0x000000ffff147224 */ /* 0x000fde00078e0009 */
[----:B------:R-:W-:Y:S04]  /*57a80*/  STL.64 [R1+0x7a0], R16 ;  /* 0x0007a01001007387 */ /* 0x000fe80000100a00 */
[----:B------:R-:W-:Y:S04]  /*57a90*/  STL.64 [R1+0x7a8], R18 ;  /* 0x0007a81201007387 */ /* 0x000fe80000100a00 */
[----:B------:R-:W3:Y:S04]  /*57aa0*/  LDL.LU R8, [R1+0x260] ;  /* 0x0002600001087983 */ /* 0x000ee80000300800 */
[----:B------:R-:W3:Y:S04]  /*57ab0*/  LDL.LU R9, [R1+0x264] ;  /* 0x0002640001097983 */ /* 0x000ee80000300800 */
[----:B-1----:R-:W4:Y:S04]  /*57ac0*/  LDL.LU R10, [R1+0x268] ;  /* 0x00026800010a7983 */ /* 0x002f280000300800 */
[----:B------:R-:W4:Y:S01]  /*57ad0*/  LDL.LU R11, [R1+0x26c] ;  /* 0x00026c00010b7983 */ /* 0x000f220000300800 */
[----:B------:R-:W-:-:S02]  /*57ae0*/  IMAD.MOV.U32 R24, RZ, RZ, R6 ;  /* 0x000000ffff187224 */ /* 0x000fc400078e0006 */
[----:B------:R-:W-:Y:S01]  /*57af0*/  IMAD.MOV.U32 R25, RZ, RZ, R27 ;  /* 0x000000ffff197224 */ /* 0x000fe200078e001b */
[----:B----4-:R-:W-:Y:S04]  /*57b00*/  STL.64 [R1+0x4eb0], R10 ;  /* 0x004eb00a01007387 */ /* 0x010fe80000100a00 */
[----:B---3--:R0:W-:Y:S04]  /*57b10*/  STL.64 [R1+0x4ea8], R8 ;  /* 0x004ea80801007387 */ /* 0x0081e80000100a00 */
[----:B------:R-:W3:Y:S04]  /*57b20*/  LDL.LU R6, [R1+0x4f58] ;  /* 0x004f580001067983 */ /* 0x000ee80000300800 */
[----:B------:R1:W-:Y:S04]  /*57b30*/  STL.64 [R1+0x4eb8], R24 ;  /* 0x004eb81801007387 */ /* 0x0003e80000100a00 */
[----:B0-----:R-:W4:Y:S04]  /*57b40*/  LDL.LU R8, [R1+0x990] ;  /* 0x0009900001087983 */ /* 0x001f280000300800 */
[----:B------:R-:W4:Y:S04]  /*57b50*/  LDL.LU R9, [R1+0x994] ;  /* 0x0009940001097983 */ /* 0x000f280000300800 */
[----:B------:R-:W3:Y:S04]  /*57b60*/  LDL.LU R10, [R1+0x998] ;  /* 0x00099800010a7983 */ /* 0x000ee80000300800 */
[----:B------:R-:W3:Y:S01]  /*57b70*/  LDL.LU R11, [R1+0x99c] ;  /* 0x00099c00010b7983 */ /* 0x000ee20000300800 */
[----:B-1----:R-:W-:-:S02]  /*57b80*/  IMAD.MOV.U32 R24, RZ, RZ, R26 ;  /* 0x000000ffff187224 */ /* 0x002fc400078e001a */
[----:B--2---:R-:W-:Y:S01]  /*57b90*/  IMAD.MOV.U32 R25, RZ, RZ, R23 ;  /* 0x000000ffff197224 */ /* 0x004fe200078e0017 */
[----:B---3--:R-:W-:Y:S04]  /*57ba0*/  STL.64 [R1+0x4ec8], R10 ;  /* 0x004ec80a01007387 */ /* 0x008fe80000100a00 */
[----:B----4-:R0:W-:Y:S04]  /*57bb0*/  STL.64 [R1+0x4ec0], R8 ;  /* 0x004ec00801007387 */ /* 0x0101e80000100a00 */
        /* <DEDUP_REMOVED lines=9> */
[----:B------:R0:W-:Y:S04]  /*57c50*/  STL.64 [R1+0x4ee8], R24 ;  /* 0x004ee81801007387 */ /* 0x0001e80000100a00 */
[----:B0-----:R-:W2:Y:S04]  /*57c60*/  LDL.64 R24, [R1+0x40] ;  /* 0x0000400001187983 */ /* 0x001ea80000100a00 */
[----:B--2---:R0:W-:Y:S04]  /*57c70*/  STL.64 [R1+0x4f00], R24 ;  /* 0x004f001801007387 */ /* 0x0041e80000100a00 */
        /* <DEDUP_REMOVED lines=17> */
[----:B0-----:R-:W4:Y:S04]  /*57d90*/  LDL.64 R24, [R1+0x80] ;  /* 0x0000800001187983 */ /* 0x001f280000100a00 */
[----:B----4-:R0:W-:Y:S04]  /*57da0*/  STL.64 [R1+0x4f50], R24 ;  /* 0x004f501801007387 */ /* 0x0101e80000100a00 */
[----:B0-----:R-:W4:Y:S04]  /*57db0*/  LDL.64 R24, [R1+0x90] ;  /* 0x0000900001187983 */ /* 0x001f280000100a00 */
        /* <DEDUP_REMOVED lines=22> */
[----:B------:R-:W4:Y:S04]  /*57f20*/  LDL.64 R16, [R1+0xd0] ;  /* 0x0000d00001107983 */ /* 0x000f280000100a00 */
[----:B----4-:R0:W-:Y:S04]  /*57f30*/  STL.64 [R1+0x4e80], R16 ;  /* 0x004e801001007387 */ /* 0x0101e80000100a00 */
[----:B0-----:R-:W4:Y:S04]  /*57f40*/  LDL.LU R16, [R1+0x250] ;  /* 0x0002500001107983 */ /* 0x001f280000300800 */
[----:B------:R-:W4:Y:S04]  /*57f50*/  LDL.LU R17, [R1+0x254] ;  /* 0x0002540001117983 */ /* 0x000f280000300800 */
[----:B------:R-:W4:Y:S04]  /*57f60*/  LDL.LU R18, [R1+0x258] ;  /* 0x0002580001127983 */ /* 0x000f280000300800 */
[----:B------:R-:W4:Y:S04]  /*57f70*/  LDL.LU R19, [R1+0x25c] ;  /* 0x00025c0001137983 */ /* 0x000f280000300800 */
[----:B------:R0:W-:Y:S04]  /*57f80*/  STL [R1+0x4e70], R20 ;  /* 0x004e701401007387 */ /* 0x0001e80000100800 */
[----:B------:R1:W-:Y:S04]  /*57f90*/  STL [R1+0x4e6c], R21 ;  /* 0x004e6c1501007387 */ /* 0x0003e80000100800 */
[----:B0-----:R-:W2:Y:S04]  /*57fa0*/  LDL.LU R20, [R1+0x790] ;  /* 0x0007900001147983 */ /* 0x001ea80000300800 */
[----:B-1----:R-:W2:Y:S04]  /*57fb0*/  LDL.LU R21, [R1+0x794] ;  /* 0x0007940001157983 */ /* 0x002ea80000300800 */
[----:B------:R-:W2:Y:S04]  /*57fc0*/  LDL.LU R22, [R1+0x798] ;  /* 0x0007980001167983 */ /* 0x000ea80000300800 */
[----:B------:R-:W2:Y:S02]  /*57fd0*/  LDL.LU R23, [R1+0x79c] ;  /* 0x00079c0001177983 */ /* 0x000ea40000300800 */
[----:B--2---:R-:W-:-:S15]  /*57fe0*/  HMMA.16816.F32.BF16 R20, R12, R24, R20 ;  /* 0x000000180c14723c */ /* 0x004fde0000041814 */
[----:B------:R-:W-:-:S08]  /*57ff0*/  NOP ;  /* 0x0000000000007918 */ /* 0x000fd00000000000 */
[----:B------:R-:W-:Y:S04]  /*58000*/  STL.64 [R1+0x790], R20 ;  /* 0x0007901401007387 */ /* 0x000fe80000100a00 */
[----:B------:R0:W-:Y:S02]  /*58010*/  STL.64 [R1+0x798], R22 ;  /* 0x0007981601007387 */ /* 0x0001e40000100a00 */
[----:B0-----:R-:W-:Y:S02]  /*58020*/  IMAD.MOV.U32 R23, RZ, RZ, R24 ;  /* 0x000000ffff177224 */ /* 0x001fe400078e0018 */
[----:B------:R-:W-:Y:S02]  /*58030*/  IMAD.MOV.U32 R22, RZ, RZ, R25 ;  /* 0x000000ffff167224 */ /* 0x000fe400078e0019 */
[----:B------:R-:W2:Y:S04]  /*58040*/  LDL.LU.64 R24, [R1+0x4f50] ;  /* 0x004f500001187983 */ /* 0x000ea80000300a00 */
[----:B------:R0:W-:Y:S04]  /*58050*/  STL [R1+0x4e78], R22 ;  /* 0x004e781601007387 */ /* 0x0001e80000100800 */
[----:B------:R1:W-:Y:S04]  /*58060*/  STL [R1+0x4e74], R23 ;  /* 0x004e741701007387 */ /* 0x0003e80000100800 */
[----:B------:R-:W3:Y:S04]  /*58070*/  LDL.LU R20, [R1+0xc70] ;  /* 0x000c700001147983 */ /* 0x000ee80000300800 */
[----:B------:R-:W3:Y:S04]  /*58080*/  LDL.LU R21, [R1+0xc74] ;  /* 0x000c740001157983 */ /* 0x000ee80000300800 */
[----:B0-----:R-:W3:Y:S04]  /*58090*/  LDL.LU R22, [R1+0xc78] ;  /* 0x000c780001167983 */ /* 0x001ee80000300800 */
[----:B-1----:R-:W3:Y:S01]  /*580a0*/  LDL.LU R23, [R1+0xc7c] ;  /* 0x000c7c0001177983 */ /* 0x002ee20000300800 */
        /* <DEDUP_REMOVED lines=8> */
[----:B------:R-:W-:Y:S01]  /*58130*/  STL [R1+0x4e7c], R2 ;  /* 0x004e7c0201007387 */ /* 0x000fe20000100800 */
[----:B---3--:R-:W-:Y:S06]  /*58140*/  HMMA.16816.F32.BF16 R20, R12, R24, R20 ;  /* 0x000000180c14723c */ /* 0x008fec0000041814 */
[----:B------:R-:W-:-:S15]  /*58150*/  IMAD.MOV.U32 R0, RZ, RZ, R25 ;  /* 0x000000ffff007224 */ /* 0x000fde00078e0019 */
[----:B------:R-:W-:-:S02]  /*58160*/  NOP ;  /* 0x0000000000007918 */ /* 0x000fc40000000000 */
[----:B------:R0:W-:Y:S04]  /*58170*/  STL.64 [R1+0x770], R20 ;  /* 0x0007701401007387 */ /* 0x0001e80000100a00 */
[----:B------:R1:W-:Y:S01]  /*58180*/  STL.64 [R1+0x778], R22 ;  /* 0x0007781601007387 */ /* 0x0003e20000100a00 */
[----:B0-----:R-:W-:-:S03]  /*58190*/  IMAD.MOV.U32 R21, RZ, RZ, R24 ;  /* 0x000000ffff157224 */ /* 0x001fc600078e0018 */
[----:B------:R-:W2:Y:S02]  /*581a0*/  LDL.LU.64 R24, [R1+0x4f30] ;  /* 0x004f300001187983 */ /* 0x000ea40000300a00 */
[----:B--2---:R-:W-:Y:S06]  /*581b0*/  HMMA.16816.F32.BF16 R8, R12, R24, R8 ;  /* 0x000000180c08723c */ /* 0x004fec0000041808 */
[----:B-1----:R-:W-:Y:S02]  /*581c0*/  IMAD.MOV.U32 R23, RZ, RZ, R24 ;  /* 0x000000ffff177224 */ /* 0x002fe400078e0018 */
        /* <DEDUP_REMOVED lines=41> */
[----:B0-----:R-:W3:Y:S02]  /*58460*/  LDL.LU.64 R24, [R1+0x4ea0] ;  /* 0x004ea00001187983 */ /* 0x001ee40000300a00 */
[----:B---3--:R-:W-:-:S15]  /*58470*/  HMMA.16816.F32.BF16 R4, R12, R24, R4 ;  /* 0x000000180c04723c */ /* 0x008fde0000041804 */
[----:B------:R-:W-:-:S08]  /*58480*/  NOP ;  /* 0x0000000000007918 */ /* 0x000fd00000000000 */
[----:B------:R0:W-:Y:S04]  /*58490*/  STL.64 [R1+0x700], R4 ;  /* 0x0007000401007387 */ /* 0x0001e80000100a00 */
[----:B------:R-:W-:Y:S04]  /*584a0*/  STL.64 [R1+0x708], R6 ;  /* 0x0007080601007387 */ /* 0x000fe80000100a00 */
[----:B0-----:R-:W2:Y:S02]  /*584b0*/  LDL.LU.64 R4, [R1+0x4e98] ;  /* 0x004e980001047983 */ /* 0x001ea40000300a00 */
[----:B--2---:R-:W-:Y:S02]  /*584c0*/  HMMA.16816.F32.BF16 R12, R12, R4, R8 ;  /* 0x000000040c0c723c */ /* 0x004fe40000041808 */
[----:B------:R-:W4:Y:S04]  /*584d0*/  LDL.LU.64 R10, [R1+0x4e90] ;  /* 0x004e9000010a7983 */ /* 0x000f280000300a00 */
[----:B------:R-:W4:-:S15]  /*584e0*/  LDL.LU.64 R8, [R1+0x4e88] ;  /* 0x004e880001087983 */ /* 0x000f1e0000300a00 */
[----:B------:R-:W-:-:S02]  /*584f0*/  NOP ;  /* 0x0000000000007918 */ /* 0x000fc40000000000 */
[----:B------:R0:W-:Y:S04]  /*58500*/  STL.64 [R1+0x2f0], R12 ;  /* 0x0002f00c01007387 */ /* 0x0001e80000100a00 */
[----:B------:R1:W-:Y:S04]  /*58510*/  STL.64 [R1+0x2f8], R14 ;  /* 0x0002f80e01007387 */ /* 0x0003e80000100a00 */
[----:B0-----:R-:W2:Y:S04]  /*58520*/  LDL.LU R12, [R1+0x240] ;  /* 0x00024000010c7983 */ /* 0x001ea80000300800 */
[----:B------:R-:W2:Y:S04]  /*58530*/  LDL.LU R13, [R1+0x244] ;  /* 0x00024400010d7983 */ /* 0x000ea80000300800 */
[----:B-1----:R-:W2:Y:S04]  /*58540*/  LDL.LU R14, [R1+0x248] ;  /* 0x00024800010e7983 */ /* 0x002ea80000300800 */
[----:B------:R-:W2:Y:S04]  /*58550*/  LDL.LU R15, [R1+0x24c] ;  /* 0x00024c00010f7983 */ /* 0x000ea80000300800 */
[----:B------:R0:W-:Y:S04]  /*58560*/  STL.64 [R1+0x4d88], R4 ;  /* 0x004d880401007387 */ /* 0x0001e80000100a00 */
[----:B0-----:R-:W4:Y:S02]  /*58570*/  LDL.64 R4, [R1+0xe0] ;  /* 0x0000e00001047983 */ /* 0x001f240000100a00 */
[----:B----4-:R-:W-:-:S15]  /*58580*/  HMMA.16816.F32.BF16 R16, R8, R4, R16 ;  /* 0x000000040810723c */ /* 0x010fde0000041810 */
[----:B------:R-:W-:-:S08]  /*58590*/  NOP ;  /* 0x0000000000007918 */ /* 0x000fd00000000000 */
[----:B------:R0:W-:Y:S04]  /*585a0*/  STL.64 [R1+0x1f0], R16 ;  /* 0x0001f01001007387 */ /* 0x0001e80000100a00 */
[----:B------:R-:W-:Y:S04]  /*585b0*/  STL.64 [R1+0x1f8], R18 ;  /* 0x0001f81201007387 */ /* 0x000fe80000100a00 */
[----:B0-----:R-:W2:Y:S01]  /*585c0*/  LDL.LU.64 R16, [R1+0x4e80] ;  /* 0x004e800001107983 */ /* 0x001ea20000300a00 */
[----:B------:R-:W-:Y:S02]  /*585d0*/  IMAD.MOV.U32 R26, RZ, RZ, R4 ;  /* 0x000000ffff1a7224 */ /* 0x000fe400078e0004 */
[----:B------:R-:W-:-:S02]  /*585e0*/  IMAD.MOV.U32 R3, RZ, RZ, R5 ;  /* 0x000000ffff037224 */ /* 0x000fc400078e0005 */
[----:B--2---:R-:W-:Y:S06]  /*585f0*/  HMMA.16816.F32.BF16 R4, R8, R16, R12 ;  /* 0x000000100804723c */ /* 0x004fec000004180c */
[----:B------:R-:W-:-:S15]  /*58600*/  IMAD.MOV.U32 R27, RZ, RZ, R17 ;  /* 0x000000ffff1b7224 */ /* 0x000fde00078e0011 */
[----:B------:R-:W-:-:S02]  /*58610*/  NOP ;  /* 0x0000000000007918 */ /* 0x000fc40000000000 */
[----:B------:R-:W-:Y:S04]  /*58620*/  STL.64 [R1+0x1e0], R4 ;  /* 0x0001e00401007387 */ /* 0x000fe80000100a00 */
[----:B------:R-:W-:Y:S04]  /*58630*/  STL.64 [R1+0x1e8], R6 ;  /* 0x0001e80601007387 */ /* 0x000fe80000100a00 */
[----:B------:R-:W-:Y:S04]  /*58640*/  STL.64 [R1+0x4d60], R26 ;  /* 0x004d601a01007387 */ /* 0x000fe80000100a00 */
[----:B------:R0:W-:Y:S04]  /*58650*/  STL.64 [R1+0x4d58], R24 ;  /* 0x004d581801007387 */ /* 0x0001e80000100a00 */
[----:B0-----:R-:W2:Y:S04]  /*58660*/  LDL.LU.64 R24, [R1+0x10] ;  /* 0x0000100001187983 */ /* 0x001ea80000300a00 */
[----:B--2---:R0:W-:Y:S04]  /*58670*/  STL.64 [R1+0x4d78], R24 ;  /* 0x004d781801007387 */ /* 0x0041e80000100a00 */
[----:B0-----:R-:W2:Y:S01]  /*58680*/  LDL.64 R24, [R1+0x20] ;  /* 0x0000200001187983 */ /* 0x001ea20000100a00 */
[----:B------:R-:W-:-:S03]  /*58690*/  IMAD.MOV.U32 R28, RZ, RZ, R16 ;  /* 0x000000ffff1c7224 */ /* 0x000fc600078e0010 */
[----:B--2---:R-:W-:Y:S04]  /*586a0*/  STL.64 [R1+0x4d80], R24 ;  /* 0x004d801801007387 */ /* 0x004fe80000100a00 */
[----:B------:R-:W2:Y:S04]  /*586b0*/  LDL.LU R16, [R1+0x630] ;  /* 0x0006300001107983 */ /* 0x000ea80000300800 */
        /* <DEDUP_REMOVED lines=8> */
[----:B----4-:R0:W-:Y:S02]  /*58740*/  STL.64 [R1+0x4d90], R4 ;  /* 0x004d900401007387 */ /* 0x0101e40000100a00 */
[----:B0-----:R-:W-:-:S02]  /*58750*/  IMAD.MOV.U32 R4, RZ, RZ, R2 ;  /* 0x000000ffff047224 */ /* 0x001fc400078e0002 */
[----:B------:R-:W-:Y:S01]  /*58760*/  IMAD.MOV.U32 R5, RZ, RZ, R22 ;  /* 0x000000ffff057224 */ /* 0x000fe200078e0016 */
[----:B------:R-:W2:Y:S04]  /*58770*/  LDL.LU R2, [R1+0x4e7c] ;  /* 0x004e7c0001027983 */ /* 0x000ea80000300800 */
[----:B------:R-:W4:Y:S04]  /*58780*/  LDL.LU R22, [R1+0x4e78] ;  /* 0x004e780001167983 */ /* 0x000f280000300800 */
[----:B------:R0:W-:Y:S04]  /*58790*/  STL.64 [R1+0x4da8], R4 ;  /* 0x004da80401007387 */ /* 0x0001e80000100a00 */
[----:B0-----:R-:W3:Y:S04]  /*587a0*/  LDL.LU R4, [R1+0x680] ;  /* 0x0006800001047983 */ /* 0x001ee80000300800 */
[----:B------:R-:W3:Y:S04]  /*587b0*/  LDL.LU R5, [R1+0x684] ;  /* 0x0006840001057983 */ /* 0x000ee80000300800 */
[----:B------:R-:W2:Y:S04]  /*587c0*/  LDL.LU R6, [R1+0x688] ;  /* 0x0006880001067983 */ /* 0x000ea80000300800 */
[----:B------:R-:W2:Y:S04]  /*587d0*/  LDL.LU R7, [R1+0x68c] ;  /* 0x00068c0001077983 */ /* 0x000ea80000300800 */
[----:B--2---:R-:W-:Y:S04]  /*587e0*/  STL.64 [R1+0x4db8], R6 ;  /* 0x004db80601007387 */ /* 0x004fe80000100a00 */
[----:B---3--:R0:W-:Y:S02]  /*587f0*/  STL.64 [R1+0x4db0], R4 ;  /* 0x004db00401007387 */ /* 0x0081e40000100a00 */
[----:B0-----:R-:W-:-:S02]  /*58800*/  IMAD.MOV.U32 R4, RZ, RZ, R23 ;  /* 0x000000ffff047224 */ /* 0x001fc400078e0017 */
[----:B------:R-:W-:Y:S01]  /*58810*/  IMAD.MOV.U32 R5, RZ, RZ, R20 ;  /* 0x000000ffff057224 */ /* 0x000fe200078e0014 */
[----:B------:R-:W2:Y:S04]  /*58820*/  LDL.LU R23, [R1+0x4e74] ;  /* 0x004e740001177983 */ /* 0x000ea80000300800 */
[----:B------:R-:W3:Y:S04]  /*58830*/  LDL.LU R20, [R1+0x4e70] ;  /* 0x004e700001147983 */ /* 0x000ee80000300800 */
[----:B------:R0:W-:Y:S02]  /*58840*/  STL.64 [R1+0x4dd0], R4 ;  /* 0x004dd00401007387 */ /* 0x0001e40000100a00 */
[----:B0-----:R-:W-:-:S02]  /*58850*/  IMAD.MOV.U32 R4, RZ, RZ, R21 ;  /* 0x000000ffff047224 */ /* 0x001fc400078e0015 */
[----:B------:R-:W-:Y:S01]  /*58860*/  IMAD.MOV.U32 R5, RZ, RZ, R0 ;  /* 0x000000ffff057224 */ /* 0x000fe200078e0000 */
[----:B------:R-:W3:Y:S04]  /*58870*/  LDL.LU R21, [R1+0x4e6c] ;  /* 0x004e6c0001157983 */ /* 0x000ee80000300800 */
[----:B------:R-:W3:Y:S04]  /*58880*/  LDL.LU R0, [R1+0x4e68] ;  /* 0x004e680001007983 */ /* 0x000ee80000300800 */
[----:B------:R-:W-:Y:S04]  /*58890*/  STL.64 [R1+0x4de8], R4 ;  /* 0x004de80401007387 */ /* 0x000fe80000100a00 */
[----:B------:R-:W4:Y:S04]  /*588a0*/  LDL.64 R24, [R1+0x30] ;  /* 0x0000300001187983 */ /* 0x000f280000100a00 */
[----:B----4-:R0:W-:Y:S04]  /*588b0*/  STL.64 [R1+0x4da0], R24 ;  /* 0x004da01801007387 */ /* 0x0101e80000100a00 */
[----:B0-----:R-:W4:Y:S04]  /*588c0*/  LDL.LU R24, [R1+0x670] ;  /* 0x0006700001187983 */ /* 0x001f280000300800 */
[----:B------:R-:W4:Y:S04]  /*588d0*/  LDL.LU R25, [R1+0x674] ;  /* 0x0006740001197983 */ /* 0x000f280000300800 */
[----:B------:R-:W2:Y:S04]  /*588e0*/  LDL.LU R26, [R1+0x678] ;  /* 0x00067800011a7983 */ /* 0x000ea80000300800 */
[----:B------:R-:W2:Y:S01]  /*588f0*/  LDL.LU R27, [R1+0x67c] ;  /* 0x00067c00011b7983 */ /* 0x000ea20000300800 */
[----:B------:R-:W-:-:S02]  /*58900*/  IMAD.MOV.U32 R4, RZ, RZ, R2 ;  /* 0x000000ffff047224 */ /* 0x000fc400078e0002 */
[----:B------:R-:W-:Y:S01]  /*58910*/  IMAD.MOV.U32 R5, RZ, RZ, R29 ;  /* 0x000000ffff057224 */ /* 0x000fe200078e001d */
[----:B------:R-:W3:Y:S04]  /*58920*/  LDL.LU R2, [R1+0x4e64] ;  /* 0x004e640001027983 */ /* 0x000ee80000300800 */
[----:B------:R-:W3:Y:S04]  /*58930*/  LDL.LU R29, [R1+0x4e60] ;  /* 0x004e6000011d7983 */ /* 0x000ee80000300800 */
[----:B------:R-:W-:Y:S04]  /*58940*/  STL.64 [R1+0x4e00], R4 ;  /* 0x004e000401007387 */ /* 0x000fe80000100a00 */
[----:B--2---:R-:W-:Y:S04]  /*58950*/  STL.64 [R1+0x4dc8], R26 ;  /* 0x004dc81a01007387 */ /* 0x004fe80000100a00 */
[----:B----4-:R0:W-:Y:S04]  /*58960*/  STL.64 [R1+0x4dc0], R24 ;  /* 0x004dc01801007387 */ /* 0x0101e80000100a00 */
[----:B---3--:R-:W1:Y:S04]  /*58970*/  LDSM.16.MT88.4 R12, [R29+UR4+0x8080] ;  /* 0x008080041d0c783b */ /* 0x008e680008004200 */
        /* <DEDUP_REMOVED lines=60> */
[----:B-1----:R-:W-:Y:S04]  /*58d40*/  STL.64 [R1+0x4c58], R14 ;  /* 0x004c580e01007387 */ /* 0x002fe80000100a00 */
[----:B------:R0:W-:Y:S04]  /*58d50*/  STL.64 [R1+0x4c50], R12 ;  /* 0x004c500c01007387 */ /* 0x0001e80000100a00 */
[----:B0-----:R-:W3:Y:S01]  /*58d60*/  LDL.64 R12, [R1+0x50] ;  /* 0x00005000010c7983 */ /* 0x001ee20000100a00 */
        /* <DEDUP_REMOVED lines=55> */
[----:B0-----:R-:W2:Y:S04]  /*590e0*/  LDL.LU.64 R4, [R1+0x4da8] ;  /* 0x004da80001047983 */ /* 0x001ea80000300a00 */
[----:B------:R0:W-:Y:S04]  /*590f0*/  STL.64 [R1+0x4ce0], R12 ;  /* 0x004ce00c01007387 */ /* 0x0001e80000100a00 */
[----:B0-----:R-:W3:Y:S04]  /*59100*/  LDL.LU R12, [R1+0x650] ;  /* 0x00065000010c7983 */ /* 0x001ee80000300800 */
[----:B------:R-:W3:Y:S04]  /*59110*/  LDL.LU R13, [R1+0x654] ;  /* 0x00065400010d7983 */ /* 0x000ee80000300800 */
[----:B------:R-:W3:Y:S04]  /*59120*/  LDL.LU R14, [R1+0x658] ;  /* 0x00065800010e7983 */ /* 0x000ee80000300800 */
[----:B------:R-:W3:Y:S01]  /*59130*/  LDL.LU R15, [R1+0x65c] ;  /* 0x00065c00010f7983 */ /* 0x000ee20000300800 */
[----:B--2---:R-:W-:Y:S03]  /*59140*/  HMMA.16816.F32.BF16 R4, R8, R4, R24 ;  /* 0x000000040804723c */ /* 0x004fe60000041818 */
[----:B------:R-:W2:-:S15]  /*59150*/  LDL.LU.64 R24, [R1+0x4da0] ;  /* 0x004da00001187983 */ /* 0x000e9e0000300a00 */
[----:B------:R-:W-:-:S05]  /*59160*/  NOP ;  /* 0x0000000000007918 */ /* 0x000fca0000000000 */
        /* <DEDUP_REMOVED lines=15> */
[----:B------:R0:W-:Y:S02]  /*59260*/  STL.64 [R1+0x658], R14 ;  /* 0x0006580e01007387 */ /* 0x0001e40000100a00 */
        /* <DEDUP_REMOVED lines=11> */
[----:B------:R-:W2:Y:S01]  /*59320*/  LDL.LU.64 R24, [R1+0x4d58] ;  /* 0x004d580001187983 */ /* 0x000ea20000300a00 */
[C---:B----4-:R-:W-:Y:S03]  /*59330*/  HMMA.16816.F32.BF16 R20, R8.reuse, R4, R20 ;  /* 0x000000040814723c */ /* 0x050fe60000041814 */
[----:B------:R-:W-:Y:S04]  /*59340*/  STL.64 [R1+0x4d00], R14 ;  /* 0x004d000e01007387 */ /* 0x000fe80000100a00 */
[----:B------:R-:W-:Y:S01]  /*59350*/  STL.64 [R1+0x4cf8], R12 ;  /* 0x004cf80c01007387 */ /* 0x000fe20000100a00 */
[----:B--2---:R-:W-:-:S15]  /*59360*/  HMMA.16816.F32.BF16 R16, R8, R24, R16 ;  /* 0x000000180810723c */ /* 0x004fde0000041810 */
[----:B------:R-:W-:-:S08]  /*59370*/  NOP ;  /* 0x0000000000007918 */ /* 0x000fd00000000000 */
[----:B------:R-:W-:Y:S04]  /*59380*/  STL.64 [R1+0x630], R16 ;  /* 0x0006301001007387 */ /* 0x000fe80000100a00 */
[----:B------:R0:W-:Y:S04]  /*59390*/  STL.64 [R1+0x638], R18 ;  /* 0x0006381201007387 */ /* 0x0001e80000100a00 */
[----:B0-----:R-:W2:Y:S04]  /*593a0*/  LDL.LU.64 R18, [R1+0x4d50] ;  /* 0x004d500001127983 */ /* 0x001ea80000300a00 */
[----:B------:R-:W2:Y:S04]  /*593b0*/  LDL.LU.64 R16, [R1+0x4d48] ;  /* 0x004d480001107983 */ /* 0x000ea80000300a00 */
[----:B------:R-:W4:Y:S04]  /*593c0*/  LDL.LU R8, [R1+0x530] ;  /* 0x0005300001087983 */ /* 0x000f280000300800 */
[----:B------:R-:W4:Y:S04]  /*593d0*/  LDL.LU R9, [R1+0x534] ;  /* 0x0005340001097983 */ /* 0x000f280000300800 */
[----:B------:R-:W4:Y:S04]  /*593e0*/  LDL.LU R10, [R1+0x538] ;  /* 0x00053800010a7983 */ /* 0x000f280000300800 */
[----:B------:R-:W4:Y:S04]  /*593f0*/  LDL.LU R11, [R1+0x53c] ;  /* 0x00053c00010b7983 */ /* 0x000f280000300800 */
[----:B------:R-:W-:Y:S04]  /*59400*/  STL.64 [R1+0x4cc8], R4 ;  /* 0x004cc80401007387 */ /* 0x000fe80000100a00 */
[----:B------:R-:W-:Y:S04]  /*59410*/  STL.64 [R1+0x4d08], R6 ;  /* 0x004d080601007387 */ /* 0x000fe80000100a00 */
[----:B------:R0:W-:Y:S04]  /*59420*/  STL [R1+0x3ae4], R20 ;  /* 0x003ae41401007387 */ /* 0x0001e80000100800 */
[----:B------:R1:W-:Y:S04]  /*59430*/  STL [R1+0x3ae0], R21 ;  /* 0x003ae01501007387 */ /* 0x0003e80000100800 */
[----:B------:R3:W-:Y:S04]  /*59440*/  STL [R1+0x3adc], R22 ;  /* 0x003adc1601007387 */ /* 0x0007e80000100800 */
[----:B------:R3:W-:Y:S04]  /*59450*/  STL [R1+0x3ad8], R23 ;  /* 0x003ad81701007387 */ /* 0x0007e80000100800 */
[----:B0-----:R-:W2:Y:S04]  /*59460*/  LDL.LU R20, [R1+0x540] ;  /* 0x0005400001147983 */ /* 0x001ea80000300800 */
[----:B-1----:R-:W2:Y:S04]  /*59470*/  LDL.LU R21, [R1+0x544] ;  /* 0x0005440001157983 */ /* 0x002ea80000300800 */
[----:B---3--:R-:W2:Y:S04]  /*59480*/  LDL.LU R22, [R1+0x548] ;  /* 0x0005480001167983 */ /* 0x008ea80000300800 */
[----:B------:R-:W2:Y:S01]  /*59490*/  LDL.LU R23, [R1+0x54c] ;  /* 0x00054c0001177983 */ /* 0x000ea20000300800 */
[----:B------:R-:W-:-:S02]  /*594a0*/  IMAD.MOV.U32 R4, RZ, RZ, R26 ;  /* 0x000000ffff047224 */ /* 0x000fc400078e001a */
[----:B------:R-:W-:Y:S02]  /*594b0*/  IMAD.MOV.U32 R5, RZ, RZ, R3 ;  /* 0x000000ffff057224 */ /* 0x000fe400078e0003 */
[----:B------:R-:W-:Y:S02]  /*594c0*/  IMAD.MOV.U32 R12, RZ, RZ, R28 ;  /* 0x000000ffff0c7224 */ /* 0x000fe400078e001c */
[----:B------:R-:W-:-:S03]  /*594d0*/  IMAD.MOV.U32 R13, RZ, RZ, R27 ;  /* 0x000000ffff0d7224 */ /* 0x000fc600078e001b */
[C---:B--2---:R-:W-:Y:S06]  /*594e0*/  HMMA.16816.F32.BF16 R20, R16.reuse, R4, R20 ;  /* 0x000000041014723c */ /* 0x044fec0000041814 */
[----:B----4-:R-:W-:Y:S01]  /*594f0*/  HMMA.16816.F32.BF16 R4, R16, R12, R8 ;  /* 0x0000000c1004723c */ /* 0x010fe20000041808 */
[----:B------:R-:W0:-:S15]  /*59500*/  LDSM.16.MT88.4 R8, [R29+UR4+0x8100] ;  /* 0x008100041d08783b */ /* 0x000e1e0008004200 */
[----:B------:R-:W-:-:S01]  /*59510*/  NOP ;  /* 0x0000000000007918 */ /* 0x000fc20000000000 */
[----:B------:R1:W-:Y:S04]  /*59520*/  STL.64 [R1+0x540], R20 ;  /* 0x0005401401007387 */ /* 0x0003e80000100a00 */
[----:B------:R-:W-:Y:S04]  /*59530*/  STL.64 [R1+0x548], R22 ;  /* 0x0005481601007387 */ /* 0x000fe80000100a00 */
[----:B-1----:R-:W2:Y:S04]  /*59540*/  LDL.64 R20, [R1+0xc0] ;  /* 0x0000c00001147983 */ /* 0x002ea80000100a00 */
[----:B------:R-:W3:Y:S04]  /*59550*/  LDL.LU R12, [R1+0x1540] ;  /* 0x00154000010c7983 */ /* 0x000ee80000300800 */
[----:B------:R-:W-:Y:S04]  /*59560*/  STL.64 [R1+0x530], R4 ;  /* 0x0005300401007387 */ /* 0x000fe80000100a00 */
[----:B------:R-:W-:Y:S04]  /*59570*/  STL.64 [R1+0x538], R6 ;  /* 0x0005380601007387 */ /* 0x000fe80000100a00 */
[----:B------:R-:W3:Y:S04]  /*59580*/  LDL.LU R13, [R1+0x1544] ;  /* 0x00154400010d7983 */ /* 0x000ee80000300800 */
[----:B------:R-:W4:Y:S04]  /*59590*/  LDL.LU R14, [R1+0x1548] ;  /* 0x00154800010e7983 */ /* 0x000f280000300800 */
[----:B------:R-:W4:Y:S04]  /*595a0*/  LDL.LU R15, [R1+0x154c] ;  /* 0x00154c00010f7983 */ /* 0x000f280000300800 */
[----:B----4-:R-:W-:Y:S04]  /*595b0*/  STL.64 [R1+0x4d18], R14 ;  /* 0x004d180e01007387 */ /* 0x010fe80000100a00 */
[----:B---3--:R1:W-:Y:S04]  /*595c0*/  STL.64 [R1+0x4d10], R12 ;  /* 0x004d100c01007387 */ /* 0x0083e80000100a00 */
[----:B-1----:R-:W3:Y:S04]  /*595d0*/  LDL.64 R12, [R1+0x90] ;  /* 0x00009000010c7983 */ /* 0x002ee80000100a00 */
[----:B---3--:R1:W-:Y:S04]  /*595e0*/  STL.64 [R1+0x4d20], R12 ;  /* 0x004d200c01007387 */ /* 0x0083e80000100a00 */
[----:B-1----:R-:W3:Y:S04]  /*595f0*/  LDL.LU R12, [R1+0x1560] ;  /* 0x00156000010c7983 */ /* 0x002ee80000300800 */
[----:B------:R-:W3:Y:S04]  /*59600*/  LDL.LU R13, [R1+0x1564] ;  /* 0x00156400010d7983 */ /* 0x000ee80000300800 */
[----:B------:R-:W4:Y:S04]  /*59610*/  LDL.LU R14, [R1+0x1568] ;  /* 0x00156800010e7983 */ /* 0x000f280000300800 */
[----:B------:R-:W4:Y:S04]  /*59620*/  LDL.LU R15, [R1+0x156c] ;  /* 0x00156c00010f7983 */ /* 0x000f280000300800 */
[----:B----4-:R-:W-:Y:S04]  /*59630*/  STL.64 [R1+0x4d30], R14 ;  /* 0x004d300e01007387 */ /* 0x010fe80000100a00 */
[----:B---3--:R1:W-:Y:S02]  /*59640*/  STL.64 [R1+0x4d28], R12 ;  /* 0x004d280c01007387 */ /* 0x0083e40000100a00 */
[----:B-1----:R-:W-:-:S02]  /*59650*/  IMAD.MOV.U32 R12, RZ, RZ, R2 ;  /* 0x000000ffff0c7224 */ /* 0x002fc400078e0002 */
[----:B------:R-:W-:-:S05]  /*59660*/  IMAD.MOV.U32 R13, RZ, RZ, R0 ;  /* 0x000000ffff0d7224 */ /* 0x000fca00078e0000 */
[----:B------:R1:W-:Y:S04]  /*59670*/  STL.64 [R1+0x4d40], R12 ;  /* 0x004d400c01007387 */ /* 0x0003e80000100a00 */
[----:B-1----:R-:W3:Y:S04]  /*59680*/  LDL.LU R12, [R1+0x1580] ;  /* 0x00158000010c7983 */ /* 0x002ee80000300800 */
[----:B------:R-:W3:Y:S04]  /*59690*/  LDL.LU R13, [R1+0x1584] ;  /* 0x00158400010d7983 */ /* 0x000ee80000300800 */
[----:B------:R-:W3:Y:S04]  /*596a0*/  LDL.LU R14, [R1+0x1588] ;  /* 0x00158800010e7983 */ /* 0x000ee80000300800 */
[----:B------:R-:W3:Y:S04]  /*596b0*/  LDL.LU R15, [R1+0x158c] ;  /* 0x00158c00010f7983 */ /* 0x000ee80000300800 */
[----:B------:R-:W4:Y:S01]  /*596c0*/  LDL.64 R4, [R1+0x80] ;  /* 0x0000800001047983 */ /* 0x000f220000100a00 */
[----:B--2---:R-:W-:-:S02]  /*596d0*/  IMAD.MOV.U32 R26, RZ, RZ, R20 ;  /* 0x000000ffff1a7224 */ /* 0x004fc400078e0014 */
[----:B------:R-:W-:Y:S01]  /*596e0*/  IMAD.MOV.U32 R27, RZ, RZ, R21 ;  /* 0x000000ffff1b7224 */ /* 0x000fe200078e0015 */
[----:B---3--:R-:W-:Y:S01]  /*596f0*/  HMMA.16816.F32.BF16 R12, R16, R20, R12 ;  /* 0x00000014100c723c */ /* 0x008fe2000004180c */
[----:B----4-:R1:W-:Y:S04]  /*59700*/  STL.64 [R1+0x4d38], R4 ;  /* 0x004d380401007387 */ /* 0x0103e80000100a00 */
[----:B-1----:R-:W2:Y:S04]  /*59710*/  LDL.LU R4, [R1+0x1570] ;  /* 0x0015700001047983 */ /* 0x002ea80000300800 */
[----:B------:R-:W2:Y:S04]  /*59720*/  LDL.LU R5, [R1+0x1574] ;  /* 0x0015740001057983 */ /* 0x000ea80000300800 */
[----:B------:R-:W2:Y:S04]  /*59730*/  LDL.LU R6, [R1+0x1578] ;  /* 0x0015780001067983 */ /* 0x000ea80000300800 */
[----:B------:R-:W2:Y:S04]  /*59740*/  LDL.LU R7, [R1+0x157c] ;  /* 0x00157c0001077983 */ /* 0x000ea80000300800 */
[----:B0-----:R-:W-:Y:S04]  /*59750*/  STL.64 [R1+0x4b08], R10 ;  /* 0x004b080a01007387 */ /* 0x001fe80000100a00 */
[----:B------:R0:W-:Y:S01]  /*59760*/  STL.64 [R1+0x4b00], R8 ;  /* 0x004b000801007387 */ /* 0x0001e20000100a00 */
[----:B------:R-:W-:-:S02]  /*59770*/  IMAD.MOV.U32 R20, RZ, RZ, R12 ;  /* 0x000000ffff147224 */ /* 0x000fc400078e000c */
[----:B------:R-:W-:Y:S01]  /*59780*/  IMAD.MOV.U32 R21, RZ, RZ, R13 ;  /* 0x000000ffff157224 */ /* 0x000fe200078e000d */
[----:B0-----:R-:W3:Y:S04]  /*59790*/  LDL.LU R8, [R1+0x1550] ;  /* 0x0015500001087983 */ /* 0x001ee80000300800 */
[----:B------:R-:W3:Y:S04]  /*597a0*/  LDL.LU R9, [R1+0x1554] ;  /* 0x0015540001097983 */ /* 0x000ee80000300800 */
[----:B------:R-:W3:Y:S04]  /*597b0*/  LDL.LU R10, [R1+0x1558] ;  /* 0x00155800010a7983 */ /* 0x000ee80000300800 */
[----:B------:R-:W3:Y:S04]  /*597c0*/  LDL.LU R11, [R1+0x155c] ;  /* 0x00155c00010b7983 */ /* 0x000ee80000300800 */
[----:B------:R-:W2:Y:S01]  /*597d0*/  LDL.LU.64 R12, [R1+0x4d40] ;  /* 0x004d4000010c7983 */ /* 0x000ea20000300a00 */
[----:B------:R-:W-:-:S02]  /*597e0*/  IMAD.MOV.U32 R22, RZ, RZ, R14 ;  /* 0x000000ffff167224 */ /* 0x000fc400078e000e */
[----:B------:R-:W-:Y:S01]  /*597f0*/  IMAD.MOV.U32 R23, RZ, RZ, R15 ;  /* 0x000000ffff177224 */ /* 0x000fe200078e000f */
[----:B------:R-:W-:Y:S04]  /*59800*/  STL.64 [R1+0x4c80], R26 ;  /* 0x004c801a01007387 */ /* 0x000fe80000100a00 */
[----:B------:R0:W-:Y:S04]  /*59810*/  STL.64 [R1+0x4c78], R24 ;  /* 0x004c781801007387 */ /* 0x0001e80000100a00 */
[----:B0-----:R-:W4:Y:S04]  /*59820*/  LDL.64 R24, [R1+0x70] ;  /* 0x0000700001187983 */ /* 0x001f280000100a00 */
[----:B------:R-:W-:Y:S04]  /*59830*/  STL [R1+0x3af4], R20 ;  /* 0x003af41401007387 */ /* 0x000fe80000100800 */
[----:B------:R0:W-:Y:S04]  /*59840*/  STL [R1+0x3af0], R21 ;  /* 0x003af01501007387 */ /* 0x0001e80000100800 */
[----:B------:R-:W-:Y:S04]  /*59850*/  STL [R1+0x3aec], R22 ;  /* 0x003aec1601007387 */ /* 0x000fe80000100800 */
[----:B------:R-:W-:Y:S04]  /*59860*/  STL [R1+0x3ae8], R23 ;  /* 0x003ae81701007387 */ /* 0x000fe80000100800 */
[----:B0-----:R-:W3:Y:S01]  /*59870*/  LDL.64 R20, [R1+0xa0] ;  /* 0x0000a00001147983 */ /* 0x001ee20000100a00 */
[----:B--2---:R-:W-:Y:S03]  /*59880*/  HMMA.16816.F32.BF16 R12, R16, R12, R4 ;  /* 0x0000000c100c723c */ /* 0x004fe60000041804 */
[----:B------:R-:W2:-:S15]  /*59890*/  LDL.LU.64 R4, [R1+0x4d38] ;  /* 0x004d380001047983 */ /* 0x000e9e0000300a00 */
[----:B------:R-:W-:-:S05]  /*598a0*/  NOP ;  /* 0x0000000000007918 */ /* 0x000fca0000000000 */
[----:B------:R-:W-:Y:S04]  /*598b0*/  STL.64 [R1+0x1060], R12 ;  /* 0x0010600c01007387 */ /* 0x000fe80000100a00 */
[----:B------:R0:W-:Y:S04]  /*598c0*/  STL.64 [R1+0x1068], R14 ;  /* 0x0010680e01007387 */ /* 0x0001e80000100a00 */
[----:B0-----:R-:W4:Y:S04]  /*598d0*/  LDL.LU.64 R14, [R1+0x4d30] ;  /* 0x004d3000010e7983 */ /* 0x001f280000300a00 */
[----:B------:R-:W4:Y:S01]  /*598e0*/  LDL.LU.64 R12, [R1+0x4d28] ;  /* 0x004d2800010c7983 */ /* 0x000f220000300a00 */
[----:B---3--:R-:W-:Y:S01]  /*598f0*/  IMAD.MOV.U32 R0, RZ, RZ, R21 ;  /* 0x000000ffff007224 */ /* 0x008fe200078e0015 */
[----:B----4-:R-:W-:-:S15]  /*59900*/  HMMA.16816.F32.BF16 R12, R16, R20, R12 ;  /* 0x00000014100c723c */ /* 0x010fde000004180c */
[----:B------:R-:W-:-:S08]  /*59910*/  NOP ;  /* 0x0000000000007918 */ /* 0x000fd00000000000 */
[----:B------:R0:W-:Y:S01]  /*59920*/  STL [R1+0x105c], R15 ;  /* 0x00105c0f01007387 */ /* 0x0001e20000100800 */
[----:B------:R-:W-:Y:S02]  /*59930*/  IMAD.MOV.U32 R21, RZ, RZ, R12 ;  /* 0x000000ffff157224 */ /* 0x000fe400078e000c */
[----:B------:R-:W-:Y:S02]  /*59940*/  IMAD.MOV.U32 R22, RZ, RZ, R13 ;  /* 0x000000ffff167224 */ /* 0x000fe400078e000d */
[----:B------:R-:W3:Y:S01]  /*59950*/  LDL.LU.64 R12, [R1+0x4d20] ;  /* 0x004d2000010c7983 */ /* 0x000ee20000300a00 */
[----:B------:R-:W-:Y:S02]  /*59960*/  IMAD.MOV.U32 R2, RZ, RZ, R20 ;  /* 0x000000ffff027224 */ /* 0x000fe400078e0014 */
[----:B------:R-:W-:Y:S01]  /*59970*/  IMAD.MOV.U32 R23, RZ, RZ, R14 ;  /* 0x000000ffff177224 */ /* 0x000fe200078e000e */
[----:B------:R-:W-:Y:S04]  /*59980*/  STL [R1+0x4c1c], R0 ;  /* 0x004c1c0001007387 */ /* 0x000fe80000100800 */
[----:B------:R-:W-:Y:S04]  /*59990*/  STL [R1+0x4c18], R2 ;  /* 0x004c180201007387 */ /* 0x000fe80000100800 */
[----:B------:R-:W-:Y:S04]  /*599a0*/  STL [R1+0x3afc], R22 ;  /* 0x003afc1601007387 */ /* 0x000fe80000100800 */
[----:B------:R-:W-:Y:S01]  /*599b0*/  STL [R1+0x3af8], R23 ;  /* 0x003af81701007387 */ /* 0x000fe20000100800 */
[----:B---3--:R-:W-:Y:S06]  /*599c0*/  HMMA.16816.F32.BF16 R8, R16, R12, R8 ;  /* 0x0000000c1008723c */ /* 0x008fec0000041808 */
[----:B------:R-:W-:-:S15]  /*599d0*/  IMAD.MOV.U32 R3, RZ, RZ, R13 ;  /* 0x000000ffff037224 */ /* 0x000fde00078e000d */
[----:B------:R-:W-:-:S02]  /*599e0*/  NOP ;  /* 0x0000000000007918 */ /* 0x000fc40000000000 */
[----:B------:R1:W-:Y:S04]  /*599f0*/  STL.64 [R1+0x1040], R8 ;  /* 0x0010400801007387 */ /* 0x0003e80000100a00 */
[----:B------:R-:W-:Y:S04]  /*59a00*/  STL.64 [R1+0x1048], R10 ;  /* 0x0010480a01007387 */ /* 0x000fe80000100a00 */
[----:B0-----:R-:W2:Y:S01]  /*59a10*/  LDL.LU.64 R14, [R1+0x4d18] ;  /* 0x004d1800010e7983 */ /* 0x001ea20000300a00 */
[----:B-1----:R-:W-:-:S03]  /*59a20*/  IMAD.MOV.U32 R8, RZ, RZ, R12 ;  /* 0x000000ffff087224 */ /* 0x002fc600078e000c */
[----:B------:R-:W2:Y:S04]  /*59a30*/  LDL.LU.64 R12, [R1+0x4d10] ;  /* 0x004d1000010c7983 */ /* 0x000ea80000300a00 */
[----:B------:R-:W-:Y:S04]  /*59a40*/  STL [R1+0x4c24], R3 ;  /* 0x004c240301007387 */ /* 0x000fe80000100800 */
[----:B------:R-:W-:Y:S04]  /*59a50*/  STL [R1+0x4c20], R8 ;  /* 0x004c200801007387 */ /* 0x000fe80000100800 */
[----:B------:R-:W3:Y:S01]  /*59a60*/  LDL.LU.64 R6, [R1+0x4d08] ;  /* 0x004d080001067983 */ /* 0x000ee20000300a00 */
[----:B--2---:R-:W-:-:S15]  /*59a70*/  HMMA.16816.F32.BF16 R12, R16, R4, R12 ;  /* 0x00000004100c723c */ /* 0x004fde000004180c */
[----:B------:R-:W-:-:S08]  /*59a80*/  NOP ;  /* 0x0000000000007918 */ /* 0x000fd00000000000 */
[----:B------:R0:W-:Y:S01]  /*59a90*/  STL [R1+0x1038], R14 ;  /* 0x0010380e01007387 */ /* 0x0001e20000100800 */
[----:B------:R-:W-:Y:S02]  /*59aa0*/  IMAD.MOV.U32 R22, RZ, RZ, R12 ;  /* 0x000000ffff167224 */ /* 0x000fe400078e000c */
[----:B------:R-:W-:Y:S02]  /*59ab0*/  IMAD.MOV.U32 R23, RZ, RZ, R13 ;  /* 0x000000ffff177224 */ /* 0x000fe400078e000d */
[----:B------:R-:W-:Y:S02]  /*59ac0*/  IMAD.MOV.U32 R20, RZ, RZ, R15 ;  /* 0x000000ffff147224 */ /* 0x000fe400078e000f */
[----:B0-----:R-:W2:Y:S04]  /*59ad0*/  LDL.LU.64 R14, [R1+0x4d00] ;  /* 0x004d0000010e7983 */ /* 0x001ea80000300a00 */
[----:B------:R-:W4:Y:S04]  /*59ae0*/  LDL.LU.64 R12, [R1+0x4cf8] ;  /* 0x004cf800010c7983 */ /* 0x000f280000300a00 */
[----:B------:R0:W-:Y:S04]  /*59af0*/  STL.64 [R1+0x3b08], R22 ;  /* 0x003b081601007387 */ /* 0x0001e80000100a00 */
[----:B------:R4:W-:Y:S04]  /*59b00*/  STL.64 [R1+0x3b00], R20 ;  /* 0x003b001401007387 */ /* 0x0009e80000100a00 */
[----:B0-----:R-:W3:Y:S04]  /*59b10*/  LDL R22, [R1+0x18] ;  /* 0x0000180001167983 */ /* 0x001ee80000100800 */
[----:B------:R-:W3:Y:S01]  /*59b20*/  LDL R23, [R1+0x1c] ;  /* 0x00001c0001177983 */ /* 0x000ee20000100800 */
[----:B----4-:R-:W-:-:S02]  /*59b30*/  IMAD.MOV.U32 R20, RZ, RZ, R13 ;  /* 0x000000ffff147224 */ /* 0x010fc400078e000d */
[----:B------:R-:W-:Y:S01]  /*59b40*/  IMAD.MOV.U32 R21, RZ, RZ, R12 ;  /* 0x000000ffff157224 */ /* 0x000fe200078e000c */
[----:B---3--:R-:W-:Y:S04]  /*59b50*/  STL.64 [R1+0x4c90], R22 ;  /* 0x004c901601007387 */ /* 0x008fe80000100a00 */
[----:B------:R0:W-:Y:S04]  /*59b60*/  STL.64 [R1+0x4c88], R20 ;  /* 0x004c881401007387 */ /* 0x0001e80000100a00 */
[----:B0-----:R-:W3:Y:S04]  /*59b70*/  LDL.LU R20, [R1+0x1530] ;  /* 0x0015300001147983 */ /* 0x001ee80000300800 */
[----:B------:R-:W3:Y:S04]  /*59b80*/  LDL.LU R21, [R1+0x1534] ;  /* 0x0015340001157983 */ /* 0x000ee80000300800 */
[----:B------:R-:W3:Y:S04]  /*59b90*/  LDL.LU R22, [R1+0x1538] ;  /* 0x0015380001167983 */ /* 0x000ee80000300800 */
[----:B------:R-:W3:Y:S01]  /*59ba0*/  LDL.LU R23, [R1+0x153c] ;  /* 0x00153c0001177983 */ /* 0x000ee20000300800 */
[----:B------:R-:W-:-:S02]  /*59bb0*/  IMAD.MOV.U32 R10, RZ, RZ, R4 ;  /* 0x000000ffff0a7224 */ /* 0x000fc400078e0004 */
[----:B------:R-:W-:Y:S02]  /*59bc0*/  IMAD.MOV.U32 R11, RZ, RZ, R25 ;  /* 0x000000ffff0b7224 */ /* 0x000fe400078e0019 */
[----:B------:R-:W-:Y:S01]  /*59bd0*/  IMAD.MOV.U32 R9, RZ, RZ, R5 ;  /* 0x000000ffff097224 */ /* 0x000fe200078e0005 */
[----:B---3--:R-:W-:-:S15]  /*59be0*/  HMMA.16816.F32.BF16 R20, R16, R24, R20 ;  /* 0x000000181014723c */ /* 0x008fde0000041814 */
[----:B------:R-:W-:-:S08]  /*59bf0*/  NOP ;  /* 0x0000000000007918 */ /* 0x000fd00000000000 */
[----:B------:R-:W-:Y:S04]  /*59c00*/  STL.64 [R1+0x1020], R20 ;  /* 0x0010201401007387 */ /* 0x000fe80000100a00 */
[----:B------:R-:W-:Y:S04]  /*59c10*/  STL.64 [R1+0x1028], R22 ;  /* 0x0010281601007387 */ /* 0x000fe80000100a00 */
[----:B------:R-:W3:Y:S04]  /*59c20*/  LDL.64 R12, [R1+0x60] ;  /* 0x00006000010c7983 */ /* 0x000ee80000100a00 */
[----:B------:R-:W-:Y:S04]  /*59c30*/  STL.64 [R1+0x4cd8], R10 ;  /* 0x004cd80a01007387 */ /* 0x000fe80000100a00 */
[----:B------:R0:W-:Y:S04]  /*59c40*/  STL [R1+0x4cd0], R9 ;  /* 0x004cd00901007387 */ /* 0x0001e80000100800 */
[----:B------:R-:W4:Y:S04]  /*59c50*/  LDL.LU R8, [R1+0x1510] ;  /* 0x0015100001087983 */ /* 0x000f280000300800 */
[----:B0-----:R-:W4:Y:S04]  /*59c60*/  LDL.LU R9, [R1+0x1514] ;  /* 0x0015140001097983 */ /* 0x001f280000300800 */
[----:B------:R-:W2:Y:S04]  /*59c70*/  LDL.LU R10, [R1+0x1518] ;  /* 0x00151800010a7983 */ /* 0x000ea80000300800 */
[----:B------:R-:W2:Y:S01]  /*59c80*/  LDL.LU R11, [R1+0x151c] ;  /* 0x00151c00010b7983 */ /* 0x000ea20000300800 */
[----:B------:R-:W-:-:S03]  /*59c90*/  IMAD.MOV.U32 R28, RZ, RZ, R24 ;  /* 0x000000ffff1c7224 */ /* 0x000fc600078e0018 */
[----:B--2---:R-:W-:Y:S04]  /*59ca0*/  STL.64 [R1+0x4cf0], R10 ;  /* 0x004cf00a01007387 */ /* 0x004fe80000100a00 */
[----:B----4-:R0:W-:Y:S04]  /*59cb0*/  STL.64 [R1+0x4ce8], R8 ;  /* 0x004ce80801007387 */ /* 0x0101e80000100a00 */
        /* <DEDUP_REMOVED lines=8> */
[----:B------:R-:W-:-:S02]  /*59d40*/  IMAD.MOV.U32 R20, RZ, RZ, R15 ;  /* 0x000000ffff147224 */ /* 0x000fc400078e000f */
[----:B------:R-:W-:Y:S01]  /*59d50*/  IMAD.MOV.U32 R21, RZ, RZ, R14 ;  /* 0x000000ffff157224 */ /* 0x000fe200078e000e */
[----:B----4-:R-:W-:Y:S04]  /*59d60*/  STL.64 [R1+0x4ca0], R26 ;  /* 0x004ca01a01007387 */ /* 0x010fe80000100a00 */
[----:B--2---:R-:W-:Y:S04]  /*59d70*/  STL.64 [R1+0x4c98], R24 ;  /* 0x004c981801007387 */ /* 0x004fe80000100a00 */
[----:B------:R0:W-:Y:S02]  /*59d80*/  STL.64 [R1+0x4ca8], R20 ;  /* 0x004ca81401007387 */ /* 0x0001e40000100a00 */
[----:B0-----:R-:W-:-:S02]  /*59d90*/  IMAD.MOV.U32 R20, RZ, RZ, R7 ;  /* 0x000000ffff147224 */ /* 0x001fc400078e0007 */
[----:B------:R-:W-:-:S05]  /*59da0*/  IMAD.MOV.U32 R21, RZ, RZ, R6 ;  /* 0x000000ffff157224 */ /* 0x000fca00078e0006 */
[----:B------:R0:W-:Y:S04]  /*59db0*/  STL.64 [R1+0x4cc0], R20 ;  /* 0x004cc01401007387 */ /* 0x0001e80000100a00 */
[----:B------:R-:W2:Y:S04]  /*59dc0*/  LDL.LU R24, [R1+0x14e0] ;  /* 0x0014e00001187983 */ /* 0x000ea80000300800 */
[----:B------:R-:W2:Y:S04]  /*59dd0*/  LDL.LU R25, [R1+0x14e4] ;  /* 0x0014e40001197983 */ /* 0x000ea80000300800 */
[----:B------:R-:W4:Y:S04]  /*59de0*/  LDL.LU R26, [R1+0x14e8] ;  /* 0x0014e800011a7983 */ /* 0x000f280000300800 */
[----:B------:R-:W4:Y:S01]  /*59df0*/  LDL.LU R27, [R1+0x14ec] ;  /* 0x0014ec00011b7983 */ /* 0x000f220000300800 */
[----:B---3--:R-:W-:Y:S03]  /*59e00*/  HMMA.16816.F32.BF16 R8, R16, R12, R8 ;  /* 0x0000000c1008723c */ /* 0x008fe60000041808 */
[----:B------:R-:W3:Y:S04]  /*59e10*/  LDL.LU R4, [R1+0x1500] ;  /* 0x0015000001047983 */ /* 0x000ee80000300800 */
[----:B------:R-:W3:Y:S04]  /*59e20*/  LDL.LU R5, [R1+0x1504] ;  /* 0x0015040001057983 */ /* 0x000ee80000300800 */
[----:B------:R-:W3:Y:S04]  /*59e30*/  LDL.LU R6, [R1+0x1508] ;  /* 0x0015080001067983 */ /* 0x000ee80000300800 */
[----:B------:R-:W3:Y:S04]  /*59e40*/  LDL.LU R7, [R1+0x150c] ;  /* 0x00150c0001077983 */ /* 0x000ee80000300800 */
[----:B0-----:R-:W3:Y:S01]  /*59e50*/  LDL.64 R20, [R1+0x40] ;  /* 0x0000400001147983 */ /* 0x001ee20000100a00 */
[----:B------:R-:W-:-:S02]  /*59e60*/  IMAD.MOV.U32 R0, RZ, RZ, R12 ;  /* 0x000000ffff007224 */ /* 0x000fc400078e000c */
[----:B------:R-:W-:Y:S01]  /*59e70*/  IMAD.MOV.U32 R2, RZ, RZ, R13 ;  /* 0x000000ffff027224 */ /* 0x000fe200078e000d */
        /* <DEDUP_REMOVED lines=14> */
[----:B------:R-:W-:Y:S04]  /*59f60*/  STL.64 [R1+0x1000], R8 ;  /* 0x0010000801007387 */ /* 0x000fe80000100a00 */
[----:B------:R0:W-:Y:S04]  /*59f70*/  STL.64 [R1+0x1008], R10 ;  /* 0x0010080a01007387 */ /* 0x0001e80000100a00 */
[----:B0-----:R-:W4:Y:S04]  /*59f80*/  LDL.LU.64 R10, [R1+0x4cd8] ;  /* 0x004cd800010a7983 */ /* 0x001f280000300a00 */
[----:B------:R-:W2:Y:S01]  /*59f90*/  LDL.LU R9, [R1+0x4cd0] ;  /* 0x004cd00001097983 */ /* 0x000ea20000300800 */
[----:B------:R-:W-:-:S03]  /*59fa0*/  IMAD.MOV.U32 R8, RZ, RZ, R13 ;  /* 0x000000ffff087224 */ /* 0x000fc600078e000d */
[----:B------:R-:W4:Y:S04]  /*59fb0*/  LDL.LU R12, [R1+0x520] ;  /* 0x00052000010c7983 */ /* 0x000f280000300800 */
[----:B------:R-:W4:Y:S04]  /*59fc0*/  LDL.LU R13, [R1+0x524] ;  /* 0x00052400010d7983 */ /* 0x000f280000300800 */
[----:B------:R-:W2:Y:S04]  /*59fd0*/  LDL.LU R14, [R1+0x528] ;  /* 0x00052800010e7983 */ /* 0x000ea80000300800 */
[----:B------:R-:W2:Y:S01]  /*59fe0*/  LDL.LU R15, [R1+0x52c] ;  /* 0x00052c00010f7983 */ /* 0x000ea20000300800 */
[----:B---3--:R-:W-:Y:S03]  /*59ff0*/  HMMA.16816.F32.BF16 R4, R16, R20, R4 ;  /* 0x000000141004723c */ /* 0x008fe60000041804 */
[----:B--2---:R-:W-:Y:S04]  /*5a000*/  STL.64 [R1+0x4c68], R14 ;  /* 0x004c680e01007387 */ /* 0x004fe80000100a00 */
[----:B----4-:R0:W-:Y:S04]  /*5a010*/  STL.64 [R1+0x4c60], R12 ;  /* 0x004c600c01007387 */ /* 0x0101e80000100a00 */
        /* <DEDUP_REMOVED lines=12> */
[----:B0-----:R-:W3:Y:S04]  /*5a0e0*/  LDL R8, [R1+0xe0] ;  /* 0x0000e00001087983 */ /* 0x001ee80000100800 */
[----:B------:R-:W3:Y:S04]  /*5a0f0*/  LDL R9, [R1+0xe4] ;  /* 0x0000e40001097983 */ /* 0x000ee80000100800 */
[----:B------:R0:W-:Y:S04]  /*5a100*/  STL.64 [R1+0xff0], R4 ;  /* 0x000ff00401007387 */ /* 0x0001e80000100a00 */
[----:B------:R1:W-:Y:S04]  /*5a110*/  STL.64 [R1+0xff8], R6 ;  /* 0x000ff80601007387 */ /* 0x0003e80000100a00 */
[----:B0-----:R-:W4:Y:S01]  /*5a120*/  LDL.LU.64 R4, [R1+0x4cc8] ;  /* 0x004cc80001047983 */ /* 0x001f220000300a00 */
[----:B-1----:R-:W-:-:S02]  /*5a130*/  IMAD.MOV.U32 R7, RZ, RZ, R20 ;  /* 0x000000ffff077224 */ /* 0x002fc400078e0014 */
        /* <DEDUP_REMOVED lines=16> */
[----:B------:R-:W2:Y:S02]  /*5a240*/  LDL.LU.64 R20, [R1+0x4c88] ;  /* 0x004c880001147983 */ /* 0x000ea40000300a00 */
[----:B--2---:R-:W-:-:S15]  /*5a250*/  HMMA.16816.F32.BF16 R24, R16, R20, R24 ;  /* 0x000000141018723c */ /* 0x004fde0000041818 */
[----:B------:R-:W-:-:S08]  /*5a260*/  NOP ;  /* 0x0000000000007918 */ /* 0x000fd00000000000 */
[----:B------:R-:W-:Y:S04]  /*5a270*/  STL.64 [R1+0xfc0], R24 ;  /* 0x000fc01801007387 */ /* 0x000fe80000100a00 */
[----:B------:R0:W-:Y:S04]  /*5a280*/  STL.64 [R1+0xfc8], R26 ;  /* 0x000fc81a01007387 */ /* 0x0001e80000100a00 */
[----:B0-----:R-:W2:Y:S04]  /*5a290*/  LDL.LU.64 R26, [R1+0x4c80] ;  /* 0x004c8000011a7983 */ /* 0x001ea80000300a00 */
[----:B------:R-:W4:Y:S04]  /*5a2a0*/  LDL.LU.64 R24, [R1+0x4c78] ;  /* 0x004c780001187983 */ /* 0x000f280000300a00 */
[----:B---3--:R-:W-:Y:S04]  /*5a2b0*/  STL.64 [R1+0x4b38], R22 ;  /* 0x004b381601007387 */ /* 0x008fe80000100a00 */
[----:B------:R2:W-:Y:S01]  /*5a2c0*/  STL.64 [R1+0x4b30], R20 ;  /* 0x004b301401007387 */ /* 0x0005e20000100a00 */
[----:B----4-:R-:W-:Y:S01]  /*5a2d0*/  HMMA.16816.F32.BF16 R12, R16, R24, R12 ;  /* 0x00000018100c723c */ /* 0x010fe2000004180c */
[----:B--2---:R-:W-:-:S02]  /*5a2e0*/  IMAD.MOV.U32 R20, RZ, RZ, R26 ;  /* 0x000000ffff147224 */ /* 0x004fc400078e001a */
[----:B------:R-:W-:Y:S01]  /*5a2f0*/  IMAD.MOV.U32 R21, RZ, RZ, R27 ;  /* 0x000000ffff157224 */ /* 0x000fe200078e001b */
[----:B------:R-:W2:Y:S04]  /*5a300*/  LDL.LU R26, [R1+0x4c74] ;  /* 0x004c7400011a7983 */ /* 0x000ea80000300800 */
[----:B------:R-:W2:Y:S04]  /*5a310*/  LDL.LU R27, [R1+0x4c70] ;  /* 0x004c7000011b7983 */ /* 0x000ea80000300800 */
[----:B------:R0:W-:Y:S04]  /*5a320*/  STL.64 [R1+0x4c48], R20 ;  /* 0x004c481401007387 */ /* 0x0001e80000100a00 */
[----:B0-----:R-:W3:Y:S04]  /*5a330*/  LDL.LU R20, [R1+0x4d0] ;  /* 0x0004d00001147983 */ /* 0x001ee80000300800 */
[----:B------:R-:W3:Y:S04]  /*5a340*/  LDL.LU R21, [R1+0x4d4] ;  /* 0x0004d40001157983 */ /* 0x000ee80000300800 */
[----:B------:R-:W3:Y:S04]  /*5a350*/  LDL.LU R22, [R1+0x4d8] ;  /* 0x0004d80001167983 */ /* 0x000ee80000300800 */
[----:B------:R-:W3:Y:S04]  /*5a360*/  LDL.LU R23, [R1+0x4dc] ;  /* 0x0004dc0001177983 */ /* 0x000ee80000300800 */
[----:B------:R-:W-:Y:S04]  /*5a370*/  STL.64 [R1+0xfb0], R12 ;  /* 0x000fb00c01007387 */ /* 0x000fe80000100a00 */
[----:B------:R0:W-:Y:S04]  /*5a380*/  STL.64 [R1+0xfb8], R14 ;  /* 0x000fb80e01007387 */ /* 0x0001e80000100a00 */
[----:B0-----:R-:W4:Y:S04]  /*5a390*/  LDL.LU.64 R14, [R1+0x4c68] ;  /* 0x004c6800010e7983 */ /* 0x001f280000300a00 */
[----:B------:R-:W4:Y:S04]  /*5a3a0*/  LDL.LU.64 R12, [R1+0x4c60] ;  /* 0x004c6000010c7983 */ /* 0x000f280000300a00 */
[----:B--2---:R-:W-:Y:S04]  /*5a3b0*/  STL.64 [R1+0x4b28], R26 ;  /* 0x004b281a01007387 */ /* 0x004fe80000100a00 */
[----:B------:R0:W-:Y:S04]  /*5a3c0*/  STL.64 [R1+0x4b20], R24 ;  /* 0x004b201801007387 */ /* 0x0001e80000100a00 */
[----:B0-----:R-:W2:Y:S04]  /*5a3d0*/  LDL.LU R24, [R1+0xed0] ;  /* 0x000ed00001187983 */ /* 0x001ea80000300800 */
[----:B------:R-:W2:Y:S04]  /*5a3e0*/  LDL.LU R25, [R1+0xed4] ;  /* 0x000ed40001197983 */ /* 0x000ea80000300800 */
[----:B------:R-:W2:Y:S04]  /*5a3f0*/  LDL.LU R26, [R1+0xed8] ;  /* 0x000ed800011a7983 */ /* 0x000ea80000300800 */
[----:B------:R-:W2:Y:S01]  /*5a400*/  LDL.LU R27, [R1+0xedc] ;  /* 0x000edc00011b7983 */ /* 0x000ea20000300800 */
[----:B----4-:R-:W-:Y:S03]  /*5a410*/  HMMA.16816.F32.BF16 R16, R16, R4, R12 ;  /* 0x000000041010723c */ /* 0x010fe6000004180c */
[----:B------:R-:W3:Y:S04]  /*5a420*/  LDL.LU.64 R14, [R1+0x4c58] ;  /* 0x004c5800010e7983 */ /* 0x000ee80000300a00 */
[----:B------:R-:W3:-:S15]  /*5a430*/  LDL.LU.64 R12, [R1+0x4c50] ;  /* 0x004c5000010c7983 */ /* 0x000ede0000300a00 */
[----:B------:R-:W-:-:S01]  /*5a440*/  NOP ;  /* 0x0000000000007918 */ /* 0x000fc20000000000 */
[----:B------:R0:W-:Y:S04]  /*5a450*/  STL.64 [R1+0x520], R16 ;  /* 0x0005201001007387 */ /* 0x0001e80000100a00 */
[----:B------:R-:W-:Y:S04]  /*5a460*/  STL.64 [R1+0x528], R18 ;  /* 0x0005281201007387 */ /* 0x000fe80000100a00 */
[----:B0-----:R-:W4:Y:S04]  /*5a470*/  LDL R16, [R1+0xd0] ;  /* 0x0000d00001107983 */ /* 0x001f280000100800 */
[----:B------:R-:W4:Y:S04]  /*5a480*/  LDL R17, [R1+0xd4] ;  /* 0x0000d40001117983 */ /* 0x000f280000100800 */
[----:B------:R-:W-:Y:S01]  /*5a490*/  STL.64 [R1+0x4b40], R4 ;  /* 0x004b400401007387 */ /* 0x000fe20000100a00 */
[----:B---3--:R-:W-:Y:S03]  /*5a4a0*/  HMMA.16816.F32.BF16 R8, R12, R8, R20 ;  /* 0x000000080c08723c */ /* 0x008fe60000041814 */
[----:B------:R-:W2:-:S15]  /*5a4b0*/  LDL.LU.64 R20, [R1+0x4c48] ;  /* 0x004c480001147983 */ /* 0x000e9e0000300a00 */
[----:B------:R-:W-:-:S05]  /*5a4c0*/  NOP ;  /* 0x0000000000007918 */ /* 0x000fca0000000000 */
[----:B------:R-:W-:Y:S04]  /*5a4d0*/  STL.64 [R1+0x4e0], R8 ;  /* 0x0004e00801007387 */ /* 0x000fe80000100a00 */
[----:B------:R0:W-:Y:S04]  /*5a4e0*/  STL.64 [R1+0x4e8], R10 ;  /* 0x0004e80a01007387 */ /* 0x0001e80000100a00 */
[----:B0-----:R-:W4:Y:S04]  /*5a4f0*/  LDL.LU.64 R10, [R1+0x4c40] ;  /* 0x004c4000010a7983 */ /* 0x001f280000300a00 */
[----:B------:R-:W4:Y:S02]  /*5a500*/  LDL.LU.64 R8, [R1+0x4c38] ;  /* 0x004c380001087983 */ /* 0x000f240000300a00 */
[----:B----4-:R-:W-:Y:S02]  /*5a510*/  HMMA.16816.F32.BF16 R16, R12, R16, R8 ;  /* 0x000000100c10723c */ /* 0x010fe40000041808 */
[----:B------:R-:W3:Y:S04]  /*5a520*/  LDL.LU.64 R10, [R1+0x4c30] ;  /* 0x004c3000010a7983 */ /* 0x000ee80000300a00 */
[----:B------:R-:W4:-:S15]  /*5a530*/  LDL.LU.64 R8, [R1+0x4c28] ;  /* 0x004c280001087983 */ /* 0x000f1e0000300a00 */
[----:B------:R-:W-:-:S02]  /*5a540*/  NOP ;  /* 0x0000000000007918 */ /* 0x000fc40000000000 */
[----:B------:R-:W-:Y:S04]  /*5a550*/  STL.64 [R1+0x4d0], R16 ;  /* 0x0004d01001007387 */ /* 0x000fe80000100a00 */
[----:B------:R-:W-:Y:S04]  /*5a560*/  STL.64 [R1+0x4d8], R18 ;  /* 0x0004d81201007387 */ /* 0x000fe80000100a00 */
[----:B------:R-:W0:Y:S01]  /*5a570*/  LDSM.16.MT88.4 R16, [R29+UR4+0x8180] ;  /* 0x008180041d10783b */ /* 0x000e220008004200 */
[----:B--2---:R-:W-:Y:S03]  /*5a580*/  HMMA.16816.F32.BF16 R20, R12, R20, R24 ;  /* 0x000000140c14723c */ /* 0x004fe60000041818 */
[----:B------:R-:W-:Y:S04]  /*5a590*/  STL [R1+0x4af0], R29 ;  /* 0x004af01d01007387 */ /* 0x000fe80000100800 */
[----:B0-----:R0:W-:Y:S04]  /*5a5a0*/  STL [R1+0x49cc], R16 ;  /* 0x0049cc1001007387 */ /* 0x0011e80000100800 */
[----:B------:R1:W-:Y:S04]  /*5a5b0*/  STL [R1+0x49c8], R17 ;  /* 0x0049c81101007387 */ /* 0x0003e80000100800 */
[----:B------:R2:W-:Y:S04]  /*5a5c0*/  STL [R1+0x49c4], R18 ;  /* 0x0049c41201007387 */ /* 0x0005e80000100800 */
[----:B------:R2:W-:Y:S04]  /*5a5d0*/  STL [R1+0x49c0], R19 ;  /* 0x0049c01301007387 */ /* 0x0005e80000100800 */
[----:B0-----:R-:W3:Y:S04]  /*5a5e0*/  LDL.LU R16, [R1+0x1400] ;  /* 0x0014000001107983 */ /* 0x001ee80000300800 */
[----:B------:R-:W-:Y:S04]  /*5a5f0*/  STL.64 [R1+0xed0], R20 ;  /* 0x000ed01401007387 */ /* 0x000fe80000100a00 */
[----:B------:R-:W-:Y:S04]  /*5a600*/  STL.64 [R1+0xed8], R22 ;  /* 0x000ed81601007387 */ /* 0x000fe80000100a00 */
[----:B-1----:R-:W3:Y:S04]  /*5a610*/  LDL.LU R17, [R1+0x1404] ;  /* 0x0014040001117983 */ /* 0x002ee80000300800 */
[----:B--2---:R-:W2:Y:S04]  /*5a620*/  LDL.LU R18, [R1+0x1408] ;  /* 0x0014080001127983 */ /* 0x004ea80000300800 */
[----:B------:R-:W2:Y:S04]  /*5a630*/  LDL.LU R19, [R1+0x140c] ;  /* 0x00140c0001137983 */ /* 0x000ea80000300800 */
[----:B--2---:R-:W-:Y:S04]  /*5a640*/  STL.64 [R1+0x4b60], R18 ;  /* 0x004b601201007387 */ /* 0x004fe80000100a00 */
[----:B---3--:R0:W-:Y:S02]  /*5a650*/  STL.64 [R1+0x4b58], R16 ;  /* 0x004b581001007387 */ /* 0x0081e40000100a00 */
[----:B0-----:R-:W-:-:S02]  /*5a660*/  IMAD.MOV.U32 R16, RZ, RZ, R7 ;  /* 0x000000ffff107224 */ /* 0x001fc400078e0007 */
[----:B------:R-:W-:-:S05]  /*5a670*/  IMAD.MOV.U32 R17, RZ, RZ, R6 ;  /* 0x000000ffff117224 */ /* 0x000fca00078e0006 */
[----:B------:R0:W-:Y:S04]  /*5a680*/  STL.64 [R1+0x4b70], R16 ;  /* 0x004b701001007387 */ /* 0x0001e80000100a00 */
[----:B------:R-:W2:Y:S04]  /*5a690*/  LDL.LU R4, [R1+0x13f0] ;  /* 0x0013f00001047983 */ /* 0x000ea80000300800 */
[----:B------:R-:W2:Y:S04]  /*5a6a0*/  LDL.LU R5, [R1+0x13f4] ;  /* 0x0013f40001057983 */ /* 0x000ea80000300800 */
[----:B------:R-:W3:Y:S04]  /*5a6b0*/  LDL.LU R6, [R1+0x13f8] ;  /* 0x0013f80001067983 */ /* 0x000ee80000300800 */
[----:B------:R-:W3:Y:S01]  /*5a6c0*/  LDL.LU R7, [R1+0x13fc] ;  /* 0x0013fc0001077983 */ /* 0x000ee20000300800 */
[----:B0-----:R-:W-:-:S02]  /*5a6d0*/  IMAD.MOV.U32 R16, RZ, RZ, R3 ;  /* 0x000000ffff107224 */ /* 0x001fc400078e0003 */
[----:B----4-:R-:W-:Y:S01]  /*5a6e0*/  IMAD.MOV.U32 R17, RZ, RZ, R8 ;  /* 0x000000ffff117224 */ /* 0x010fe200078e0008 */
[----:B------:R-:W4:Y:S04]  /*5a6f0*/  LDL.LU R3, [R1+0x4c24] ;  /* 0x004c240001037983 */ /* 0x000f280000300800 */
[----:B------:R-:W4:Y:S04]  /*5a700*/  LDL.LU R8, [R1+0x4c20] ;  /* 0x004c200001087983 */ /* 0x000f280000300800 */
[----:B------:R0:W-:Y:S02]  /*5a710*/  STL.64 [R1+0x4b88], R16 ;  /* 0x004b881001007387 */ /* 0x0001e40000100a00 */
[----:B0-----:R-:W-:-:S02]  /*5a720*/  IMAD.MOV.U32 R16, RZ, RZ, R0 ;  /* 0x000000ffff107224 */ /* 0x001fc400078e0000 */
[----:B------:R-:W-:Y:S01]  /*5a730*/  IMAD.MOV.U32 R17, RZ, RZ, R2 ;  /* 0x000000ffff117224 */ /* 0x000fe200078e0002 */
[----:B------:R-:W4:Y:S04]  /*5a740*/  LDL.LU R0, [R1+0x4c1c] ;  /* 0x004c1c0001007983 */ /* 0x000f280000300800 */
[----:B------:R-:W4:Y:S04]  /*5a750*/  LDL.LU R2, [R1+0x4c18] ;  /* 0x004c180001027983 */ /* 0x000f280000300800 */
[----:B------:R-:W-:Y:S04]  /*5a760*/  STL.64 [R1+0x4ba0], R16 ;  /* 0x004ba01001007387 */ /* 0x000fe80000100a00 */
[----:B---3--:R-:W-:Y:S04]  /*5a770*/  STL.64 [R1+0x4b50], R6 ;  /* 0x004b500601007387 */ /* 0x008fe80000100a00 */
[----:B--2---:R0:W-:Y:S04]  /*5a780*/  STL.64 [R1+0x4b48], R4 ;  /* 0x004b480401007387 */ /* 0x0041e80000100a00 */
[----:B0-----:R-:W2:Y:S01]  /*5a790*/  LDL.64 R4, [R1+0x30] ;  /* 0x0000300001047983 */ /* 0x001ea20000100a00 */
[----:B------:R-:W-:-:S02]  /*5a7a0*/  IMAD.MOV.U32 R16, RZ, RZ, R28 ;  /* 0x000000ffff107224 */ /* 0x000fc400078e001c */
[----:B------:R-:W-:Y:S01]  /*5a7b0*/  IMAD.MOV.U32 R17, RZ, RZ, R11 ;  /* 0x000000ffff117224 */ /* 0x000fe200078e000b */
[----:B--2---:R0:W-:Y:S04]  /*5a7c0*/  STL.64 [R1+0x4b68], R4 ;  /* 0x004b680401007387 */ /* 0x0041e80000100a00 */
[----:B0-----:R-:W2:Y:S04]  /*5a7d0*/  LDL.LU R4, [R1+0x1410] ;  /* 0x0014100001047983 */ /* 0x001ea80000300800 */
[----:B------:R-:W2:Y:S04]  /*5a7e0*/  LDL.LU R5, [R1+0x1414] ;  /* 0x0014140001057983 */ /* 0x000ea80000300800 */
[----:B------:R-:W3:Y:S04]  /*5a7f0*/  LDL.LU R6, [R1+0x1418] ;  /* 0x0014180001067983 */ /* 0x000ee80000300800 */
[----:B------:R-:W3:Y:S04]  /*5a800*/  LDL.LU R7, [R1+0x141c] ;  /* 0x00141c0001077983 */ /* 0x000ee80000300800 */
        /* <DEDUP_REMOVED lines=53> */
[----:B------:R-:W3:Y:S04]  /*5ab60*/  LDL.64 R20, [R1+0x20] ;  /* 0x0000200001147983 */ /* 0x000ee80000100a00 */
        /* <DEDUP_REMOVED lines=8> */
[----:B----4-:R-:W-:Y:S01]  /*5abf0*/  IMAD.MOV.U32 R29, RZ, RZ, R17 ;  /* 0x000000ffff1d7224 */ /* 0x010fe200078e0011 */
[C---:B--2---:R-:W-:Y:S02]  /*5ac00*/  HMMA.16816.F32.BF16 R4, R12.reuse, R16, R4 ;  /* 0x000000100c04723c */ /* 0x044fe40000041804 */
[----:B---3--:R-:W-:Y:S04]  /*5ac10*/  STL.64 [R1+0x4b18], R10 ;  /* 0x004b180a01007387 */ /* 0x008fe80000100a00 */
        /* <DEDUP_REMOVED lines=63> */
[----:B------:R-:W3:Y:S01]  /*5b010*/  LDL.LU.64 R6, [R1+0x4b50] ;  /* 0x004b500001067983 */ /* 0x000ee20000300a00 */
[----:B0-----:R-:W-:Y:S02]  /*5b020*/  IMAD.MOV.U32 R17, RZ, RZ, R4 ;  /* 0x000000ffff117224 */ /* 0x001fe400078e0004 */
[----:B------:R-:W-:-:S02]  /*5b030*/  IMAD.MOV.U32 R16, RZ, RZ, R5 ;  /* 0x000000ffff107224 */ /* 0x000fc400078e0005 */
[----:B------:R-:W3:Y:S04]  /*5b040*/  LDL.LU.64 R4, [R1+0x4b48] ;  /* 0x004b480001047983 */ /* 0x000ee80000300a00 */
[----:B------:R0:W-:Y:S01]  /*5b050*/  STL.64 [R1+0x4af8], R16 ;  /* 0x004af81001007387 */ /* 0x0001e20000100a00 */
[----:B------:R-:W-:-:S03]  /*5b060*/  IMAD.MOV.U32 R28, RZ, RZ, R20 ;  /* 0x000000ffff1c7224 */ /* 0x000fc600078e0014 */
[----:B0-----:R-:W4:Y:S04]  /*5b070*/  LDL.LU R16, [R1+0x420] ;  /* 0x0004200001107983 */ /* 0x001f280000300800 */
[----:B------:R-:W4:Y:S04]  /*5b080*/  LDL.LU R17, [R1+0x424] ;  /* 0x0004240001117983 */ /* 0x000f280000300800 */
[----:B------:R-:W4:Y:S04]  /*5b090*/  LDL.LU R18, [R1+0x428] ;  /* 0x0004280001127983 */ /* 0x000f280000300800 */
[----:B------:R-:W4:Y:S01]  /*5b0a0*/  LDL.LU R19, [R1+0x42c] ;  /* 0x00042c0001137983 */ /* 0x000f220000300800 */
[----:B---3--:R-:W-:-:S15]  /*5b0b0*/  HMMA.16816.F32.BF16 R4, R12, R20, R4 ;  /* 0x000000140c04723c */ /* 0x008fde0000041804 */
[----:B------:R-:W-:-:S08]  /*5b0c0*/  NOP ;  /* 0x0000000000007918 */ /* 0x000fd00000000000 */
[----:B------:R0:W-:Y:S04]  /*5b0d0*/  STL.64 [R1+0xe30], R4 ;  /* 0x000e300401007387 */ /* 0x0001e80000100a00 */
[----:B------:R1:W-:Y:S04]  /*5b0e0*/  STL.64 [R1+0xe38], R6 ;  /* 0x000e380601007387 */ /* 0x0003e80000100a00 */
[----:B0-----:R-:W3:Y:S01]  /*5b0f0*/  LDL.LU.64 R4, [R1+0x4b40] ;  /* 0x004b400001047983 */ /* 0x001ee20000300a00 */
[----:B-1----:R-:W-:-:S03]  /*5b100*/  IMAD.MOV.U32 R7, RZ, RZ, R21 ;  /* 0x000000ffff077224 */ /* 0x002fc600078e0015 */
[----:B------:R-:W2:Y:S04]  /*5b110*/  LDL.LU.64 R22, [R1+0x4b38] ;  /* 0x004b380001167983 */ /* 0x000ea80000300a00 */
[----:B------:R-:W4:Y:S02]  /*5b120*/  LDL.LU.64 R20, [R1+0x4b30] ;  /* 0x004b300001147983 */ /* 0x000f240000300a00 */
[----:B----4-:R-:W-:-:S15]  /*5b130*/  HMMA.16816.F32.BF16 R24, R12, R20, R24 ;  /* 0x000000140c18723c */ /* 0x010fde0000041818 */
[----:B------:R-:W-:-:S08]  /*5b140*/  NOP ;  /* 0x0000000000007918 */ /* 0x000fd00000000000 */
[----:B------:R-:W-:Y:S04]  /*5b150*/  STL.64 [R1+0xe20], R24 ;  /* 0x000e201801007387 */ /* 0x000fe80000100a00 */
[----:B------:R0:W-:Y:S04]  /*5b160*/  STL.64 [R1+0xe28], R26 ;  /* 0x000e281a01007387 */ /* 0x0001e80000100a00 */
[----:B0-----:R-:W4:Y:S04]  /*5b170*/  LDL.LU.64 R26, [R1+0x4b28] ;  /* 0x004b2800011a7983 */ /* 0x001f280000300a00 */
[----:B------:R-:W3:Y:S04]  /*5b180*/  LDL.LU.64 R24, [R1+0x4b20] ;  /* 0x004b200001187983 */ /* 0x000ee80000300a00 */
[----:B--2---:R-:W-:Y:S04]  /*5b190*/  STL.64 [R1+0x4a00], R22 ;  /* 0x004a001601007387 */ /* 0x004fe80000100a00 */
[----:B------:R0:W-:Y:S04]  /*5b1a0*/  STL.64 [R1+0x49f8], R20 ;  /* 0x0049f81401007387 */ /* 0x0001e80000100a00 */
[----:B0-----:R-:W2:Y:S01]  /*5b1b0*/  LDL.64 R20, [R1+0xd0] ;  /* 0x0000d00001147983 */ /* 0x001ea20000100a00 */
[----:B---3--:R-:W-:-:S15]  /*5b1c0*/  HMMA.16816.F32.BF16 R8, R12, R24, R8 ;  /* 0x000000180c08723c */ /* 0x008fde0000041808 */
[----:B------:R-:W-:-:S08]  /*5b1d0*/  NOP ;  /* 0x0000000000007918 */ /* 0x000fd00000000000 */
[----:B------:R-:W-:Y:S04]  /*5b1e0*/  STL.64 [R1+0xe10], R8 ;  /* 0x000e100801007387 */ /* 0x000fe80000100a00 */
[----:B------:R0:W-:Y:S04]  /*5b1f0*/  STL.64 [R1+0xe18], R10 ;  /* 0x000e180a01007387 */ /* 0x0001e80000100a00 */
[----:B0-----:R-:W3:Y:S04]  /*5b200*/  LDL.LU.64 R10, [R1+0x4b18] ;  /* 0x004b1800010a7983 */ /* 0x001ee80000300a00 */
[----:B------:R-:W3:Y:S04]  /*5b210*/  LDL.LU.64 R8, [R1+0x4b10] ;  /* 0x004b100001087983 */ /* 0x000ee80000300a00 */
[----:B----4-:R-:W-:Y:S04]  /*5b220*/  STL.64 [R1+0x49f0], R26 ;  /* 0x0049f01a01007387 */ /* 0x010fe80000100a00 */
[----:B------:R0:W-:Y:S04]  /*5b230*/  STL.64 [R1+0x49e8], R24 ;  /* 0x0049e81801007387 */ /* 0x0001e80000100a00 */
[----:B0-----:R-:W2:Y:S04]  /*5b240*/  LDL.LU R24, [R1+0x3e0] ;  /* 0x0003e00001187983 */ /* 0x001ea80000300800 */
[----:B------:R-:W2:Y:S04]  /*5b250*/  LDL.LU R25, [R1+0x3e4] ;  /* 0x0003e40001197983 */ /* 0x000ea80000300800 */
[----:B------:R-:W2:Y:S04]  /*5b260*/  LDL.LU R26, [R1+0x3e8] ;  /* 0x0003e800011a7983 */ /* 0x000ea80000300800 */
[----:B------:R-:W2:Y:S01]  /*5b270*/  LDL.LU R27, [R1+0x3ec] ;  /* 0x0003ec00011b7983 */ /* 0x000ea20000300800 */
[----:B---3--:R-:W-:Y:S03]  /*5b280*/  HMMA.16816.F32.BF16 R12, R12, R4, R8 ;  /* 0x000000040c0c723c */ /* 0x008fe60000041808 */
[----:B------:R-:W3:Y:S04]  /*5b290*/  LDL.LU.64 R10, [R1+0x4b08] ;  /* 0x004b0800010a7983 */ /* 0x000ee80000300a00 */
[----:B------:R-:W3:-:S15]  /*5b2a0*/  LDL.LU.64 R8, [R1+0x4b00] ;  /* 0x004b000001087983 */ /* 0x000ede0000300a00 */
[----:B------:R-:W-:-:S01]  /*5b2b0*/  NOP ;  /* 0x0000000000007918 */ /* 0x000fc20000000000 */
[----:B------:R0:W-:Y:S04]  /*5b2c0*/  STL.64 [R1+0x4c0], R12 ;  /* 0x0004c00c01007387 */ /* 0x0001e80000100a00 */
[----:B------:R2:W-:Y:S04]  /*5b2d0*/  STL.64 [R1+0x4c8], R14 ;  /* 0x0004c80e01007387 */ /* 0x0005e80000100a00 */
[----:B0-----:R-:W3:Y:S02]  /*5b2e0*/  LDL.64 R12, [R1+0xe0] ;  /* 0x0000e000010c7983 */ /* 0x001ee40000100a00 */
[----:B---3--:R-:W-:Y:S06]  /*5b2f0*/  HMMA.16816.F32.BF16 R16, R8, R12, R16 ;  /* 0x0000000c0810723c */ /* 0x008fec0000041810 */
[----:B------:R-:W-:-:S02]  /*5b300*/  IMAD.MOV.U32 R2, RZ, RZ, R12 ;  /* 0x000000ffff027224 */ /* 0x000fc400078e000c */
[----:B------:R-:W-:Y:S02]  /*5b310*/  IMAD.MOV.U32 R0, RZ, RZ, R13 ;  /* 0x000000ffff007224 */ /* 0x000fe400078e000d */
[----:B--2---:R-:W-:-:S13]  /*5b320*/  HMMA.16816.F32.BF16 R12, R8, R20, R24 ;  /* 0x00000014080c723c */ /* 0x004fda0000041818 */
[----:B------:R0:W-:Y:S04]  /*5b330*/  STL.64 [R1+0x480], R16 ;  /* 0x0004801001007387 */ /* 0x0001e80000100a00 */
[----:B------:R-:W-:Y:S04]  /*5b340*/  STL.64 [R1+0x488], R18 ;  /* 0x0004881201007387 */ /* 0x000fe80000100a00 */
[----:B0-----:R-:W2:Y:S04]  /*5b350*/  LDL.LU.64 R16, [R1+0x4af8] ;  /* 0x004af80001107983 */ /* 0x001ea80000300a00 */
[----:B------:R-:W-:Y:S04]  /*5b360*/  STL [R1+0x49d4], R0 ;  /* 0x0049d40001007387 */ /* 0x000fe80000100800 */
[----:B------:R-:W-:Y:S04]  /*5b370*/  STL [R1+0x49d0], R2 ;  /* 0x0049d00201007387 */ /* 0x000fe80000100800 */
[----:B------:R-:W-:Y:S04]  /*5b380*/  STL.64 [R1+0x470], R12 ;  /* 0x0004700c01007387 */ /* 0x000fe80000100a00 */
[----:B------:R-:W-:Y:S04]  /*5b390*/  STL.64 [R1+0x478], R14 ;  /* 0x0004780e01007387 */ /* 0x000fe80000100a00 */
        /* <DEDUP_REMOVED lines=8> */
[----:B------:R-:W3:Y:S04]  /*5b420*/  LDL.LU R20, [R1+0x1380] ;  /* 0x0013800001147983 */ /* 0x000ee80000300800 */
[----:B------:R-:W3:Y:S04]  /*5b430*/  LDL.LU R21, [R1+0x1384] ;  /* 0x0013840001157983 */ /* 0x000ee80000300800 */
[----:B------:R-:W4:Y:S04]  /*5b440*/  LDL.LU R22, [R1+0x1388] ;  /* 0x0013880001167983 */ /* 0x000f280000300800 */
[----:B------:R-:W4:Y:S01]  /*5b450*/  LDL.LU R23, [R1+0x138c] ;  /* 0x00138c0001177983 */ /* 0x000f220000300800 */
[----:B--2---:R-:W-:-:S02]  /*5b460*/  IMAD.MOV.U32 R24, RZ, RZ, R17 ;  /* 0x000000ffff187224 */ /* 0x004fc400078e0011 */
[----:B------:R-:W-:Y:S01]  /*5b470*/  IMAD.MOV.U32 R25, RZ, RZ, R16 ;  /* 0x000000ffff197224 */ /* 0x000fe200078e0010 */
[----:B----4-:R-:W-:Y:S04]  /*5b480*/  STL.64 [R1+0x4a20], R22 ;  /* 0x004a201601007387 */ /* 0x010fe80000100a00 */
[----:B---3--:R-:W-:Y:S04]  /*5b490*/  STL.64 [R1+0x4a18], R20 ;  /* 0x004a181401007387 */ /* 0x008fe80000100a00 */
[----:B------:R0:W-:Y:S04]  /*5b4a0*/  STL.64 [R1+0x4a28], R24 ;  /* 0x004a281801007387 */ /* 0x0001e80000100a00 */
[----:B0-----:R-:W2:Y:S04]  /*5b4b0*/  LDL.64 R24, [R1+0x40] ;  /* 0x0000400001187983 */ /* 0x001ea80000100a00 */
[----:B--2---:R0:W-:Y:S04]  /*5b4c0*/  STL.64 [R1+0x4a40], R24 ;  /* 0x004a401801007387 */ /* 0x0041e80000100a00 */
[----:B------:R-:W2:Y:S04]  /*5b4d0*/  LDL.LU R20, [R1+0x1390] ;  /* 0x0013900001147983 */ /* 0x000ea80000300800 */
[----:B------:R-:W2:Y:S04]  /*5b4e0*/  LDL.LU R21, [R1+0x1394] ;  /* 0x0013940001157983 */ /* 0x000ea80000300800 */
[----:B------:R-:W3:Y:S04]  /*5b4f0*/  LDL.LU R22, [R1+0x1398] ;  /* 0x0013980001167983 */ /* 0x000ee80000300800 */
[----:B------:R-:W3:Y:S04]  /*5b500*/  LDL.LU R23, [R1+0x139c] ;  /* 0x00139c0001177983 */ /* 0x000ee80000300800 */
[----:B0-----:R-:W4:Y:S04]  /*5b510*/  LDL.64 R24, [R1+0x50] ;  /* 0x0000500001187983 */ /* 0x001f280000100a00 */
[----:B----4-:R0:W-:Y:S04]  /*5b520*/  STL.64 [R1+0x4a58], R24 ;  /* 0x004a581801007387 */ /* 0x0101e80000100a00 */
        /* <DEDUP_REMOVED lines=15> */
[----:B--2---:R0:W-:Y:S04]  /*5b620*/  STL.64 [R1+0x4aa8], R16 ;  /* 0x004aa81001007387 */ /* 0x0041e80000100a00 */
[----:B0-----:R-:W2:Y:S04]  /*5b630*/  LDL R16, [R1+0xa0] ;  /* 0x0000a00001107983 */ /* 0x001ea80000100800 */
[----:B------:R-:W2:Y:S04]  /*5b640*/  LDL R17, [R1+0xa4] ;  /* 0x0000a40001117983 */ /* 0x000ea80000100800 */
[----:B--2---:R-:W-:Y:S04]  /*5b650*/  STL.64 [R1+0x4ac0], R16 ;  /* 0x004ac01001007387 */ /* 0x004fe80000100a00 */
[----:B------:R-:W2:Y:S04]  /*5b660*/  LDL.64 R24, [R1+0x70] ;  /* 0x0000700001187983 */ /* 0x000ea80000100a00 */
[----:B--2---:R0:W-:Y:S04]  /*5b670*/  STL.64 [R1+0x4a88], R24 ;  /* 0x004a881801007387 */ /* 0x0041e80000100a00 */
[----:B0-----:R-:W2:Y:S04]  /*5b680*/  LDL.64 R24, [R1+0x80] ;  /* 0x0000800001187983 */ /* 0x001ea80000100a00 */
[----:B--2---:R0:W-:Y:S04]  /*5b690*/  STL.64 [R1+0x4aa0], R24 ;  /* 0x004aa01801007387 */ /* 0x0041e80000100a00 */
[----:B0-----:R-:W2:Y:S04]  /*5b6a0*/  LDL.LU R24, [R1+0xd00] ;  /* 0x000d000001187983 */ /* 0x001ea80000300800 */
[----:B------:R-:W2:Y:S04]  /*5b6b0*/  LDL.LU R25, [R1+0xd04] ;  /* 0x000d040001197983 */ /* 0x000ea80000300800 */
[----:B------:R-:W4:Y:S04]  /*5b6c0*/  LDL.LU R26, [R1+0xd08] ;  /* 0x000d0800011a7983 */ /* 0x000f280000300800 */
[----:B------:R-:W4:Y:S04]  /*5b6d0*/  LDL.LU R27, [R1+0xd0c] ;  /* 0x000d0c00011b7983 */ /* 0x000f280000300800 */
[----:B------:R-:W3:Y:S01]  /*5b6e0*/  LDL R16, [R1+0xb0] ;  /* 0x0000b00001107983 */ /* 0x000ee20000100800 */
[----:B------:R-:W-:-:S03]  /*5b6f0*/  IMAD.MOV.U32 R17, RZ, RZ, R29 ;  /* 0x000000ffff117224 */ /* 0x000fc600078e001d */
[----:B------:R-:W2:Y:S04]  /*5b700*/  LDL.LU R29, [R1+0x4af0] ;  /* 0x004af000011d7983 */ /* 0x000ea80000300800 */
[----:B---3--:R-:W-:Y:S04]  /*5b710*/  STL.64 [R1+0x4ad8], R16 ;  /* 0x004ad81001007387 */ /* 0x008fe80000100a00 */
[----:B----4-:R-:W-:Y:S04]  /*5b720*/  STL.64 [R1+0x4ab8], R26 ;  /* 0x004ab81a01007387 */ /* 0x010fe80000100a00 */
[----:B--2---:R0:W-:Y:S04]  /*5b730*/  STL.64 [R1+0x4ab0], R24 ;  /* 0x004ab01801007387 */ /* 0x0041e80000100a00 */
[----:B------:R-:W1:Y:S04]  /*5b740*/  LDSM.16.MT88.4 R12, [R29+UR4+0x8200] ;  /* 0x008200041d0c783b */ /* 0x000e680008004200 */
[----:B0-----:R-:W2:Y:S04]  /*5b750*/  LDL.LU R24, [R1+0xd10] ;  /* 0x000d100001187983 */ /* 0x001ea80000300800 */
[----:B------:R-:W2:Y:S04]  /*5b760*/  LDL.LU R25, [R1+0xd14] ;  /* 0x000d140001197983 */ /* 0x000ea80000300800 */
[----:B------:R-:W3:Y:S04]  /*5b770*/  LDL.LU R26, [R1+0xd18] ;  /* 0x000d1800011a7983 */ /* 0x000ee80000300800 */
[----:B------:R-:W3:Y:S04]  /*5b780*/  LDL.LU R27, [R1+0xd1c] ;  /* 0x000d1c00011b7983 */ /* 0x000ee80000300800 */
[----:B------:R-:W4:Y:S04]  /*5b790*/  LDL R16, [R1+0xc0] ;  /* 0x0000c00001107983 */ /* 0x000f280000100800 */
[----:B------:R-:W4:Y:S04]  /*5b7a0*/  LDL R17, [R1+0xc4] ;  /* 0x0000c40001117983 */ /* 0x000f280000100800 */
        /* <DEDUP_REMOVED lines=24> */
[C---:B----4-:R-:W-:Y:S03]  /*5b930*/  HMMA.16816.F32.BF16 R16, R8.reuse, R16, R24 ;  /* 0x000000100810723c */ /* 0x050fe60000041818 */
[----:B---3--:R-:W-:Y:S04]  /*5b940*/  STL.64 [R1+0x4a80], R22 ;  /* 0x004a801601007387 */ /* 0x008fe80000100a00 */
[----:B--2---:R0:W-:Y:S04]  /*5b950*/  STL.64 [R1+0x4a78], R20 ;  /* 0x004a781401007387 */ /* 0x0041e80000100a00 */
[----:B0-----:R-:W2:Y:S04]  /*5b960*/  LDL.LU R20, [R1+0xce0] ;  /* 0x000ce00001147983 */ /* 0x001ea80000300800 */
[----:B------:R-:W2:Y:S04]  /*5b970*/  LDL.LU R21, [R1+0xce4] ;  /* 0x000ce40001157983 */ /* 0x000ea80000300800 */
[----:B------:R-:W2:Y:S04]  /*5b980*/  LDL.LU R22, [R1+0xce8] ;  /* 0x000ce80001167983 */ /* 0x000ea80000300800 */
[----:B------:R-:W2:Y:S04]  /*5b990*/  LDL.LU R23, [R1+0xcec] ;  /* 0x000cec0001177983 */ /* 0x000ea80000300800 */
[----:B------:R-:W-:Y:S04]  /*5b9a0*/  STL [R1+0x49dc], R3 ;  /* 0x0049dc0301007387 */ /* 0x000fe80000100800 */
[----:B------:R-:W-:Y:S04]  /*5b9b0*/  STL [R1+0x49d8], R6 ;  /* 0x0049d80601007387 */ /* 0x000fe80000100800 */
[----:B------:R-:W-:Y:S04]  /*5b9c0*/  STL [R1+0x49e0], R29 ;  /* 0x0049e01d01007387 */ /* 0x000fe80000100800 */
[----:B-1----:R-:W-:Y:S04]  /*5b9d0*/  STL.64 [R1+0x48b0], R14 ;  /* 0x0048b00e01007387 */ /* 0x002fe80000100a00 */
[----:B------:R-:W-:Y:S04]  /*5b9e0*/  STL.64 [R1+0x48a8], R12 ;  /* 0x0048a80c01007387 */ /* 0x000fe80000100a00 */
        /* <DEDUP_REMOVED lines=17> */
[----:B------:R-:W-:Y:S04]  /*5bb00*/  STL.64 [R1+0xd18], R18 ;  /* 0x000d181201007387 */ /* 0x000fe80000100a00 */
[----:B0-----:R-:W3:Y:S01]  /*5bb10*/  LDL.LU.64 R16, [R1+0x4aa8] ;  /* 0x004aa80001107983 */ /* 0x001ee20000300a00 */
[----:B------:R-:W-:Y:S02]  /*5bb20*/  IMAD.MOV.U32 R12, RZ, RZ, R28 ;  /* 0x000000ffff0c7224 */ /* 0x000fe400078e001c */
[----:B------:R-:W-:Y:S01]  /*5bb30*/  IMAD.MOV.U32 R13, RZ, RZ, R7 ;  /* 0x000000ffff0d7224 */ /* 0x000fe200078e0007 */
[----:B---3--:R-:W-:Y:S06]  /*5bb40*/  HMMA.16816.F32.BF16 R24, R8, R16, R24 ;  /* 0x000000100818723c */ /* 0x008fec0000041818 */
[----:B------:R-:W-:-:S02]  /*5bb50*/  IMAD.MOV.U32 R28, RZ, RZ, R16 ;  /* 0x000000ffff1c7224 */ /* 0x000fc400078e0010 */
[----:B------:R-:W-:-:S15]  /*5bb60*/  IMAD.MOV.U32 R7, RZ, RZ, R17 ;  /* 0x000000ffff077224 */ /* 0x000fde00078e0011 */
[----:B------:R0:W-:Y:S04]  /*5bb70*/  STL.64 [R1+0xd00], R24 ;  /* 0x000d001801007387 */ /* 0x0001e80000100a00 */
[----:B------:R-:W-:Y:S04]  /*5bb80*/  STL.64 [R1+0xd08], R26 ;  /* 0x000d081a01007387 */ /* 0x000fe80000100a00 */
[----:B0-----:R-:W3:Y:S04]  /*5bb90*/  LDL.LU.64 R24, [R1+0x4aa0] ;  /* 0x004aa00001187983 */ /* 0x001ee80000300a00 */
[----:B------:R-:W3:Y:S04]  /*5bba0*/  LDL.LU.64 R18, [R1+0x4a98] ;  /* 0x004a980001127983 */ /* 0x000ee80000300a00 */
[----:B------:R-:W3:Y:S04]  /*5bbb0*/  LDL.LU.64 R16, [R1+0x4a90] ;  /* 0x004a900001107983 */ /* 0x000ee80000300a00 */
[----:B------:R-:W-:Y:S01]  /*5bbc0*/  STL [R1+0x49e4], R28 ;  /* 0x0049e41c01007387 */ /* 0x000fe20000100800 */
        /* <DEDUP_REMOVED lines=45> */
[----:B0-----:R-:W3:Y:S04]  /*5bea0*/  LDL.LU.64 R26, [R1+0x4a10] ;  /* 0x004a1000011a7983 */ /* 0x001ee80000300a00 */
[----:B------:R-:W3:Y:S01]  /*5beb0*/  LDL.LU.64 R24, [R1+0x4a08] ;  /* 0x004a080001187983 */ /* 0x000ee20000300a00 */
[----:B--2---:R-:W-:-:S15]  /*5bec0*/  HMMA.16816.F32.BF16 R20, R8, R12, R20 ;  /* 0x0000000c0814723c */ /* 0x004fde0000041814 */
[----:B------:R-:W-:-:S08]  /*5bed0*/  NOP ;  /* 0x0000000000007918 */ /* 0x000fd00000000000 */
[----:B------:R-:W-:Y:S04]  /*5bee0*/  STL.64 [R1+0xc90], R20 ;  /* 0x000c901401007387 */ /* 0x000fe80000100a00 */
[----:B------:R0:W-:Y:S04]  /*5bef0*/  STL.64 [R1+0xc98], R22 ;  /* 0x000c981601007387 */ /* 0x0001e80000100a00 */
[----:B0-----:R-:W2:Y:S04]  /*5bf00*/  LDL.LU.64 R22, [R1+0x4a00] ;  /* 0x004a000001167983 */ /* 0x001ea80000300a00 */
[----:B------:R-:W3:Y:S04]  /*5bf10*/  LDL.LU.64 R20, [R1+0x49f8] ;  /* 0x0049f80001147983 */ /* 0x000ee80000300a00 */
        /* <DEDUP_REMOVED lines=9> */
[----:B0-----:R-:W3:Y:S04]  /*5bfb0*/  LDL.LU.64 R26, [R1+0x49f0] ;  /* 0x0049f000011a7983 */ /* 0x001ee80000300a00 */
[----:B------:R-:W4:Y:S04]  /*5bfc0*/  LDL.LU.64 R24, [R1+0x49e8] ;  /* 0x0049e80001187983 */ /* 0x000f280000300a00 */
[----:B--2---:R-:W-:Y:S04]  /*5bfd0*/  STL.64 [R1+0x48e0], R22 ;  /* 0x0048e01601007387 */ /* 0x004fe80000100a00 */
[----:B------:R0:W-:Y:S04]  /*5bfe0*/  STL.64 [R1+0x48d8], R20 ;  /* 0x0048d81401007387 */ /* 0x0001e80000100a00 */
[----:B0-----:R-:W4:Y:S04]  /*5bff0*/  LDL.LU R20, [R1+0x1360] ;  /* 0x0013600001147983 */ /* 0x001f280000300800 */
[----:B------:R-:W4:Y:S04]  /*5c000*/  LDL.LU R21, [R1+0x1364] ;  /* 0x0013640001157983 */ /* 0x000f280000300800 */
[----:B------:R-:W4:Y:S04]  /*5c010*/  LDL.LU R22, [R1+0x1368] ;  /* 0x0013680001167983 */ /* 0x000f280000300800 */
[----:B------:R-:W4:Y:S02]  /*5c020*/  LDL.LU R23, [R1+0x136c] ;  /* 0x00136c0001177983 */ /* 0x000f240000300800 */
[C---:B----4-:R-:W-:Y:S06]  /*5c030*/  HMMA.16816.F32.BF16 R20, R8.reuse, R24, R20 ;  /* 0x000000180814723c */ /* 0x050fec0000041814 */
[----:B------:R-:W-:Y:S01]  /*5c040*/  HMMA.16816.F32.BF16 R8, R8, R4, R12 ;  /* 0x000000040808723c */ /* 0x000fe2000004180c */
[----:B---3--:R-:W-:Y:S04]  /*5c050*/  STL.64 [R1+0x48c8], R26 ;  /* 0x0048c81a01007387 */ /* 0x008fe80000100a00 */
[----:B------:R-:W-:-:S12]  /*5c060*/  STL.64 [R1+0x48c0], R24 ;  /* 0x0048c01801007387 */ /* 0x000fd80000100a00 */
[----:B------:R0:W-:Y:S04]  /*5c070*/  STL.64 [R1+0xc70], R20 ;  /* 0x000c701401007387 */ /* 0x0001e80000100a00 */
[----:B------:R-:W-:Y:S04]  /*5c080*/  STL.64 [R1+0xc78], R22 ;  /* 0x000c781601007387 */ /* 0x000fe80000100a00 */
[----:B------:R-:W2:Y:S04]  /*5c090*/  LDL.LU R12, [R1+0xb50] ;  /* 0x000b5000010c7983 */ /* 0x000ea80000300800 */
[----:B------:R-:W-:Y:S04]  /*5c0a0*/  STL.64 [R1+0x460], R8 ;  /* 0x0004600801007387 */ /* 0x000fe80000100a00 */
[----:B------:R-:W-:Y:S04]  /*5c0b0*/  STL.64 [R1+0x468], R10 ;  /* 0x0004680a01007387 */ /* 0x000fe80000100a00 */
[----:B------:R-:W2:Y:S04]  /*5c0c0*/  LDL.LU R13, [R1+0xb54] ;  /* 0x000b5400010d7983 */ /* 0x000ea80000300800 */
[----:B------:R-:W3:Y:S04]  /*5c0d0*/  LDL.LU R14, [R1+0xb58] ;  /* 0x000b5800010e7983 */ /* 0x000ee80000300800 */
[----:B------:R-:W3:Y:S01]  /*5c0e0*/  LDL.LU R15, [R1+0xb5c] ;  /* 0x000b5c00010f7983 */ /* 0x000ee20000300800 */
[----:B0-----:R-:W-:-:S02]  /*5c0f0*/  IMAD.MOV.U32 R20, RZ, RZ, R28 ;  /* 0x000000ffff147224 */ /* 0x001fc400078e001c */
[----:B------:R-:W-:Y:S01]  /*5c100*/  IMAD.MOV.U32 R21, RZ, RZ, R29 ;  /* 0x000000ffff157224 */ /* 0x000fe200078e001d */
[----:B---3--:R-:W-:Y:S04]  /*5c110*/  STL.64 [R1+0x48f0], R14 ;  /* 0x0048f00e01007387 */ /* 0x008fe80000100a00 */
[----:B--2---:R0:W-:Y:S04]  /*5c120*/  STL.64 [R1+0x48e8], R12 ;  /* 0x0048e80c01007387 */ /* 0x0041e80000100a00 */
[----:B------:R-:W2:Y:S04]  /*5c130*/  LDL.LU R28, [R1+0x49e4] ;  /* 0x0049e400011c7983 */ /* 0x000ea80000300800 */
[----:B------:R-:W3:Y:S04]  /*5c140*/  LDL.LU R29, [R1+0x49e0] ;  /* 0x0049e000011d7983 */ /* 0x000ee80000300800 */
[----:B------:R1:W-:Y:S04]  /*5c150*/  STL.64 [R1+0x48f8], R20 ;  /* 0x0048f81401007387 */ /* 0x0003e80000100a00 */
[----:B0-----:R-:W4:Y:S04]  /*5c160*/  LDL.LU R12, [R1+0xb60] ;  /* 0x000b6000010c7983 */ /* 0x001f280000300800 */
[----:B------:R-:W4:Y:S04]  /*5c170*/  LDL.LU R13, [R1+0xb64] ;  /* 0x000b6400010d7983 */ /* 0x000f280000300800 */
[----:B------:R-:W2:Y:S04]  /*5c180*/  LDL.LU R14, [R1+0xb68] ;  /* 0x000b6800010e7983 */ /* 0x000ea80000300800 */
[----:B------:R-:W2:Y:S01]  /*5c190*/  LDL.LU R15, [R1+0xb6c] ;  /* 0x000b6c00010f7983 */ /* 0x000ea20000300800 */
[----:B-1----:R-:W-:-:S02]  /*5c1a0*/  IMAD.MOV.U32 R20, RZ, RZ, R3 ;  /* 0x000000ffff147224 */ /* 0x002fc400078e0003 */
[----:B------:R-:W-:Y:S01]  /*5c1b0*/  IMAD.MOV.U32 R21, RZ, RZ, R6 ;  /* 0x000000ffff157224 */ /* 0x000fe200078e0006 */
[----:B--2---:R-:W-:Y:S04]  /*5c1c0*/  STL.64 [R1+0x4908], R14 ;  /* 0x0049080e01007387 */ /* 0x004fe80000100a00 */
[----:B----4-:R0:W-:Y:S04]  /*5c1d0*/  STL.64 [R1+0x4900], R12 ;  /* 0x0049000c01007387 */ /* 0x0101e80000100a00 */
[----:B------:R-:W2:Y:S04]  /*5c1e0*/  LDL.LU R3, [R1+0x49dc] ;  /* 0x0049dc0001037983 */ /* 0x000ea80000300800 */
[----:B------:R-:W4:Y:S04]  /*5c1f0*/  LDL.LU R6, [R1+0x49d8] ;  /* 0x0049d80001067983 */ /* 0x000f280000300800 */
[----:B------:R1:W-:Y:S04]  /*5c200*/  STL.64 [R1+0x4910], R20 ;  /* 0x0049101401007387 */ /* 0x0003e80000100a00 */
[----:B0-----:R-:W3:Y:S04]  /*5c210*/  LDL.LU R12, [R1+0xb70] ;  /* 0x000b7000010c7983 */ /* 0x001ee80000300800 */
[----:B------:R-:W3:Y:S04]  /*5c220*/  LDL.LU R13, [R1+0xb74] ;  /* 0x000b7400010d7983 */ /* 0x000ee80000300800 */
[----:B------:R-:W2:Y:S04]  /*5c230*/  LDL.LU R14, [R1+0xb78] ;  /* 0x000b7800010e7983 */ /* 0x000ea80000300800 */
[----:B------:R-:W2:Y:S01]  /*5c240*/  LDL.LU R15, [R1+0xb7c] ;  /* 0x000b7c00010f7983 */ /* 0x000ea20000300800 */
[----:B-1----:R-:W-:-:S02]  /*5c250*/  IMAD.MOV.U32 R20, RZ, RZ, R0 ;  /* 0x000000ffff147224 */ /* 0x002fc400078e0000 */
[----:B------:R-:W-:Y:S01]  /*5c260*/  IMAD.MOV.U32 R21, RZ, RZ, R2 ;  /* 0x000000ffff157224 */ /* 0x000fe200078e0002 */
[----:B--2---:R-:W-:Y:S04]  /*5c270*/  STL.64 [R1+0x4920], R14 ;  /* 0x0049200e01007387 */ /* 0x004fe80000100a00 */
[----:B---3--:R-:W-:Y:S04]  /*5c280*/  STL.64 [R1+0x4918], R12 ;  /* 0x0049180c01007387 */ /* 0x008fe80000100a00 */
[----:B------:R-:W2:Y:S04]  /*5c290*/  LDL.LU R0, [R1+0x49d4] ;  /* 0x0049d40001007983 */ /* 0x000ea80000300800 */
[----:B------:R-:W3:Y:S04]  /*5c2a0*/  LDL.LU R2, [R1+0x49d0] ;  /* 0x0049d00001027983 */ /* 0x000ee80000300800 */
[----:B------:R0:W-:Y:S02]  /*5c2b0*/  STL.64 [R1+0x4928], R20 ;  /* 0x0049281401007387 */ /* 0x0001e40000100a00 */
[----:B0-----:R-:W-:-:S02]  /*5c2c0*/  IMAD.MOV.U32 R20, RZ, RZ, R16 ;  /* 0x000000ffff147224 */ /* 0x001fc400078e0010 */
[----:B------:R-:W-:Y:S01]  /*5c2d0*/  IMAD.MOV.U32 R21, RZ, RZ, R17 ;  /* 0x000000ffff157224 */ /* 0x000fe200078e0011 */
[----:B------:R-:W2:Y:S04]  /*5c2e0*/  LDL.LU R16, [R1+0x49cc] ;  /* 0x0049cc0001107983 */ /* 0x000ea80000300800 */
[----:B------:R-:W2:Y:S04]  /*5c2f0*/  LDL.LU R17, [R1+0x49c8] ;  /* 0x0049c80001117983 */ /* 0x000ea80000300800 */
        /* <DEDUP_REMOVED lines=9> */
[----:B------:R0:W-:Y:S02]  /*5c390*/  STL.64 [R1+0x4958], R20 ;  /* 0x0049581401007387 */ /* 0x0001e40000100a00 */
[----:B0-----:R-:W-:-:S02]  /*5c3a0*/  IMAD.MOV.U32 R20, RZ, RZ, R28 ;  /* 0x000000ffff147224 */ /* 0x001fc400078e001c */
[----:B------:R-:W-:Y:S01]  /*5c3b0*/  IMAD.MOV.U32 R21, RZ, RZ, R7 ;  /* 0x000000ffff157224 */ /* 0x000fe200078e0007 */
[----:B---3--:R-:W-:Y:S04]  /*5c3c0*/  STL.64 [R1+0x4938], R14 ;  /* 0x0049380e01007387 */ /* 0x008fe80000100a00 */
[----:B----4-:R0:W-:Y:S04]  /*5c3d0*/  STL.64 [R1+0x4930], R12 ;  /* 0x0049300c01007387 */ /* 0x0101e80000100a00 */
[----:B0-----:R-:W3:Y:S04]  /*5c3e0*/  LDL.LU R12, [R1+0xb90] ;  /* 0x000b9000010c7983 */ /* 0x001ee80000300800 */
[----:B------:R-:W3:Y:S04]  /*5c3f0*/  LDL.LU R13, [R1+0xb94] ;  /* 0x000b9400010d7983 */ /* 0x000ee80000300800 */
[----:B------:R-:W4:Y:S04]  /*5c400*/  LDL.LU R14, [R1+0xb98] ;  /* 0x000b9800010e7983 */ /* 0x000f280000300800 */
[----:B------:R-:W4:Y:S04]  /*5c410*/  LDL.LU R15, [R1+0xb9c] ;  /* 0x000b9c00010f7983 */ /* 0x000f280000300800 */
[----:B------:R0:W-:Y:S04]  /*5c420*/  STL.64 [R1+0x4970], R20 ;  /* 0x0049701401007387 */ /* 0x0001e80000100a00 */
[----:B0-----:R-:W2:Y:S01]  /*5c430*/  LDL.64 R20, [R1+0xb0] ;  /* 0x0000b00001147983 */ /* 0x001ea20000100a00 */
[----:B------:R-:W-:-:S02]  /*5c440*/  IMAD.MOV.U32 R8, RZ, RZ, R6 ;  /* 0x000000ffff087224 */ /* 0x000fc400078e0006 */
[----:B------:R-:W-:Y:S01]  /*5c450*/  IMAD.MOV.U32 R9, RZ, RZ, R3 ;  /* 0x000000ffff097224 */ /* 0x000fe200078e0003 */
[----:B--2---:R0:W-:Y:S04]  /*5c460*/  STL.64 [R1+0x4988], R20 ;  /* 0x0049881401007387 */ /* 0x0041e80000100a00 */
[----:B------:R-:W2:Y:S04]  /*5c470*/  LDL.LU R24, [R1+0x1330] ;  /* 0x0013300001187983 */ /* 0x000ea80000300800 */
[----:B------:R-:W2:Y:S04]  /*5c480*/  LDL.LU R25, [R1+0x1334] ;  /* 0x0013340001197983 */ /* 0x000ea80000300800 */
[----:B------:R-:W3:Y:S04]  /*5c490*/  LDL.LU R26, [R1+0x1338] ;  /* 0x00133800011a7983 */ /* 0x000ee80000300800 */
[----:B------:R-:W3:Y:S04]  /*5c4a0*/  LDL.LU R27, [R1+0x133c] ;  /* 0x00133c00011b7983 */ /* 0x000ee80000300800 */
[----:B------:R-:W-:Y:S04]  /*5c4b0*/  STL.64 [R1+0x49a8], R8 ;  /* 0x0049a80801007387 */ /* 0x000fe80000100a00 */
[----:B0-----:R-:W4:Y:S04]  /*5c4c0*/  LDL.64 R20, [R1+0xc0] ;  /* 0x0000c00001147983 */ /* 0x001f280000100a00 */
[----:B----4-:R0:W-:Y:S04]  /*5c4d0*/  STL.64 [R1+0x49a0], R20 ;  /* 0x0049a01401007387 */ /* 0x0101e80000100a00 */
        /* <DEDUP_REMOVED lines=27> */
[----:B------:R-:W4:Y:S04]  /*5c690*/  LDL.LU R13, [R1+0x1314] ;  /* 0x00131400010d7983 */ /* 0x000f280000300800 */
[----:B------:R-:W3:Y:S04]  /*5c6a0*/  LDL.LU R14, [R1+0x1318] ;  /* 0x00131800010e7983 */ /* 0x000ee80000300800 */
[----:B------:R-:W3:Y:S01]  /*5c6b0*/  LDL.LU R15, [R1+0x131c] ;  /* 0x00131c00010f7983 */ /* 0x000ee20000300800 */
[C---:B--2---:R-:W-:Y:S03]  /*5c6c0*/  HMMA.16816.F32.BF16 R8, R16.reuse, R8, R20 ;  /* 0x000000081008723c */ /* 0x044fe60000041814 */
[----:B---3--:R-:W-:Y:S04]  /*5c6d0*/  STL.64 [R1+0x4968], R14 ;  /* 0x0049680e01007387 */ /* 0x008fe80000100a00 */
[----:B----4-:R0:W-:Y:S04]  /*5c6e0*/  STL.64 [R1+0x4960], R12 ;  /* 0x0049600c01007387 */ /* 0x0101e80000100a00 */
[----:B0-----:R-:W2:Y:S04]  /*5c6f0*/  LDL.LU R12, [R1+0x1320] ;  /* 0x00132000010c7983 */ /* 0x001ea80000300800 */
[----:B------:R-:W2:Y:S04]  /*5c700*/  LDL.LU R13, [R1+0x1324] ;  /* 0x00132400010d7983 */ /* 0x000ea80000300800 */
[----:B------:R-:W2:Y:S04]  /*5c710*/  LDL.LU R14, [R1+0x1328] ;  /* 0x00132800010e7983 */ /* 0x000ea80000300800 */
[----:B------:R-:W2:Y:S04]  /*5c720*/  LDL.LU R15, [R1+0x132c] ;  /* 0x00132c00010f7983 */ /* 0x000ea80000300800 */
[----:B------:R0:W-:Y:S04]  /*5c730*/  STL.64 [R1+0x48b8], R4 ;  /* 0x0048b80401007387 */ /* 0x0001e80000100a00 */
[----:B0-----:R-:W3:Y:S04]  /*5c740*/  LDL.LU R4, [R1+0xb40] ;  /* 0x000b400001047983 */ /* 0x001ee80000300800 */
[----:B------:R-:W3:Y:S04]  /*5c750*/  LDL.LU R5, [R1+0xb44] ;  /* 0x000b440001057983 */ /* 0x000ee80000300800 */
[----:B------:R-:W3:Y:S04]  /*5c760*/  LDL.LU R6, [R1+0xb48] ;  /* 0x000b480001067983 */ /* 0x000ee80000300800 */
[----:B------:R-:W3:Y:S04]  /*5c770*/  LDL.LU R7, [R1+0xb4c] ;  /* 0x000b4c0001077983 */ /* 0x000ee80000300800 */
[----:B------:R-:W4:Y:S04]  /*5c780*/  LDL.LU.64 R22, [R1+0x49b8] ;  /* 0x0049b80001167983 */ /* 0x000f280000300a00 */
[----:B------:R-:W4:Y:S04]  /*5c790*/  LDL.LU.64 R20, [R1+0x49b0] ;  /* 0x0049b00001147983 */ /* 0x000f280000300a00 */
[----:B------:R0:W-:Y:S04]  /*5c7a0*/  STL.64 [R1+0x420], R8 ;  /* 0x0004200801007387 */ /* 0x0001e80000100a00 */
[----:B------:R4:W-:Y:S04]  /*5c7b0*/  STL.64 [R1+0x428], R10 ;  /* 0x0004280a01007387 */ /* 0x0009e80000100a00 */
[----:B0-----:R-:W4:Y:S02]  /*5c7c0*/  LDL.LU.64 R8, [R1+0x49a8] ;  /* 0x0049a80001087983 */ /* 0x001f240000300a00 */
[----:B----4-:R-:W-:Y:S02]  /*5c7d0*/  HMMA.16816.F32.BF16 R8, R16, R8, R20 ;  /* 0x000000081008723c */ /* 0x010fe40000041814 */
[----:B------:R-:W4:-:S15]  /*5c7e0*/  LDL.LU.64 R20, [R1+0x49a0] ;  /* 0x0049a00001147983 */ /* 0x000f1e0000300a00 */
[----:B------:R-:W-:-:S06]  /*5c7f0*/  NOP ;  /* 0x0000000000007918 */ /* 0x000fcc0000000000 */
[----:B------:R-:W-:Y:S04]  /*5c800*/  STL.64 [R1+0x410], R8 ;  /* 0x0004100801007387 */ /* 0x000fe80000100a00 */
[----:B------:R-:W-:Y:S04]  /*5c810*/  STL.64 [R1+0x418], R10 ;  /* 0x0004180a01007387 */ /* 0x000fe80000100a00 */
[----:B------:R-:W0:Y:S04]  /*5c820*/  LDSM.16.MT88.4 R8, [R29+UR4+0x8280] ;  /* 0x008280041d08783b */ /* 0x000e280008004200 */
[----:B0-----:R-:W-:Y:S04]  /*5c830*/  STL [R1+0x4788], R8 ;  /* 0x0047880801007387 */ /* 0x001fe80000100800 */
[----:B------:R0:W-:Y:S04]  /*5c840*/  STL [R1+0x4784], R9 ;  /* 0x0047840901007387 */ /* 0x0001e80000100800 */
[----:B------:R-:W-:Y:S04]  /*5c850*/  STL [R1+0x4780], R10 ;  /* 0x0047800a01007387 */ /* 0x000fe80000100800 */
[----:B------:R-:W-:Y:S04]  /*5c860*/  STL [R1+0x477c], R11 ;  /* 0x00477c0b01007387 */ /* 0x000fe80000100800 */
[----:B0-----:R-:W2:Y:S01]  /*5c870*/  LDL.64 R8, [R1+0xa0] ;  /* 0x0000a00001087983 */ /* 0x001ea20000100a00 */
        /* <DEDUP_REMOVED lines=13> */
[----:B0-----:R-:W2:Y:S04]  /*5c950*/  LDL.LU.64 R26, [R1+0x4980] ;  /* 0x00498000011a7983 */ /* 0x001ea80000300a00 */
[----:B------:R-:W2:Y:S04]  /*5c960*/  LDL.LU.64 R24, [R1+0x4978] ;  /* 0x0049780001187983 */ /* 0x000ea80000300a00 */
[----:B------:R-:W4:Y:S01]  /*5c970*/  LDL.LU.64 R20, [R1+0x4970] ;  /* 0x0049700001147983 */ /* 0x000f220000300a00 */
[C---:B--2---:R-:W-:Y:S06]  /*5c980*/  HMMA.16816.F32.BF16 R24, R16.reuse, R8, R24 ;  /* 0x000000081018723c */ /* 0x044fec0000041818 */
[----:B----4-:R-:W-:-:S15]  /*5c990*/  HMMA.16816.F32.BF16 R20, R16, R20, R12 ;  /* 0x000000141014723c */ /* 0x010fde000004180c */
        /* <DEDUP_REMOVED lines=8> */
[----:B0-----:R-:W4:Y:S04]  /*5ca20*/  LDL R8, [R1+0x30] ;  /* 0x0000300001087983 */ /* 0x001f280000100800 */
[----:B------:R-:W4:Y:S04]  /*5ca30*/  LDL R9, [R1+0x34] ;  /* 0x0000340001097983 */ /* 0x000f280000100800 */
        /* <DEDUP_REMOVED lines=34> */
[----:B------:R-:W4:Y:S04]  /*5cc60*/  LDL.LU.64 R14, [R1+0x48f0] ;  /* 0x0048f000010e7983 */ /* 0x000f280000300a00 */
[----:B------:R-:W4:-:S15]  /*5cc70*/  LDL.LU.64 R12, [R1+0x48e8] ;  /* 0x0048e800010c7983 */ /* 0x000f1e0000300a00 */
[----:B------:R-:W-:-:S02]  /*5cc80*/  NOP ;  /* 0x0000000000007918 */ /* 0x000fc40000000000 */
[----:B------:R-:W-:Y:S04]  /*5cc90*/  STL.64 [R1+0xb60], R20 ;  /* 0x000b601401007387 */ /* 0x000fe80000100a00 */
[----:B------:R0:W-:Y:S04]  /*5cca0*/  STL.64 [R1+0xb68], R22 ;  /* 0x000b681601007387 */ /* 0x0001e80000100a00 */
[----:B0-----:R-:W3:Y:S04]  /*5ccb0*/  LDL.LU.64 R22, [R1+0x48e0] ;  /* 0x0048e00001167983 */ /* 0x001ee80000300a00 */
[----:B------:R-:W2:Y:S01]  /*5ccc0*/  LDL.LU.64 R20, [R1+0x48d8] ;  /* 0x0048d80001147983 */ /* 0x000ea20000300a00 */
[----:B----4-:R-:W-:Y:S03]  /*5ccd0*/  HMMA.16816.F32.BF16 R8, R16, R8, R12 ;  /* 0x000000081008723c */ /* 0x010fe6000004180c */
[----:B------:R-:W4:-:S15]  /*5cce0*/  LDL.LU.64 R12, [R1+0x48d0] ;  /* 0x0048d000010c7983 */ /* 0x000f1e0000300a00 */
[----:B------:R-:W-:-:S05]  /*5ccf0*/  NOP ;  /* 0x0000000000007918 */ /* 0x000fca0000000000 */
[----:B------:R-:W-:Y:S04]  /*5cd00*/  STL.64 [R1+0xb50], R8 ;  /* 0x000b500801007387 */ /* 0x000fe80000100a00 */
[----:B------:R4:W-:Y:S02]  /*5cd10*/  STL.64 [R1+0xb58], R10 ;  /* 0x000b580a01007387 */ /* 0x0009e40000100a00 */
[----:B----4-:R-:W-:Y:S02]  /*5cd20*/  HMMA.16816.F32.BF16 R8, R16, R12, R4 ;  /* 0x0000000c1008723c */ /* 0x010fe40000041804 */
[----:B------:R-:W4:-:S15]  /*5cd30*/  LDL.LU R4, [R1+0x1300] ;  /* 0x0013000001047983 */ /* 0x000f1e0000300800 */
[----:B------:R-:W-:-:S06]  /*5cd40*/  NOP ;  /* 0x0000000000007918 */ /* 0x000fcc0000000000 */
[----:B------:R0:W-:Y:S04]  /*5cd50*/  STL.64 [R1+0xb40], R8 ;  /* 0x000b400801007387 */ /* 0x0001e80000100a00 */
[----:B------:R1:W-:Y:S04]  /*5cd60*/  STL.64 [R1+0xb48], R10 ;  /* 0x000b480a01007387 */ /* 0x0003e80000100a00 */
[----:B------:R-:W4:Y:S04]  /*5cd70*/  LDL.LU R5, [R1+0x1304] ;  /* 0x0013040001057983 */ /* 0x000f280000300800 */
[----:B------:R-:W4:Y:S04]  /*5cd80*/  LDL.LU R6, [R1+0x1308] ;  /* 0x0013080001067983 */ /* 0x000f280000300800 */
[----:B------:R-:W4:Y:S04]  /*5cd90*/  LDL.LU R7, [R1+0x130c] ;  /* 0x00130c0001077983 */ /* 0x000f280000300800 */
[----:B------:R-:W4:Y:S04]  /*5cda0*/  LDL.LU R12, [R1+0x360] ;  /* 0x00036000010c7983 */ /* 0x000f280000300800 */
[----:B------:R-:W4:Y:S04]  /*5cdb0*/  LDL.LU R13, [R1+0x364] ;  /* 0x00036400010d7983 */ /* 0x000f280000300800 */
[----:B------:R-:W4:Y:S04]  /*5cdc0*/  LDL.LU R14, [R1+0x368] ;  /* 0x00036800010e7983 */ /* 0x000f280000300800 */
[----:B------:R-:W4:Y:S04]  /*5cdd0*/  LDL.LU R15, [R1+0x36c] ;  /* 0x00036c00010f7983 */ /* 0x000f280000300800 */
[----:B0-----:R-:W3:Y:S04]  /*5cde0*/  LDL.LU R8, [R1+0xa40] ;  /* 0x000a400001087983 */ /* 0x001ee80000300800 */
[----:B------:R-:W3:Y:S04]  /*5cdf0*/  LDL.LU R9, [R1+0xa44] ;  /* 0x000a440001097983 */ /* 0x000ee80000300800 */
[----:B-1----:R-:W4:Y:S04]  /*5ce00*/  LDL.LU R10, [R1+0xa48] ;  /* 0x000a4800010a7983 */ /* 0x002f280000300800 */
        /* <DEDUP_REMOVED lines=12> */
[----:B------:R-:W-:Y:S04]  /*5ced0*/  STL.64 [R1+0xb30], R24 ;  /* 0x000b301801007387 */ /* 0x000fe80000100a00 */
[----:B------:R0:W-:Y:S04]  /*5cee0*/  STL.64 [R1+0xb38], R26 ;  /* 0x000b381a01007387 */ /* 0x0001e80000100a00 */
[----:B0-----:R-:W3:Y:S04]  /*5cef0*/  LDL.LU.64 R26, [R1+0x48c8] ;  /* 0x0048c800011a7983 */ /* 0x001ee80000300a00 */
[----:B------:R-:W4:Y:S04]  /*5cf00*/  LDL.LU.64 R24, [R1+0x48c0] ;  /* 0x0048c00001187983 */ /* 0x000f280000300a00 */
[----:B------:R-:W-:Y:S04]  /*5cf10*/  STL.64 [R1+0x47d0], R22 ;  /* 0x0047d01601007387 */ /* 0x000fe80000100a00 */
[----:B------:R0:W-:Y:S04]  /*5cf20*/  STL.64 [R1+0x47c8], R20 ;  /* 0x0047c81401007387 */ /* 0x0001e80000100a00 */
        /* <DEDUP_REMOVED lines=11> */
[----:B------:R0:W-:Y:S04]  /*5cfe0*/  STL.64 [R1+0xb20], R4 ;  /* 0x000b200401007387 */ /* 0x0001e80000100a00 */
[----:B------:R-:W-:Y:S04]  /*5cff0*/  STL.64 [R1+0xb28], R6 ;  /* 0x000b280601007387 */ /* 0x000fe80000100a00 */
[----:B0-----:R-:W3:Y:S04]  /*5d000*/  LDL.LU.64 R4, [R1+0x48b8] ;  /* 0x0048b80001047983 */ /* 0x001ee80000300a00 */
[----:B------:R-:W-:Y:S04]  /*5d010*/  STL.64 [R1+0x47c0], R26 ;  /* 0x0047c01a01007387 */ /* 0x000fe80000100a00 */
[----:B------:R-:W-:Y:S01]  /*5d020*/  STL.64 [R1+0x47b8], R24 ;  /* 0x0047b81801007387 */ /* 0x000fe20000100a00 */
[----:B---3--:R-:W-:Y:S03]  /*5d030*/  HMMA.16816.F32.BF16 R16, R16, R4, R12 ;  /* 0x000000041010723c */ /* 0x008fe6000004180c */
[----:B------:R-:W2:Y:S04]  /*5d040*/  LDL.LU.64 R14, [R1+0x48b0] ;  /* 0x0048b000010e7983 */ /* 0x000ea80000300a00 */
[----:B------:R-:W2:-:S15]  /*5d050*/  LDL.LU.64 R12, [R1+0x48a8] ;  /* 0x0048a800010c7983 */ /* 0x000e9e0000300a00 */
[----:B------:R-:W-:-:S01]  /*5d060*/  NOP ;  /* 0x0000000000007918 */ /* 0x000fc20000000000 */
[----:B------:R0:W-:Y:S04]  /*5d070*/  STL.64 [R1+0x3b0], R16 ;  /* 0x0003b01001007387 */ /* 0x0001e80000100a00 */
[----:B------:R-:W-:Y:S04]  /*5d080*/  STL.64 [R1+0x3b8], R18 ;  /* 0x0003b81201007387 */ /* 0x000fe80000100a00 */
[----:B0-----:R-:W3:Y:S04]  /*5d090*/  LDL.64 R16, [R1+0xd0] ;  /* 0x0000d00001107983 */ /* 0x001ee80000100a00 */
        /* <DEDUP_REMOVED lines=9> */
[----:B------:R-:W-:Y:S04]  /*5d130*/  STL.64 [R1+0x370], R8 ;  /* 0x0003700801007387 */ /* 0x000fe80000100a00 */
[----:B------:R0:W-:Y:S04]  /*5d140*/  STL.64 [R1+0x378], R10 ;  /* 0x0003780a01007387 */ /* 0x0001e80000100a00 */
[----:B0-----:R-:W4:Y:S04]  /*5d150*/  LDL.LU.64 R10, [R1+0x4890] ;  /* 0x00489000010a7983 */ /* 0x001f280000300a00 */
[----:B------:R-:W4:Y:S01]  /*5d160*/  LDL.LU.64 R8, [R1+0x4888] ;  /* 0x0048880001087983 */ /* 0x000f220000300a00 */
[----:B------:R-:W-:-:S02]  /*5d170*/  IMAD.MOV.U32 R24, RZ, RZ, R2 ;  /* 0x000000ffff187224 */ /* 0x000fc400078e0002 */
[----:B------:R-:W-:Y:S02]  /*5d180*/  IMAD.MOV.U32 R25, RZ, RZ, R0 ;  /* 0x000000ffff197224 */ /* 0x000fe400078e0000 */
[----:B---3--:R-:W-:Y:S02]  /*5d190*/  IMAD.MOV.U32 R2, RZ, RZ, R16 ;  /* 0x000000ffff027224 */ /* 0x008fe400078e0010 */
[----:B------:R-:W-:Y:S01]  /*5d1a0*/  IMAD.MOV.U32 R0, RZ, RZ, R17 ;  /* 0x000000ffff007224 */ /* 0x000fe200078e0011 */
[----:B----4-:R-:W-:Y:S01]  /*5d1b0*/  HMMA.16816.F32.BF16 R8, R12, R16, R8 ;  /* 0x000000100c08723c */ /* 0x010fe20000041808 */
[----:B------:R-:W0:-:S15]  /*5d1c0*/  LDSM.16.MT88.4 R16, [R29+UR4+0x8300] ;  /* 0x008300041d10783b */ /* 0x000e1e0008004200 */
[----:B------:R-:W-:-:S07]  /*5d1d0*/  NOP ;  /* 0x0000000000007918 */ /* 0x000fce0000000000 */
[----:B------:R-:W-:Y:S04]  /*5d1e0*/  STL.64 [R1+0x360], R8 ;  /* 0x0003600801007387 */ /* 0x000fe80000100a00 */
[----:B------:R1:W-:Y:S04]  /*5d1f0*/  STL.64 [R1+0x368], R10 ;  /* 0x0003680a01007387 */ /* 0x0003e80000100a00 */
[----:B-1----:R-:W3:Y:S04]  /*5d200*/  LDL.LU.64 R10, [R1+0x4880] ;  /* 0x00488000010a7983 */ /* 0x002ee80000300a00 */
[----:B------:R-:W3:Y:S04]  /*5d210*/  LDL.LU.64 R8, [R1+0x4878] ;  /* 0x0048780001087983 */ /* 0x000ee80000300a00 */
[----:B------:R-:W-:Y:S04]  /*5d220*/  STL [R1+0x4790], R0 ;  /* 0x0047900001007387 */ /* 0x000fe80000100800 */
[----:B------:R-:W-:Y:S04]  /*5d230*/  STL [R1+0x478c], R2 ;  /* 0x00478c0201007387 */ /* 0x000fe80000100800 */
[----:B------:R-:W-:Y:S04]  /*5d240*/  STL [R1+0x4794], R29 ;  /* 0x0047941d01007387 */ /* 0x000fe80000100800 */
[----:B0-----:R-:W-:Y:S04]  /*5d250*/  STL.64 [R1+0x4640], R18 ;  /* 0x0046401201007387 */ /* 0x001fe80000100a00 */
[----:B------:R0:W-:Y:S02]  /*5d260*/  STL.64 [R1+0x4638], R16 ;  /* 0x0046381001007387 */ /* 0x0001e40000100a00 */
[----:B0-----:R-:W-:-:S02]  /*5d270*/  IMAD.MOV.U32 R16, RZ, RZ, R28 ;  /* 0x000000ffff107224 */ /* 0x001fc400078e001c */
[----:B------:R-:W-:-:S07]  /*5d280*/  IMAD.MOV.U32 R17, RZ, RZ, R3 ;  /* 0x000000ffff117224 */ /* 0x000fce00078e0003 */
[----:B---3--:R-:W-:-:S15]  /*5d290*/  HMMA.16816.F32.BF16 R8, R12, R16, R8 ;  /* 0x000000100c08723c */ /* 0x008fde0000041808 */
[----:B------:R-:W-:-:S08]  /*5d2a0*/  NOP ;  /* 0x0000000000007918 */ /* 0x000fd00000000000 */
[----:B------:R0:W-:Y:S04]  /*5d2b0*/  STL.64 [R1+0xa40], R8 ;  /* 0x000a400801007387 */ /* 0x0001e80000100a00 */
[----:B------:R-:W-:Y:S04]  /*5d2c0*/  STL.64 [R1+0xa48], R10 ;  /* 0x000a480a01007387 */ /* 0x000fe80000100a00 */
[----:B0-----:R-:W2:Y:S01]  /*5d2d0*/  LDL.LU.64 R8, [R1+0x4870] ;  /* 0x0048700001087983 */ /* 0x001ea20000300a00 */
[----:B------:R-:W-:Y:S03]  /*5d2e0*/  HMMA.16816.F32.BF16 R24, R12, R24, R4 ;  /* 0x000000180c18723c */ /* 0x000fe60000041804 */
[----:B------:R-:W-:-:S15]  /*5d2f0*/  STL.64 [R1+0x4760], R16 ;  /* 0x0047601001007387 */ /* 0x000fde0000100a00 */
[----:B------:R-:W-:-:S05]  /*5d300*/  NOP ;  /* 0x0000000000007918 */ /* 0x000fca0000000000 */
[----:B------:R0:W-:Y:S04]  /*5d310*/  STL.64 [R1+0xa30], R24 ;  /* 0x000a301801007387 */ /* 0x0001e80000100a00 */
[----:B------:R1:W-:Y:S01]  /*5d320*/  STL.64 [R1+0xa38], R26 ;  /* 0x000a381a01007387 */ /* 0x0003e20000100a00 */
[----:B--2---:R-:W-:-:S15]  /*5d330*/  HMMA.16816.F32.BF16 R4, R12, R8, R20 ;  /* 0x000000080c04723c */ /* 0x004fde0000041814 */
[----:B------:R-:W-:-:S08]  /*5d340*/  NOP ;  /* 0x0000000000007918 */ /* 0x000fd00000000000 */
[----:B------:R-:W-:Y:S04]  /*5d350*/  STL.64 [R1+0xa20], R4 ;  /* 0x000a200401007387 */ /* 0x000fe80000100a00 */
[----:B------:R-:W-:Y:S04]  /*5d360*/  STL.64 [R1+0xa28], R6 ;  /* 0x000a280601007387 */ /* 0x000fe80000100a00 */
[----:B0-----:R-:W2:Y:S04]  /*5d370*/  LDL.LU R24, [R1+0x8b0] ;  /* 0x0008b00001187983 */ /* 0x001ea80000300800 */
[----:B------:R-:W2:Y:S04]  /*5d380*/  LDL.LU R25, [R1+0x8b4] ;  /* 0x0008b40001197983 */ /* 0x000ea80000300800 */
[----:B-1----:R-:W3:Y:S04]  /*5d390*/  LDL.LU R26, [R1+0x8b8] ;  /* 0x0008b800011a7983 */ /* 0x002ee80000300800 */
        /* <DEDUP_REMOVED lines=9> */
[----:B0-----:R-:W2:Y:S04]  /*5d430*/  LDL.64 R24, [R1+0x30] ;  /* 0x0000300001187983 */ /* 0x001ea80000100a00 */
[----:B--2---:R0:W-:Y:S04]  /*5d440*/  STL.64 [R1+0x4800], R24 ;  /* 0x0048001801007387 */ /* 0x0041e80000100a00 */
[----:B0-----:R-:W2:Y:S04]  /*5d450*/  LDL.64 R24, [R1+0x40] ;  /* 0x0000400001187983 */ /* 0x001ea80000100a00 */
[----:B--2---:R0:W-:Y:S04]  /*5d460*/  STL.64 [R1+0x4818], R24 ;  /* 0x0048181801007387 */ /* 0x0041e80000100a00 */
[----:B0-----:R-:W2:Y:S04]  /*5d470*/  LDL.64 R24, [R1+0x50] ;  /* 0x0000500001187983 */ /* 0x001ea80000100a00 */
[----:B--2---:R-:W-:Y:S04]  /*5d480*/  STL.64 [R1+0x4830], R24 ;  /* 0x0048301801007387 */ /* 0x004fe80000100a00 */
[----:B------:R-:W2:Y:S04]  /*5d490*/  LDL.64 R20, [R1+0x20] ;  /* 0x0000200001147983 */ /* 0x000ea80000100a00 */
        /* <DEDUP_REMOVED lines=11> */
[----:B--2---:R-:W-:Y:S04]  /*5d550*/  STL.64 [R1+0x4868], R6 ;  /* 0x0048680601007387 */ /* 0x004fe80000100a00 */
[----:B----4-:R0:W-:Y:S04]  /*5d560*/  STL.64 [R1+0x4860], R4 ;  /* 0x0048600401007387 */ /* 0x0101e80000100a00 */
[----:B0-----:R-:W2:Y:S04]  /*5d570*/  LDL.64 R4, [R1+0x90] ;  /* 0x0000900001047983 */ /* 0x001ea80000100a00 */
[----:B------:R-:W4:Y:S04]  /*5d580*/  LDL.LU R8, [R1+0x9e0] ;  /* 0x0009e00001087983 */ /* 0x000f280000300800 */
[----:B------:R-:W4:Y:S04]  /*5d590*/  LDL.LU R9, [R1+0x9e4] ;  /* 0x0009e40001097983 */ /* 0x000f280000300800 */
[----:B------:R-:W3:Y:S04]  /*5d5a0*/  LDL.LU R10, [R1+0x9e8] ;  /* 0x0009e800010a7983 */ /* 0x000ee80000300800 */
[----:B------:R-:W3:Y:S04]  /*5d5b0*/  LDL.LU R11, [R1+0x9ec] ;  /* 0x0009ec00010b7983 */ /* 0x000ee80000300800 */
[----:B---3--:R-:W-:Y:S04]  /*5d5c0*/  STL.64 [R1+0x4840], R10 ;  /* 0x0048400a01007387 */ /* 0x008fe80000100a00 */
[----:B----4-:R0:W-:Y:S04]  /*5d5d0*/  STL.64 [R1+0x4838], R8 ;  /* 0x0048380801007387 */ /* 0x0101e80000100a00 */
[----:B0-----:R-:W3:Y:S04]  /*5d5e0*/  LDL.64 R8, [R1+0x70] ;  /* 0x0000700001087983 */ /* 0x001ee80000100a00 */
[----:B---3--:R0:W-:Y:S04]  /*5d5f0*/  STL.64 [R1+0x4850], R8 ;  /* 0x0048500801007387 */ /* 0x0081e80000100a00 */
[----:B------:R-:W3:Y:S04]  /*5d600*/  LDL.64 R24, [R1+0x60] ;  /* 0x0000600001187983 */ /* 0x000ee80000100a00 */
[----:B0-----:R-:W4:Y:S04]  /*5d610*/  LDL.64 R8, [R1+0x80] ;  /* 0x0000800001087983 */ /* 0x001f280000100a00 */
[----:B---3--:R0:W-:Y:S04]  /*5d620*/  STL.64 [R1+0x4848], R24 ;  /* 0x0048481801007387 */ /* 0x0081e80000100a00 */
[----:B0-----:R-:W3:Y:S04]  /*5d630*/  LDL.LU R24, [R1+0x9f0] ;  /* 0x0009f00001187983 */ /* 0x001ee80000300800 */
[----:B------:R-:W3:Y:S04]  /*5d640*/  LDL.LU R25, [R1+0x9f4] ;  /* 0x0009f40001197983 */ /* 0x000ee80000300800 */
[----:B------:R-:W3:Y:S04]  /*5d650*/  LDL.LU R26, [R1+0x9f8] ;  /* 0x0009f800011a7983 */ /* 0x000ee80000300800 */
[----:B------:R-:W3:Y:S04]  /*5d660*/  LDL.LU R27, [R1+0x9fc] ;  /* 0x0009fc00011b7983 */ /* 0x000ee80000300800 */
[----:B------:R-:W-:Y:S04]  /*5d670*/  STL.64 [R1+0x4810], R22 ;  /* 0x0048101601007387 */ /* 0x000fe80000100a00 */
[----:B------:R0:W-:Y:S04]  /*5d680*/  STL.64 [R1+0x4808], R20 ;  /* 0x0048081401007387 */ /* 0x0001e80000100a00 */
        /* <DEDUP_REMOVED lines=10> */
[----:B------:R-:W-:Y:S04]  /*5d730*/  STL [R1+0x479c], R3 ;  /* 0x00479c0301007387 */ /* 0x000fe80000100800 */
[----:B------:R0:W-:Y:S04]  /*5d740*/  STL [R1+0x4798], R16 ;  /* 0x0047981001007387 */ /* 0x0001e80000100800 */
[----:B0-----:R-:W4:Y:S04]  /*5d750*/  LDL.LU R16, [R1+0xa10] ;  /* 0x000a100001107983 */ /* 0x001f280000300800 */
[----:B------:R-:W4:Y:S04]  /*5d760*/  LDL.LU R17, [R1+0xa14] ;  /* 0x000a140001117983 */ /* 0x000f280000300800 */
[----:B------:R-:W4:Y:S04]  /*5d770*/  LDL.LU R18, [R1+0xa18] ;  /* 0x000a180001127983 */ /* 0x000f280000300800 */
[----:B------:R-:W4:Y:S02]  /*5d780*/  LDL.LU R19, [R1+0xa1c] ;  /* 0x000a1c0001137983 */ /* 0x000f240000300800 */
[----:B----4-:R-:W-:-:S15]  /*5d790*/  HMMA.16816.F32.BF16 R16, R12, R4, R16 ;  /* 0x000000040c10723c */ /* 0x010fde0000041810 */
[----:B------:R-:W-:-:S08]  /*5d7a0*/  NOP ;  /* 0x0000000000007918 */ /* 0x000fd00000000000 */
[----:B------:R0:W-:Y:S04]  /*5d7b0*/  STL.64 [R1+0xa10], R16 ;  /* 0x000a101001007387 */ /* 0x0001e80000100a00 */
[----:B------:R1:W-:Y:S04]  /*5d7c0*/  STL.64 [R1+0xa18], R18 ;  /* 0x000a181201007387 */ /* 0x0003e80000100a00 */
[----:B------:R-:W4:Y:S01]  /*5d7d0*/  LDL.LU.64 R6, [R1+0x4868] ;  /* 0x0048680001067983 */ /* 0x000f220000300a00 */
[----:B0-----:R-:W-:Y:S02]  /*5d7e0*/  IMAD.MOV.U32 R17, RZ, RZ, R5 ;  /* 0x000000ffff117224 */ /* 0x001fe400078e0005 */
[----:B-1----:R-:W-:-:S02]  /*5d7f0*/  IMAD.MOV.U32 R18, RZ, RZ, R4 ;  /* 0x000000ffff127224 */ /* 0x002fc400078e0004 */
[----:B------:R-:W4:Y:S04]  /*5d800*/  LDL.LU.64 R4, [R1+0x4860] ;  /* 0x0048600001047983 */ /* 0x000f280000300a00 */
[----:B------:R-:W-:Y:S01]  /*5d810*/  STL [R1+0x47a0], R18 ;  /* 0x0047a01201007387 */ /* 0x000fe20000100800 */
[----:B------:R-:W-:Y:S01]  /*5d820*/  IMAD.MOV.U32 R19, RZ, RZ, R9 ;  /* 0x000000ffff137224 */ /* 0x000fe200078e0009 */
[----:B----4-:R-:W-:-:S15]  /*5d830*/  HMMA.16816.F32.BF16 R4, R12, R8, R4 ;  /* 0x000000080c04723c */ /* 0x010fde0000041804 */
[----:B------:R-:W-:-:S08]  /*5d840*/  NOP ;  /* 0x0000000000007918 */ /* 0x000fd00000000000 */
[----:B------:R0:W-:Y:S04]  /*5d850*/  STL.64 [R1+0xa00], R4 ;  /* 0x000a000401007387 */ /* 0x0001e80000100a00 */
[----:B------:R1:W-:Y:S04]  /*5d860*/  STL.64 [R1+0xa08], R6 ;  /* 0x000a080601007387 */ /* 0x0003e80000100a00 */
[----:B0-----:R-:W4:Y:S01]  /*5d870*/  LDL.LU.64 R4, [R1+0x4858] ;  /* 0x0048580001047983 */ /* 0x001f220000300a00 */
[----:B-1----:R-:W-:-:S03]  /*5d880*/  IMAD.MOV.U32 R6, RZ, RZ, R8 ;  /* 0x000000ffff067224 */ /* 0x002fc600078e0008 */
[----:B------:R-:W3:Y:S02]  /*5d890*/  LDL.LU.64 R8, [R1+0x4850] ;  /* 0x0048500001087983 */ /* 0x000ee40000300a00 */
[----:B---3--:R-:W-:Y:S06]  /*5d8a0*/  HMMA.16816.F32.BF16 R24, R12, R8, R24 ;  /* 0x000000080c18723c */ /* 0x008fec0000041818 */
[----:B------:R-:W-:Y:S02]  /*5d8b0*/  IMAD.MOV.U32 R28, RZ, RZ, R8 ;  /* 0x000000ffff1c7224 */ /* 0x000fe400078e0008 */
[----:B------:R-:W-:-:S15]  /*5d8c0*/  IMAD.MOV.U32 R7, RZ, RZ, R9 ;  /* 0x000000ffff077224 */ /* 0x000fde00078e0009 */
[----:B------:R0:W-:Y:S04]  /*5d8d0*/  STL.64 [R1+0x9f0], R24 ;  /* 0x0009f01801007387 */ /* 0x0001e80000100a00 */
[----:B------:R-:W-:Y:S04]  /*5d8e0*/  STL.64 [R1+0x9f8], R26 ;  /* 0x0009f81a01007387 */ /* 0x000fe80000100a00 */
[----:B0-----:R-:W3:Y:S04]  /*5d8f0*/  LDL.LU.64 R24, [R1+0x4848] ;  /* 0x0048480001187983 */ /* 0x001ee80000300a00 */
[----:B------:R-:W3:Y:S04]  /*5d900*/  LDL.LU.64 R10, [R1+0x4840] ;  /* 0x00484000010a7983 */ /* 0x000ee80000300a00 */
[----:B------:R-:W3:Y:S04]  /*5d910*/  LDL.LU.64 R8, [R1+0x4838] ;  /* 0x0048380001087983 */ /* 0x000ee80000300a00 */
[----:B------:R-:W-:Y:S04]  /*5d920*/  STL.64 [R1+0x47b0], R6 ;  /* 0x0047b00601007387 */ /* 0x000fe80000100a00 */
[----:B----4-:R0:W-:Y:S04]  /*5d930*/  STL.64 [R1+0x47a8], R4 ;  /* 0x0047a80401007387 */ /* 0x0101e80000100a00 */
[----:B0-----:R-:W4:Y:S04]  /*5d940*/  LDL.LU R4, [R1+0x8a0] ;  /* 0x0008a00001047983 */ /* 0x001f280000300800 */
[----:B------:R-:W4:Y:S04]  /*5d950*/  LDL.LU R5, [R1+0x8a4] ;  /* 0x0008a40001057983 */ /* 0x000f280000300800 */
[----:B------:R-:W4:Y:S04]  /*5d960*/  LDL.LU R6, [R1+0x8a8] ;  /* 0x0008a80001067983 */ /* 0x000f280000300800 */
[----:B------:R-:W4:Y:S01]  /*5d970*/  LDL.LU R7, [R1+0x8ac] ;  /* 0x0008ac0001077983 */ /* 0x000f220000300800 */
        /* <DEDUP_REMOVED lines=26> */
[----:B------:R0:W-:Y:S04]  /*5db20*/  STL.64 [R1+0x9b0], R20 ;  /* 0x0009b01401007387 */ /* 0x0001e80000100a00 */
[----:B------:R-:W-:Y:S04]  /*5db30*/  STL.64 [R1+0x9b8], R22 ;  /* 0x0009b81601007387 */ /* 0x000fe80000100a00 */
        /* <DEDUP_REMOVED lines=19> */
[----:B------:R0:W-:Y:S04]  /*5dc70*/  STL.64 [R1+0x4668], R20 ;  /* 0x0046681401007387 */ /* 0x0001e80000100a00 */
[----:B0-----:R-:W3:Y:S04]  /*5dc80*/  LDL.LU R20, [R1+0x2c0] ;  /* 0x0002c00001147983 */ /* 0x001ee80000300800 */
[----:B------:R-:W3:Y:S04]  /*5dc90*/  LDL.LU R21, [R1+0x2c4] ;  /* 0x0002c40001157983 */ /* 0x000ee80000300800 */
[----:B------:R-:W3:Y:S04]  /*5dca0*/  LDL.LU R22, [R1+0x2c8] ;  /* 0x0002c80001167983 */ /* 0x000ee80000300800 */
[----:B------:R-:W3:Y:S01]  /*5dcb0*/  LDL.LU R23, [R1+0x2cc] ;  /* 0x0002cc0001177983 */ /* 0x000ee20000300800 */
        /* <DEDUP_REMOVED lines=8> */
[----:B0-----:R-:W2:Y:S01]  /*5dd40*/  LDL.LU R24, [R1+0x1270] ;  /* 0x0012700001187983 */ /* 0x001ea20000300800 */
[----:B---3--:R-:W-:-:S15]  /*5dd50*/  HMMA.16816.F32.BF16 R12, R12, R4, R20 ;  /* 0x000000040c0c723c */ /* 0x008fde0000041814 */
[----:B------:R-:W-:-:S08]  /*5dd60*/  NOP ;  /* 0x0000000000007918 */ /* 0x000fd00000000000 */
[----:B------:R-:W-:Y:S04]  /*5dd70*/  STL.64 [R1+0x990], R12 ;  /* 0x0009900c01007387 */ /* 0x000fe80000100a00 */
[----:B------:R-:W-:Y:S04]  /*5dd80*/  STL.64 [R1+0x998], R14 ;  /* 0x0009980e01007387 */ /* 0x000fe80000100a00 */
[----:B------:R-:W2:Y:S04]  /*5dd90*/  LDL.LU R25, [R1+0x1274] ;  /* 0x0012740001197983 */ /* 0x000ea80000300800 */
[----:B------:R-:W3:Y:S04]  /*5dda0*/  LDL.LU R26, [R1+0x1278] ;  /* 0x00127800011a7983 */ /* 0x000ee80000300800 */
[----:B------:R-:W3:Y:S01]  /*5ddb0*/  LDL.LU R27, [R1+0x127c] ;  /* 0x00127c00011b7983 */ /* 0x000ee20000300800 */
[----:B------:R-:W-:-:S02]  /*5ddc0*/  IMAD.MOV.U32 R20, RZ, RZ, R18 ;  /* 0x000000ffff147224 */ /* 0x000fc400078e0012 */
[----:B------:R-:W-:Y:S01]  /*5ddd0*/  IMAD.MOV.U32 R21, RZ, RZ, R3 ;  /* 0x000000ffff157224 */ /* 0x000fe200078e0003 */
[----:B---3--:R-:W-:Y:S04]  /*5dde0*/  STL.64 [R1+0x4680], R26 ;  /* 0x0046801a01007387 */ /* 0x008fe80000100a00 */
[----:B--2---:R-:W-:Y:S04]  /*5ddf0*/  STL.64 [R1+0x4678], R24 ;  /* 0x0046781801007387 */ /* 0x004fe80000100a00 */
[----:B------:R-:W2:Y:S04]  /*5de00*/  LDL.LU R18, [R1+0x47a0] ;  /* 0x0047a00001127983 */ /* 0x000ea80000300800 */
[----:B------:R-:W3:Y:S04]  /*5de10*/  LDL.LU R3, [R1+0x479c] ;  /* 0x00479c0001037983 */ /* 0x000ee80000300800 */
[----:B------:R0:W-:Y:S02]  /*5de20*/  STL.64 [R1+0x4688], R20 ;  /* 0x0046881401007387 */ /* 0x0001e40000100a00 */
[----:B0-----:R-:W-:-:S02]  /*5de30*/  IMAD.MOV.U32 R20, RZ, RZ, R16 ;  /* 0x000000ffff147224 */ /* 0x001fc400078e0010 */
[----:B------:R-:W-:Y:S01]  /*5de40*/  IMAD.MOV.U32 R21, RZ, RZ, R29 ;  /* 0x000000ffff157224 */ /* 0x000fe200078e001d */
[----:B------:R-:W3:Y:S04]  /*5de50*/  LDL.LU R16, [R1+0x4798] ;  /* 0x0047980001107983 */ /* 0x000ee80000300800 */
[----:B------:R-:W3:Y:S04]  /*5de60*/  LDL.LU R29, [R1+0x4794] ;  /* 0x00479400011d7983 */ /* 0x000ee80000300800 */
[----:B------:R0:W-:Y:S04]  /*5de70*/  STL.64 [R1+0x46a0], R20 ;  /* 0x0046a01401007387 */ /* 0x0001e80000100a00 */
[----:B------:R-:W4:Y:S04]  /*5de80*/  LDL.LU R24, [R1+0x1280] ;  /* 0x0012800001187983 */ /* 0x000f280000300800 */
[----:B------:R-:W4:Y:S04]  /*5de90*/  LDL.LU R25, [R1+0x1284] ;  /* 0x0012840001197983 */ /* 0x000f280000300800 */
[----:B------:R-:W2:Y:S04]  /*5dea0*/  LDL.LU R26, [R1+0x1288] ;  /* 0x00128800011a7983 */ /* 0x000ea80000300800 */
[----:B------:R-:W2:Y:S01]  /*5deb0*/  LDL.LU R27, [R1+0x128c] ;  /* 0x00128c00011b7983 */ /* 0x000ea20000300800 */
[----:B0-----:R-:W-:-:S02]  /*5dec0*/  IMAD.MOV.U32 R20, RZ, RZ, R0 ;  /* 0x000000ffff147224 */ /* 0x001fc400078e0000 */
[----:B------:R-:W-:Y:S01]  /*5ded0*/  IMAD.MOV.U32 R21, RZ, RZ, R2 ;  /* 0x000000ffff157224 */ /* 0x000fe200078e0002 */
[----:B------:R-:W3:Y:S04]  /*5dee0*/  LDL.LU R0, [R1+0x4790] ;  /* 0x0047900001007983 */ /* 0x000ee80000300800 */
[----:B------:R-:W3:Y:S04]  /*5def0*/  LDL.LU R2, [R1+0x478c] ;  /* 0x00478c0001027983 */ /* 0x000ee80000300800 */
[----:B------:R-:W-:Y:S04]  /*5df00*/  STL.64 [R1+0x46b8], R20 ;  /* 0x0046b81401007387 */ /* 0x000fe80000100a00 */
        /* <DEDUP_REMOVED lines=8> */
[----:B------:R-:W3:Y:S04]  /*5df90*/  LDL.LU R8, [R1+0x4788] ;  /* 0x0047880001087983 */ /* 0x000ee80000300800 */
[----:B------:R-:W3:Y:S04]  /*5dfa0*/  LDL.LU R9, [R1+0x4784] ;  /* 0x0047840001097983 */ /* 0x000ee80000300800 */
[----:B------:R-:W-:Y:S04]  /*5dfb0*/  STL.64 [R1+0x46d0], R20 ;  /* 0x0046d01401007387 */ /* 0x000fe80000100a00 */
[----:B----4-:R-:W-:Y:S04]  /*5dfc0*/  STL.64 [R1+0x46b0], R26 ;  /* 0x0046b01a01007387 */ /* 0x010fe80000100a00 */
[----:B--2---:R0:W-:Y:S04]  /*5dfd0*/  STL.64 [R1+0x46a8], R24 ;  /* 0x0046a81801007387 */ /* 0x0041e80000100a00 */
        /* <DEDUP_REMOVED lines=29> */
[----:B------:R0:W-:Y:S02]  /*5e1b0*/  STL.64 [R1+0x4718], R20 ;  /* 0x0047181401007387 */ /* 0x0001e40000100a00 */
[----:B0-----:R-:W-:Y:S02]  /*5e1c0*/  IMAD.MOV.U32 R20, RZ, RZ, R18 ;  /* 0x000000ffff147224 */ /* 0x001fe400078e0012 */
        /* <DEDUP_REMOVED lines=9> */
[----:B------:R-:W-:Y:S02]  /*5e260*/  IMAD.MOV.U32 R13, RZ, RZ, R0 ;  /* 0x000000ffff0d7224 */ /* 0x000fe400078e0000 */
[----:B------:R-:W-:Y:S02]  /*5e270*/  IMAD.MOV.U32 R20, RZ, RZ, R16 ;  /* 0x000000ffff147224 */ /* 0x000fe400078e0010 */
[----:B------:R-:W-:Y:S01]  /*5e280*/  IMAD.MOV.U32 R21, RZ, RZ, R3 ;  /* 0x000000ffff157224 */ /* 0x000fe200078e0003 */
[----:B------:R0:W-:Y:S04]  /*5e290*/  STL.64 [R1+0x4768], R12 ;  /* 0x0047680c01007387 */ /* 0x0001e80000100a00 */
[----:B0-----:R-:W3:Y:S04]  /*5e2a0*/  LDL.LU R12, [R1+0x2b0] ;  /* 0x0002b000010c7983 */ /* 0x001ee80000300800 */
[----:B------:R-:W3:Y:S04]  /*5e2b0*/  LDL.LU R13, [R1+0x2b4] ;  /* 0x0002b400010d7983 */ /* 0x000ee80000300800 */
[----:B------:R-:W3:Y:S04]  /*5e2c0*/  LDL.LU R14, [R1+0x2b8] ;  /* 0x0002b800010e7983 */ /* 0x000ee80000300800 */
[----:B------:R-:W3:Y:S04]  /*5e2d0*/  LDL.LU R15, [R1+0x2bc] ;  /* 0x0002bc00010f7983 */ /* 0x000ee80000300800 */
[----:B------:R-:W3:Y:S04]  /*5e2e0*/  LDL.64 R16, [R1+0xe0] ;  /* 0x0000e00001107983 */ /* 0x000ee80000100a00 */
[----:B------:R-:W-:Y:S04]  /*5e2f0*/  STL.64 [R1+0x4748], R20 ;  /* 0x0047481401007387 */ /* 0x000fe80000100a00 */
[----:B----4-:R-:W-:Y:S04]  /*5e300*/  STL.64 [R1+0x4710], R26 ;  /* 0x0047101a01007387 */ /* 0x010fe80000100a00 */
[----:B--2---:R0:W-:Y:S04]  /*5e310*/  STL.64 [R1+0x4708], R24 ;  /* 0x0047081801007387 */ /* 0x0041e80000100a00 */
[----:B0-----:R-:W2:Y:S04]  /*5e320*/  LDL.LU R24, [R1+0x850] ;  /* 0x0008500001187983 */ /* 0x001ea80000300800 */
[----:B------:R-:W2:Y:S04]  /*5e330*/  LDL.LU R25, [R1+0x854] ;  /* 0x0008540001197983 */ /* 0x000ea80000300800 */
[----:B------:R-:W4:Y:S04]  /*5e340*/  LDL.LU R26, [R1+0x858] ;  /* 0x00085800011a7983 */ /* 0x000f280000300800 */
[----:B------:R-:W4:Y:S04]  /*5e350*/  LDL.LU R27, [R1+0x85c] ;  /* 0x00085c00011b7983 */ /* 0x000f280000300800 */
[----:B------:R-:W3:Y:S04]  /*5e360*/  LDL.LU.64 R20, [R1+0xb0] ;  /* 0x0000b00001147983 */ /* 0x000ee80000300a00 */
        /* <DEDUP_REMOVED lines=25> */
[----:B------:R0:W-:Y:S04]  /*5e500*/  STL.64 [R1+0x8b0], R12 ;  /* 0x0008b00c01007387 */ /* 0x0001e80000100a00 */
[----:B------:R-:W-:Y:S04]  /*5e510*/  STL.64 [R1+0x8b8], R14 ;  /* 0x0008b80e01007387 */ /* 0x000fe80000100a00 */
[----:B0-----:R-:W3:Y:S01]  /*5e520*/  LDL.LU.64 R12, [R1+0x4768] ;  /* 0x00476800010c7983 */ /* 0x001ee20000300a00 */
[----:B------:R-:W-:-:S02]  /*5e530*/  IMAD.MOV.U32 R2, RZ, RZ, R16 ;  /* 0x000000ffff027224 */ /* 0x000fc400078e0010 */
[----:B------:R-:W-:Y:S02]  /*5e540*/  IMAD.MOV.U32 R0, RZ, RZ, R17 ;  /* 0x000000ffff007224 */ /* 0x000fe400078e0011 */
[----:B------:R-:W4:Y:S01]  /*5e550*/  LDL.LU.64 R16, [R1+0x4760] ;  /* 0x0047600001107983 */ /* 0x000f220000300a00 */
[----:B---3--:R-:W-:Y:S03]  /*5e560*/  HMMA.16816.F32.BF16 R4, R8, R12, R4 ;  /* 0x0000000c0804723c */ /* 0x008fe60000041804 */
[----:B------:R-:W0:-:S15]  /*5e570*/  LDSM.16.MT88.4 R12, [R29+UR4+0x8380] ;  /* 0x008380041d0c783b */ /* 0x000e1e0008004200 */
[----:B------:R-:W-:-:S05]  /*5e580*/  NOP ;  /* 0x0000000000007918 */ /* 0x000fca0000000000 */
[----:B------:R1:W-:Y:S04]  /*5e590*/  STL.64 [R1+0x8a0], R4 ;  /* 0x0008a00401007387 */ /* 0x0003e80000100a00 */
[----:B------:R3:W-:Y:S04]  /*5e5a0*/  STL.64 [R1+0x8a8], R6 ;  /* 0x0008a80601007387 */ /* 0x0007e80000100a00 */
[----:B-1----:R-:W4:Y:S04]  /*5e5b0*/  LDL.LU R4, [R1+0x1260] ;  /* 0x0012600001047983 */ /* 0x002f280000300800 */
[----:B------:R-:W4:Y:S04]  /*5e5c0*/  LDL.LU R5, [R1+0x1264] ;  /* 0x0012640001057983 */ /* 0x000f280000300800 */
[----:B---3--:R-:W3:Y:S04]  /*5e5d0*/  LDL.LU R6, [R1+0x1268] ;  /* 0x0012680001067983 */ /* 0x008ee80000300800 */
[----:B------:R-:W3:Y:S04]  /*5e5e0*/  LDL.LU R7, [R1+0x126c] ;  /* 0x00126c0001077983 */ /* 0x000ee80000300800 */
[----:B0-----:R-:W-:Y:S04]  /*5e5f0*/  STL [R1+0x4570], R15 ;  /* 0x0045700f01007387 */ /* 0x001fe80000100800 */
[----:B------:R-:W-:Y:S04]  /*5e600*/  STL [R1+0x4628], R14 ;  /* 0x0046280e01007387 */ /* 0x000fe80000100800 */
[----:B------:R0:W-:Y:S04]  /*5e610*/  STL.64 [R1+0x4620], R12 ;  /* 0x0046200c01007387 */ /* 0x0001e80000100a00 */
[----:B0-----:R-:W4:Y:S04]  /*5e620*/  LDL.LU R12, [R1+0x890] ;  /* 0x00089000010c7983 */ /* 0x001f280000300800 */
[----:B------:R-:W4:Y:S04]  /*5e630*/  LDL.LU R13, [R1+0x894] ;  /* 0x00089400010d7983 */ /* 0x000f280000300800 */
[----:B------:R-:W4:Y:S04]  /*5e640*/  LDL.LU R14, [R1+0x898] ;  /* 0x00089800010e7983 */ /* 0x000f280000300800 */
[----:B------:R-:W4:Y:S01]  /*5e650*/  LDL.LU R15, [R1+0x89c] ;  /* 0x00089c00010f7983 */ /* 0x000f220000300800 */
[C---:B--2---:R-:W-:Y:S06]  /*5e660*/  HMMA.16816.F32.BF16 R24, R8.reuse, R20, R24 ;  /* 0x000000140818723c */ /* 0x044fec0000041818 */
[----:B------:R-:W-:Y:S01]  /*5e670*/  IMAD.MOV.U32 R29, RZ, RZ, R20 ;  /* 0x000000ffff1d7224 */ /* 0x000fe200078e0014 */
[----:B----4-:R-:W-:Y:S01]  /*5e680*/  HMMA.16816.F32.BF16 R12, R8, R16, R12 ;  /* 0x00000010080c723c */ /* 0x010fe2000004180c */
[----:B------:R-:W2:-:S15]  /*5e690*/  LDL.LU R16, [R1+0x280] ;  /* 0x0002800001107983 */ /* 0x000e9e0000300800 */
[----:B------:R-:W-:-:S07]  /*5e6a0*/  NOP ;  /* 0x0000000000007918 */ /* 0x000fce0000000000 */
[----:B------:R0:W-:Y:S04]  /*5e6b0*/  STL.64 [R1+0x890], R12 ;  /* 0x0008900c01007387 */ /* 0x0001e80000100a00 */
[----:B------:R-:W-:Y:S04]  /*5e6c0*/  STL.64 [R1+0x898], R14 ;  /* 0x0008980e01007387 */ /* 0x000fe80000100a00 */
[----:B------:R-:W2:Y:S04]  /*5e6d0*/  LDL.LU R17, [R1+0x284] ;  /* 0x0002840001117983 */ /* 0x000ea80000300800 */
[----:B------:R-:W2:Y:S04]  /*5e6e0*/  LDL.LU R18, [R1+0x288] ;  /* 0x0002880001127983 */ /* 0x000ea80000300800 */
[----:B------:R-:W2:Y:S04]  /*5e6f0*/  LDL.LU R19, [R1+0x28c] ;  /* 0x00028c0001137983 */ /* 0x000ea80000300800 */
[----:B------:R-:W-:Y:S04]  /*5e700*/  STL.64 [R1+0x880], R24 ;  /* 0x0008801801007387 */ /* 0x000fe80000100a00 */
[----:B------:R1:W-:Y:S01]  /*5e710*/  STL.64 [R1+0x888], R26 ;  /* 0x0008881a01007387 */ /* 0x0003e20000100a00 */
[----:B0-----:R-:W-:-:S02]  /*5e720*/  IMAD.MOV.U32 R12, RZ, RZ, R2 ;  /* 0x000000ffff0c7224 */ /* 0x001fc400078e0002 */
[----:B------:R-:W-:Y:S01]  /*5e730*/  IMAD.MOV.U32 R2, RZ, RZ, R21 ;  /* 0x000000ffff027224 */ /* 0x000fe200078e0015 */
[----:B-1----:R-:W4:Y:S04]  /*5e740*/  LDL.LU.64 R26, [R1+0x4758] ;  /* 0x00475800011a7983 */ /* 0x002f280000300a00 */
[----:B------:R-:W4:Y:S04]  /*5e750*/  LDL.LU.64 R24, [R1+0x4750] ;  /* 0x0047500001187983 */ /* 0x000f280000300a00 */
        /* <DEDUP_REMOVED lines=63> */
[----:B0-----:R-:W3:Y:S04]  /*5eb50*/  LDL.LU.64 R22, [R1+0x4670] ;  /* 0x0046700001167983 */ /* 0x001ee80000300a00 */
[----:B------:R-:W4:Y:S02]  /*5eb60*/  LDL.LU.64 R20, [R1+0x4668] ;  /* 0x0046680001147983 */ /* 0x000f240000300a00 */
[----:B----4-:R-:W-:-:S15]  /*5eb70*/  HMMA.16816.F32.BF16 R24, R8, R20, R24 ;  /* 0x000000140818723c */ /* 0x010fde0000041818 */
[----:B------:R-:W-:-:S08]  /*5eb80*/  NOP ;  /* 0x0000000000007918 */ /* 0x000fd00000000000 */
[----:B------:R-:W-:Y:S04]  /*5eb90*/  STL.64 [R1+0x7e0], R24 ;  /* 0x0007e01801007387 */ /* 0x000fe80000100a00 */
[----:B------:R0:W-:Y:S04]  /*5eba0*/  STL.64 [R1+0x7e8], R26 ;  /* 0x0007e81a01007387 */ /* 0x0001e80000100a00 */
[----:B0-----:R-:W4:Y:S04]  /*5ebb0*/  LDL.LU.64 R26, [R1+0x4660] ;  /* 0x00466000011a7983 */ /* 0x001f280000300a00 */
[----:B------:R-:W2:Y:S04]  /*5ebc0*/  LDL.LU.64 R24, [R1+0x4658] ;  /* 0x0046580001187983 */ /* 0x000ea80000300a00 */
[----:B---3--:R-:W-:Y:S04]  /*5ebd0*/  STL.64 [R1+0x45c0], R22 ;  /* 0x0045c01601007387 */ /* 0x008fe80000100a00 */
[----:B------:R0:W-:Y:S04]  /*5ebe0*/  STL.64 [R1+0x45b8], R20 ;  /* 0x0045b81401007387 */ /* 0x0001e80000100a00 */
[----:B0-----:R-:W3:Y:S01]  /*5ebf0*/  LDL.LU.64 R20, [R1+0xc0] ;  /* 0x0000c00001147983 */ /* 0x001ee20000300a00 */
[C---:B--2---:R-:W-:Y:S03]  /*5ec00*/  HMMA.16816.F32.BF16 R4, R8.reuse, R24, R4 ;  /* 0x000000180804723c */ /* 0x044fe60000041804 */
        /* <DEDUP_REMOVED lines=8> */
[----:B------:R-:W2:Y:S04]  /*5ec90*/  LDL.LU.64 R4, [R1+0x4648] ;  /* 0x0046480001047983 */ /* 0x000ea80000300a00 */
[----:B----4-:R-:W-:Y:S04]  /*5eca0*/  STL.64 [R1+0x45b0], R26 ;  /* 0x0045b01a01007387 */ /* 0x010fe80000100a00 */
        /* <DEDUP_REMOVED lines=11> */
[----:B0-----:R-:W4:Y:S04]  /*5ed60*/  LDL.64 R8, [R1+0xd0] ;  /* 0x0000d00001087983 */ /* 0x001f280000100a00 */
[----:B---3--:R-:W-:Y:S04]  /*5ed70*/  STL.64 [R1+0x4598], R6 ;  /* 0x0045980601007387 */ /* 0x008fe80000100a00 */
[----:B------:R0:W-:Y:S04]  /*5ed80*/  STL.64 [R1+0x4590], R4 ;  /* 0x0045900401007387 */ /* 0x0001e80000100a00 */
[----:B0-----:R-:W4:Y:S04]  /*5ed90*/  LDL.LU R4, [R1+0x220] ;  /* 0x0002200001047983 */ /* 0x001f280000300800 */
[----:B------:R-:W4:Y:S04]  /*5eda0*/  LDL.LU R5, [R1+0x224] ;  /* 0x0002240001057983 */ /* 0x000f280000300800 */
[----:B------:R-:W4:Y:S04]  /*5edb0*/  LDL.LU R6, [R1+0x228] ;  /* 0x0002280001067983 */ /* 0x000f280000300800 */
[----:B------:R-:W4:Y:S01]  /*5edc0*/  LDL.LU R7, [R1+0x22c] ;  /* 0x00022c0001077983 */ /* 0x000f220000300800 */
[----:B------:R-:W-:-:S07]  /*5edd0*/  IMAD.MOV.U32 R13, RZ, RZ, R0 ;  /* 0x000000ffff0d7224 */ /* 0x000fce00078e0000 */
[----:B--2---:R-:W-:Y:S01]  /*5ede0*/  HMMA.16816.F32.BF16 R12, R16, R12, R20 ;  /* 0x0000000c100c723c */ /* 0x004fe20000041814 */
[----:B------:R-:W2:-:S15]  /*5edf0*/  LDL.LU.64 R20, [R1+0x4630] ;  /* 0x0046300001147983 */ /* 0x000e9e0000300a00 */
[----:B------:R-:W-:-:S07]  /*5ee00*/  NOP ;  /* 0x0000000000007918 */ /* 0x000fce0000000000 */
[----:B------:R-:W-:Y:S04]  /*5ee10*/  STL.64 [R1+0x2e0], R12 ;  /* 0x0002e00c01007387 */ /* 0x000fe80000100a00 */
[----:B------:R0:W-:Y:S04]  /*5ee20*/  STL.64 [R1+0x2e8], R14 ;  /* 0x0002e80e01007387 */ /* 0x0001e80000100a00 */
[----:B0-----:R-:W3:Y:S04]  /*5ee30*/  LDL.LU R14, [R1+0x4628] ;  /* 0x00462800010e7983 */ /* 0x001ee80000300800 */
[----:B------:R-:W3:Y:S01]  /*5ee40*/  LDL.LU.64 R12, [R1+0x4620] ;  /* 0x00462000010c7983 */ /* 0x000ee20000300a00 */
[----:B----4-:R-:W-:-:S15]  /*5ee50*/  HMMA.16816.F32.BF16 R4, R16, R8, R4 ;  /* 0x000000081004723c */ /* 0x010fde0000041804 */
[----:B------:R-:W-:-:S08]  /*5ee60*/  NOP ;  /* 0x0000000000007918 */ /* 0x000fd00000000000 */
[----:B------:R0:W-:Y:S04]  /*5ee70*/  STL.64 [R1+0x2d0], R4 ;  /* 0x0002d00401007387 */ /* 0x0001e80000100a00 */
[----:B------:R-:W-:Y:S04]  /*5ee80*/  STL.64 [R1+0x2d8], R6 ;  /* 0x0002d80601007387 */ /* 0x000fe80000100a00 */
[----:B0-----:R-:W4:Y:S04]  /*5ee90*/  LDL.LU.64 R4, [R1+0x80] ;  /* 0x0000800001047983 */ /* 0x001f280000300a00 */
[----:B----4-:R0:W-:Y:S04]  /*5eea0*/  STL.64 [R1+0x45f0], R4 ;  /* 0x0045f00401007387 */ /* 0x0101e80000100a00 */
[----:B0-----:R-:W4:Y:S01]  /*5eeb0*/  LDL.LU.64 R4, [R1+0x90] ;  /* 0x0000900001047983 */ /* 0x001f220000300a00 */
[----:B------:R-:W-:-:S02]  /*5eec0*/  IMAD.MOV.U32 R15, RZ, RZ, R8 ;  /* 0x000000ffff0f7224 */ /* 0x000fc400078e0008 */
[----:B--2---:R-:W-:Y:S01]  /*5eed0*/  HMMA.16816.F32.BF16 R8, R16, R20, R24 ;  /* 0x000000141008723c */ /* 0x004fe20000041818 */
[----:B----4-:R0:W-:Y:S04]  /*5eee0*/  STL.64 [R1+0x45f8], R4 ;  /* 0x0045f80401007387 */ /* 0x0101e80000100a00 */
[----:B0-----:R-:W2:Y:S04]  /*5eef0*/  LDL.LU.64 R4, [R1+0xa0] ;  /* 0x0000a00001047983 */ /* 0x001ea80000300a00 */
[----:B--2---:R0:W-:Y:S04]  /*5ef00*/  STL.64 [R1+0x4610], R4 ;  /* 0x0046100401007387 */ /* 0x0041e80000100a00 */
[----:B0-----:R-:W2:Y:S04]  /*5ef10*/  LDL.LU R4, [R1+0x1250] ;  /* 0x0012500001047983 */ /* 0x001ea80000300800 */
[----:B------:R-:W2:Y:S04]  /*5ef20*/  LDL.LU R5, [R1+0x1254] ;  /* 0x0012540001057983 */ /* 0x000ea80000300800 */
[----:B------:R-:W2:Y:S04]  /*5ef30*/  LDL.LU R6, [R1+0x1258] ;  /* 0x0012580001067983 */ /* 0x000ea80000300800 */
[----:B------:R-:W2:Y:S04]  /*5ef40*/  LDL.LU R7, [R1+0x125c] ;  /* 0x00125c0001077983 */ /* 0x000ea80000300800 */
[----:B---3--:R-:W-:Y:S04]  /*5ef50*/  STL.64 [R1+0x4580], R14 ;  /* 0x0045800e01007387 */ /* 0x008fe80000100a00 */
[----:B------:R0:W-:Y:S04]  /*5ef60*/  STL.64 [R1+0x4578], R12 ;  /* 0x0045780c01007387 */ /* 0x0001e80000100a00 */
[----:B------:R-:W-:Y:S04]  /*5ef70*/  STL.64 [R1+0x2c0], R8 ;  /* 0x0002c00801007387 */ /* 0x000fe80000100a00 */
[----:B------:R-:W-:Y:S04]  /*5ef80*/  STL.64 [R1+0x2c8], R10 ;  /* 0x0002c80a01007387 */ /* 0x000fe80000100a00 */
[----:B------:R-:W1:Y:S04]  /*5ef90*/  LDSM.16.MT88.4 R8, [R28+UR4+0xc000] ;  /* 0x00c000041c08783b */ /* 0x000e680008004200 */
        /* <DEDUP_REMOVED lines=14> */
[----:B------:R-:W-:Y:S04]  /*5f080*/  STL [R1+0x451c], R28 ;  /* 0x00451c1c01007387 */ /* 0x000fe80000100800 */
[----:B-1----:R-:W-:Y:S04]  /*5f090*/  STL.64 [R1+0x4418], R10 ;  /* 0x0044180a01007387 */ /* 0x002fe80000100a00 */
[----:B------:R0:W-:Y:S02]  /*5f0a0*/  STL.64 [R1+0x4410], R8 ;  /* 0x0044100801007387 */ /* 0x0001e40000100a00 */
[----:B0-----:R-:W-:-:S02]  /*5f0b0*/  IMAD.MOV.U32 R8, RZ, RZ, R29 ;  /* 0x000000ffff087224 */ /* 0x001fc400078e001d */
[----:B------:R-:W-:Y:S01]  /*5f0c0*/  IMAD.MOV.U32 R9, RZ, RZ, R2 ;  /* 0x000000ffff097224 */ /* 0x000fe200078e0002 */
[----:B------:R-:W4:Y:S06]  /*5f0d0*/  LDL.LU R29, [R1+0x4618] ;  /* 0x00461800011d7983 */ /* 0x000f2c0000300800 */
[----:B--2---:R-:W-:-:S15]  /*5f0e0*/  HMMA.16816.F32.BF16 R4, R16, R8, R4 ;  /* 0x000000081004723c */ /* 0x004fde0000041804 */
[----:B------:R-:W-:-:S08]  /*5f0f0*/  NOP ;  /* 0x0000000000007918 */ /* 0x000fd00000000000 */
[----:B------:R0:W-:Y:S04]  /*5f100*/  STL.64 [R1+0x2b0], R4 ;  /* 0x0002b00401007387 */ /* 0x0001e80000100a00 */
[----:B------:R-:W-:Y:S04]  /*5f110*/  STL.64 [R1+0x2b8], R6 ;  /* 0x0002b80601007387 */ /* 0x000fe80000100a00 */
[----:B0-----:R-:W3:Y:S04]  /*5f120*/  LDL.LU.64 R4, [R1+0x4610] ;  /* 0x0046100001047983 */ /* 0x001ee80000300a00 */
[----:B------:R0:W-:Y:S04]  /*5f130*/  STL [R1+0x4524], R8 ;  /* 0x0045240801007387 */ /* 0x0001e80000100800 */
[----:B------:R1:W-:Y:S04]  /*5f140*/  STL [R1+0x4520], R9 ;  /* 0x0045200901007387 */ /* 0x0003e80000100800 */
[----:B0-----:R-:W2:Y:S04]  /*5f150*/  LDL.LU R8, [R1+0x1230] ;  /* 0x0012300001087983 */ /* 0x001ea80000300800 */
[----:B-1----:R-:W2:Y:S04]  /*5f160*/  LDL.LU R9, [R1+0x1234] ;  /* 0x0012340001097983 */ /* 0x002ea80000300800 */
[----:B------:R-:W2:Y:S04]  /*5f170*/  LDL.LU R10, [R1+0x1238] ;  /* 0x00123800010a7983 */ /* 0x000ea80000300800 */
[----:B------:R-:W2:Y:S01]  /*5f180*/  LDL.LU R11, [R1+0x123c] ;  /* 0x00123c00010b7983 */ /* 0x000ea20000300800 */
[----:B---3--:R-:W-:Y:S06]  /*5f190*/  HMMA.16816.F32.BF16 R12, R16, R4, R12 ;  /* 0x00000004100c723c */ /* 0x008fec000004180c */
[----:B------:R-:W-:-:S02]  /*5f1a0*/  IMAD.MOV.U32 R28, RZ, RZ, R4 ;  /* 0x000000ffff1c7224 */ /* 0x000fc400078e0004 */
[----:B------:R-:W-:-:S15]  /*5f1b0*/  IMAD.MOV.U32 R2, RZ, RZ, R5 ;  /* 0x000000ffff027224 */ /* 0x000fde00078e0005 */
[----:B------:R-:W-:Y:S04]  /*5f1c0*/  STL.64 [R1+0x2a0], R12 ;  /* 0x0002a00c01007387 */ /* 0x000fe80000100a00 */
[----:B------:R0:W-:Y:S04]  /*5f1d0*/  STL.64 [R1+0x2a8], R14 ;  /* 0x0002a80e01007387 */ /* 0x0001e80000100a00 */
[----:B0-----:R-:W4:Y:S04]  /*5f1e0*/  LDL.LU.64 R14, [R1+0x4608] ;  /* 0x00460800010e7983 */ /* 0x001f280000300a00 */
[----:B------:R-:W4:Y:S04]  /*5f1f0*/  LDL.LU.64 R12, [R1+0x4600] ;  /* 0x00460000010c7983 */ /* 0x000f280000300a00 */
[----:B------:R-:W2:Y:S04]  /*5f200*/  LDL.LU.64 R4, [R1+0x45f8] ;  /* 0x0045f80001047983 */ /* 0x000ea80000300a00 */
[----:B------:R-:W-:Y:S04]  /*5f210*/  STL [R1+0x452c], R2 ;  /* 0x00452c0201007387 */ /* 0x000fe80000100800 */
[----:B------:R-:W-:Y:S01]  /*5f220*/  STL [R1+0x4528], R28 ;  /* 0x0045281c01007387 */ /* 0x000fe20000100800 */
        /* <DEDUP_REMOVED lines=9> */
[----:B------:R-:W2:Y:S04]  /*5f2c0*/  LDL.LU R8, [R1+0x1220] ;  /* 0x0012200001087983 */ /* 0x000ea80000300800 */
[----:B------:R-:W2:Y:S04]  /*5f2d0*/  LDL.LU R9, [R1+0x1224] ;  /* 0x0012240001097983 */ /* 0x000ea80000300800 */
[----:B0-----:R-:W2:Y:S04]  /*5f2e0*/  LDL.LU R10, [R1+0x1228] ;  /* 0x00122800010a7983 */ /* 0x001ea80000300800 */
[----:B-1----:R-:W2:Y:S01]  /*5f2f0*/  LDL.LU R11, [R1+0x122c] ;  /* 0x00122c00010b7983 */ /* 0x002ea20000300800 */
[----:B----4-:R-:W-:Y:S06]  /*5f300*/  HMMA.16816.F32.BF16 R12, R16, R20, R12 ;  /* 0x00000014100c723c */ /* 0x010fec000004180c */
[----:B------:R-:W-:-:S02]  /*5f310*/  IMAD.MOV.U32 R2, RZ, RZ, R20 ;  /* 0x000000ffff027224 */ /* 0x000fc400078e0014 */
[----:B------:R-:W-:Y:S01]  /*5f320*/  IMAD.MOV.U32 R28, RZ, RZ, R21 ;  /* 0x000000ffff1c7224 */ /* 0x000fe200078e0015 */
[----:B--2---:R-:W-:-:S15]  /*5f330*/  HMMA.16816.F32.BF16 R8, R16, R4, R8 ;  /* 0x000000041008723c */ /* 0x004fde0000041808 */
[----:B------:R-:W-:-:S08]  /*5f340*/  NOP ;  /* 0x0000000000007918 */ /* 0x000fd00000000000 */
[----:B------:R0:W-:Y:S04]  /*5f350*/  STL.64 [R1+0x280], R8 ;  /* 0x0002800801007387 */ /* 0x0001e80000100a00 */
[----:B------:R-:W-:Y:S01]  /*5f360*/  STL.64 [R1+0x288], R10 ;  /* 0x0002880a01007387 */ /* 0x000fe20000100a00 */
[----:B0-----:R-:W-:Y:S02]  /*5f370*/  IMAD.MOV.U32 R9, RZ, RZ, R5 ;  /* 0x000000ffff097224 */ /* 0x001fe400078e0005 */
[----:B------:R-:W-:Y:S02]  /*5f380*/  IMAD.MOV.U32 R8, RZ, RZ, R4 ;  /* 0x000000ffff087224 */ /* 0x000fe400078e0004 */
[----:B------:R-:W2:Y:S04]  /*5f390*/  LDL.LU.64 R4, [R1+0x50] ;  /* 0x0000500001047983 */ /* 0x000ea80000300a00 */
[----:B------:R-:W-:Y:S04]  /*5f3a0*/  STL [R1+0x453c], R9 ;  /* 0x00453c0901007387 */ /* 0x000fe80000100800 */
[----:B------:R0:W-:Y:S04]  /*5f3b0*/  STL [R1+0x4538], R8 ;  /* 0x0045380801007387 */ /* 0x0001e80000100800 */
[----:B0-----:R-:W3:Y:S04]  /*5f3c0*/  LDL.LU R8, [R1+0x1200] ;  /* 0x0012000001087983 */ /* 0x001ee80000300800 */
[----:B------:R-:W3:Y:S04]  /*5f3d0*/  LDL.LU R9, [R1+0x1204] ;  /* 0x0012040001097983 */ /* 0x000ee80000300800 */
[----:B------:R-:W3:Y:S04]  /*5f3e0*/  LDL.LU R10, [R1+0x1208] ;  /* 0x00120800010a7983 */ /* 0x000ee80000300800 */
[----:B------:R-:W3:Y:S04]  /*5f3f0*/  LDL.LU R11, [R1+0x120c] ;  /* 0x00120c00010b7983 */ /* 0x000ee80000300800 */
[----:B------:R0:W-:Y:S04]  /*5f400*/  STL.64 [R1+0x270], R12 ;  /* 0x0002700c01007387 */ /* 0x0001e80000100a00 */
[----:B------:R-:W-:Y:S04]  /*5f410*/  STL.64 [R1+0x278], R14 ;  /* 0x0002780e01007387 */ /* 0x000fe80000100a00 */
[----:B0-----:R-:W4:Y:S04]  /*5f420*/  LDL.LU.64 R12, [R1+0x40] ;  /* 0x00004000010c7983 */ /* 0x001f280000300a00 */
[----:B------:R-:W2:Y:S04]  /*5f430*/  LDL.LU.64 R20, [R1+0x20] ;  /* 0x0000200001147983 */ /* 0x000ea80000300a00 */
[----:B--2---:R3:W-:Y:S02]  /*5f440*/  STL.64 [R1+0x45d8], R20 ;  /* 0x0045d81401007387 */ /* 0x0047e40000100a00 */
[----:B---3--:R-:W-:Y:S02]  /*5f450*/  HMMA.16816.F32.BF16 R20, R16, R24, R8 ;  /* 0x000000181014723c */ /* 0x008fe40000041808 */
[----:B------:R-:W-:Y:S04]  /*5f460*/  STL [R1+0x4544], R28 ;  /* 0x0045441c01007387 */ /* 0x000fe80000100800 */
[----:B------:R-:W-:Y:S01]  /*5f470*/  STL [R1+0x4540], R2 ;  /* 0x0045400201007387 */ /* 0x000fe20000100800 */
[----:B------:R-:W-:-:S02]  /*5f480*/  IMAD.MOV.U32 R10, RZ, RZ, R24 ;  /* 0x000000ffff0a7224 */ /* 0x000fc400078e0018 */
[----:B------:R-:W-:-:S14]  /*5f490*/  IMAD.MOV.U32 R11, RZ, RZ, R25 ;  /* 0x000000ffff0b7224 */ /* 0x000fdc00078e0019 */
[----:B------:R0:W-:Y:S04]  /*5f4a0*/  STL.64 [R1+0x260], R20 ;  /* 0x0002601401007387 */ /* 0x0001e80000100a00 */
[----:B------:R1:W-:Y:S04]  /*5f4b0*/  STL.64 [R1+0x268], R22 ;  /* 0x0002681601007387 */ /* 0x0003e80000100a00 */
[----:B0-----:R-:W2:Y:S04]  /*5f4c0*/  LDL.LU R20, [R1+0x11d0] ;  /* 0x0011d00001147983 */ /* 0x001ea80000300800 */
[----:B------:R-:W2:Y:S04]  /*5f4d0*/  LDL.LU R21, [R1+0x11d4] ;  /* 0x0011d40001157983 */ /* 0x000ea80000300800 */
[----:B-1----:R-:W2:Y:S04]  /*5f4e0*/  LDL.LU R22, [R1+0x11d8] ;  /* 0x0011d80001167983 */ /* 0x002ea80000300800 */
        /* <DEDUP_REMOVED lines=13> */
[----:B0-----:R-:W2:Y:S04]  /*5f5c0*/  LDL.LU.64 R24, [R1+0x30] ;  /* 0x0000300001187983 */ /* 0x001ea80000300a00 */
[----:B------:R-:W-:Y:S04]  /*5f5d0*/  STL [R1+0x454c], R11 ;  /* 0x00454c0b01007387 */ /* 0x000fe80000100800 */
[----:B------:R0:W-:Y:S04]  /*5f5e0*/  STL [R1+0x4548], R10 ;  /* 0x0045480a01007387 */ /* 0x0001e80000100800 */
[----:B------:R-:W3:Y:S04]  /*5f5f0*/  LDL.LU R8, [R1+0x11f0] ;  /* 0x0011f00001087983 */ /* 0x000ee80000300800 */
[----:B------:R-:W3:Y:S04]  /*5f600*/  LDL.LU R9, [R1+0x11f4] ;  /* 0x0011f40001097983 */ /* 0x000ee80000300800 */
[----:B0-----:R-:W3:Y:S04]  /*5f610*/  LDL.LU R10, [R1+0x11f8] ;  /* 0x0011f800010a7983 */ /* 0x001ee80000300800 */
[----:B------:R-:W3:Y:S02]  /*5f620*/  LDL.LU R11, [R1+0x11fc] ;  /* 0x0011fc00010b7983 */ /* 0x000ee40000300800 */
[----:B---3--:R-:W-:-:S15]  /*5f630*/  HMMA.16816.F32.BF16 R8, R16, R4, R8 ;  /* 0x000000041008723c */ /* 0x008fde0000041808 */
[----:B------:R-:W-:-:S08]  /*5f640*/  NOP ;  /* 0x0000000000007918 */ /* 0x000fd00000000000 */
[----:B------:R0:W-:Y:S04]  /*5f650*/  STL.64 [R1+0x250], R8 ;  /* 0x0002500801007387 */ /* 0x0001e80000100a00 */
[----:B------:R-:W-:Y:S01]  /*5f660*/  STL.64 [R1+0x258], R10 ;  /* 0x0002580a01007387 */ /* 0x000fe20000100a00 */
[----:B0-----:R-:W-:Y:S02]  /*5f670*/  IMAD.MOV.U32 R9, RZ, RZ, R4 ;  /* 0x000000ffff097224 */ /* 0x001fe400078e0004 */
[----:B------:R-:W-:Y:S01]  /*5f680*/  IMAD.MOV.U32 R8, RZ, RZ, R5 ;  /* 0x000000ffff087224 */ /* 0x000fe200078e0005 */
[----:B------:R-:W3:Y:S04]  /*5f690*/  LDL.LU R4, [R1+0x11a0] ;  /* 0x0011a00001047983 */ /* 0x000ee80000300800 */
[----:B------:R-:W3:Y:S04]  /*5f6a0*/  LDL.LU R5, [R1+0x11a4] ;  /* 0x0011a40001057983 */ /* 0x000ee80000300800 */
[----:B------:R-:W3:Y:S04]  /*5f6b0*/  LDL.LU R6, [R1+0x11a8] ;  /* 0x0011a80001067983 */ /* 0x000ee80000300800 */
[----:B------:R-:W3:Y:S04]  /*5f6c0*/  LDL.LU R7, [R1+0x11ac] ;  /* 0x0011ac0001077983 */ /* 0x000ee80000300800 */
[----:B------:R0:W-:Y:S04]  /*5f6d0*/  STL [R1+0x4554], R8 ;  /* 0x0045540801007387 */ /* 0x0001e80000100800 */
[----:B------:R1:W-:Y:S04]  /*5f6e0*/  STL [R1+0x4550], R9 ;  /* 0x0045500901007387 */ /* 0x0003e80000100800 */
[----:B0-----:R-:W4:Y:S04]  /*5f6f0*/  LDL.LU R8, [R1+0x11e0] ;  /* 0x0011e00001087983 */ /* 0x001f280000300800 */
[----:B-1----:R-:W4:Y:S04]  /*5f700*/  LDL.LU R9, [R1+0x11e4] ;  /* 0x0011e40001097983 */ /* 0x002f280000300800 */
[----:B------:R-:W4:Y:S04]  /*5f710*/  LDL.LU R10, [R1+0x11e8] ;  /* 0x0011e800010a7983 */ /* 0x000f280000300800 */
[----:B------:R-:W4:Y:S01]  /*5f720*/  LDL.LU R11, [R1+0x11ec] ;  /* 0x0011ec00010b7983 */ /* 0x000f220000300800 */
[----:B--2---:R-:W-:Y:S01]  /*5f730*/  HMMA.16816.F32.BF16 R20, R16, R24, R20 ;  /* 0x000000181014723c */ /* 0x004fe20000041814 */
[----:B------:R-:W-:-:S02]  /*5f740*/  IMAD.MOV.U32 R28, RZ, RZ, R12 ;  /* 0x000000ffff1c7224 */ /* 0x000fc400078e000c */
[----:B------:R-:W-:-:S03]  /*5f750*/  IMAD.MOV.U32 R2, RZ, RZ, R13 ;  /* 0x000000ffff027224 */ /* 0x000fc600078e000d */
[----:B----4-:R-:W-:-:S15]  /*5f760*/  HMMA.16816.F32.BF16 R8, R16, R12, R8 ;  /* 0x0000000c1008723c */ /* 0x010fde0000041808 */
[----:B------:R-:W-:-:S08]  /*5f770*/  NOP ;  /* 0x0000000000007918 */ /* 0x000fd00000000000 */
[----:B------:R-:W-:Y:S04]  /*5f780*/  STL.64 [R1+0x240], R8 ;  /* 0x0002400801007387 */ /* 0x000fe80000100a00 */
[----:B------:R0:W-:Y:S04]  /*5f790*/  STL.64 [R1+0x248], R10 ;  /* 0x0002480a01007387 */ /* 0x0001e80000100a00 */
[----:B------:R-:W2:Y:S04]  /*5f7a0*/  LDL.LU R12, [R1+0x1d0] ;  /* 0x0001d000010c7983 */ /* 0x000ea80000300800 */
[----:B------:R-:W2:Y:S04]  /*5f7b0*/  LDL.LU R13, [R1+0x1d4] ;  /* 0x0001d400010d7983 */ /* 0x000ea80000300800 */
[----:B------:R-:W2:Y:S04]  /*5f7c0*/  LDL.LU R14, [R1+0x1d8] ;  /* 0x0001d800010e7983 */ /* 0x000ea80000300800 */
[----:B------:R-:W4:Y:S01]  /*5f7d0*/  LDL.LU.64 R26, [R1+0x45e8] ;  /* 0x0045e800011a7983 */ /* 0x000f220000300a00 */
[----:B0-----:R-:W-:-:S02]  /*5f7e0*/  IMAD.MOV.U32 R11, RZ, RZ, R24 ;  /* 0x000000ffff0b7224 */ /* 0x001fc400078e0018 */
[----:B------:R-:W-:Y:S02]  /*5f7f0*/  IMAD.MOV.U32 R10, RZ, RZ, R25 ;  /* 0x000000ffff0a7224 */ /* 0x000fe400078e0019 */
[----:B------:R-:W4:Y:S04]  /*5f800*/  LDL.LU.64 R24, [R1+0x45e0] ;  /* 0x0045e00001187983 */ /* 0x000f280000300a00 */
[----:B------:R0:W-:Y:S04]  /*5f810*/  STL.64 [R1+0x230], R20 ;  /* 0x0002301401007387 */ /* 0x0001e80000100a00 */
[----:B------:R-:W-:Y:S04]  /*5f820*/  STL [R1+0x238], R22 ;  /* 0x0002381601007387 */ /* 0x000fe80000100800 */
[----:B0-----:R-:W4:Y:S01]  /*5f830*/  LDL.LU.64 R20, [R1+0x45d8] ;  /* 0x0045d80001147983 */ /* 0x001f220000300a00 */
[----:B------:R-:W-:-:S02]  /*5f840*/  IMAD.MOV.U32 R15, RZ, RZ, R29 ;  /* 0x000000ffff0f7224 */ /* 0x000fc400078e001d */
[----:B------:R-:W-:-:S05]  /*5f850*/  IMAD.MOV.U32 R29, RZ, RZ, R23 ;  /* 0x000000ffff1d7224 */ /* 0x000fca00078e0017 */
[----:B------:R-:W-:Y:S01]  /*5f860*/  STL [R1+0x3390], R29 ;  /* 0x0033901d01007387 */ /* 0x000fe20000100800 */
[----:B----4-:R-:W-:Y:S06]  /*5f870*/  HMMA.16816.F32.BF16 R24, R16, R20, R24 ;  /* 0x000000141018723c */ /* 0x010fec0000041818 */
[----:B------:R-:W-:Y:S02]  /*5f880*/  IMAD.MOV.U32 R8, RZ, RZ, R20 ;  /* 0x000000ffff087224 */ /* 0x000fe400078e0014 */
[----:B------:R-:W-:-:S15]  /*5f890*/  IMAD.MOV.U32 R9, RZ, RZ, R21 ;  /* 0x000000ffff097224 */ /* 0x000fde00078e0015 */
[----:B------:R-:W-:Y:S04]  /*5f8a0*/  STL.64 [R1+0x220], R24 ;  /* 0x0002201801007387 */ /* 0x000fe80000100a00 */
[----:B------:R0:W-:Y:S04]  /*5f8b0*/  STL.64 [R1+0x228], R26 ;  /* 0x0002281a01007387 */ /* 0x0001e80000100a00 */
[----:B0-----:R-:W4:Y:S04]  /*5f8c0*/  LDL.LU.64 R26, [R1+0x45d0] ;  /* 0x0045d000011a7983 */ /* 0x001f280000300a00 */
[----:B------:R-:W4:Y:S04]  /*5f8d0*/  LDL.LU.64 R24, [R1+0x45c8] ;  /* 0x0045c80001187983 */ /* 0x000f280000300a00 */
[----:B------:R-:W3:Y:S04]  /*5f8e0*/  LDL.LU.64 R22, [R1+0x45c0] ;  /* 0x0045c00001167983 */ /* 0x000ee80000300a00 */
[----:B------:R-:W4:Y:S04]  /*5f8f0*/  LDL.LU.64 R20, [R1+0x45b8] ;  /* 0x0045b80001147983 */ /* 0x000f280000300a00 */
[----:B------:R-:W-:Y:S04]  /*5f900*/  STL.64 [R1+0x4560], R10 ;  /* 0x0045600a01007387 */ /* 0x000fe80000100a00 */
[----:B------:R0:W-:Y:S04]  /*5f910*/  STL.64 [R1+0x4558], R8 ;  /* 0x0045580801007387 */ /* 0x0001e80000100a00 */
[----:B0-----:R-:W2:Y:S04]  /*5f920*/  LDL.LU R8, [R1+0xe0] ;  /* 0x0000e00001087983 */ /* 0x001ea80000300800 */
[----:B------:R-:W2:Y:S01]  /*5f930*/  LDL.LU R9, [R1+0xe4] ;  /* 0x0000e40001097983 */ /* 0x000ea20000300800 */
[----:B----4-:R-:W-:-:S15]  /*5f940*/  HMMA.16816.F32.BF16 R24, R16, R20, R24 ;  /* 0x000000141018723c */ /* 0x010fde0000041818 */
[----:B------:R-:W-:-:S08]  /*5f950*/  NOP ;  /* 0x0000000000007918 */ /* 0x000fd00000000000 */
[----:B------:R-:W-:Y:S04]  /*5f960*/  STL.64 [R1+0x210], R24 ;  /* 0x0002101801007387 */ /* 0x000fe80000100a00 */
[----:B------:R0:W-:Y:S01]  /*5f970*/  STL [R1+0x218], R26 ;  /* 0x0002181a01007387 */ /* 0x0001e20000100800 */
[----:B------:R-:W-:-:S03]  /*5f980*/  IMAD.MOV.U32 R29, RZ, RZ, R27 ;  /* 0x000000ffff1d7224 */ /* 0x000fc600078e001b */
[----:B0-----:R-:W4:Y:S04]  /*5f990*/  LDL.LU.64 R26, [R1+0x45b0] ;  /* 0x0045b000011a7983 */ /* 0x001f280000300a00 */
[----:B------:R-:W2:Y:S04]  /*5f9a0*/  LDL.LU.64 R24, [R1+0x45a8] ;  /* 0x0045a80001187983 */ /* 0x000ea80000300a00 */
[----:B---3--:R-:W-:Y:S04]  /*5f9b0*/  STL.64 [R1+0x4440], R22 ;  /* 0x0044401601007387 */ /* 0x008fe80000100a00 */
[----:B------:R0:W-:Y:S02]  /*5f9c0*/  STL.64 [R1+0x4438], R20 ;  /* 0x0044381401007387 */ /* 0x0001e40000100a00 */
[----:B0-----:R-:W-:-:S02]  /*5f9d0*/  IMAD.MOV.U32 R20, RZ, RZ, R3 ;  /* 0x000000ffff147224 */ /* 0x001fc400078e0003 */
[----:B------:R-:W-:Y:S01]  /*5f9e0*/  IMAD.MOV.U32 R21, RZ, RZ, R0 ;  /* 0x000000ffff157224 */ /* 0x000fe200078e0000 */
[----:B------:R-:W3:Y:S04]  /*5f9f0*/  LDL.LU R3, [R1+0x45a4] ;  /* 0x0045a40001037983 */ /* 0x000ee80000300800 */
[----:B------:R-:W3:Y:S04]  /*5fa00*/  LDL.LU R0, [R1+0x45a0] ;  /* 0x0045a00001007983 */ /* 0x000ee80000300800 */
[----:B------:R0:W-:Y:S04]  /*5fa10*/  STL.64 [R1+0x4568], R20 ;  /* 0x0045681401007387 */ /* 0x0001e80000100a00 */
[----:B0-----:R-:W3:Y:S04]  /*5fa20*/  LDL.LU R20, [R1+0x1c0] ;  /* 0x0001c00001147983 */ /* 0x001ee80000300800 */
[----:B------:R-:W3:Y:S04]  /*5fa30*/  LDL.LU R21, [R1+0x1c4] ;  /* 0x0001c40001157983 */ /* 0x000ee80000300800 */
[----:B------:R-:W3:Y:S04]  /*5fa40*/  LDL.LU R22, [R1+0x1c8] ;  /* 0x0001c80001167983 */ /* 0x000ee80000300800 */
[----:B------:R-:W3:Y:S04]  /*5fa50*/  LDL.LU R23, [R1+0x1cc] ;  /* 0x0001cc0001177983 */ /* 0x000ee80000300800 */
[----:B------:R-:W-:Y:S01]  /*5fa60*/  STL [R1+0x34c8], R29 ;  /* 0x0034c81d01007387 */ /* 0x000fe20000100800 */
[----:B--2---:R-:W-:-:S15]  /*5fa70*/  HMMA.16816.F32.BF16 R4, R16, R24, R4 ;  /* 0x000000181004723c */ /* 0x004fde0000041804 */
[----:B------:R-:W-:-:S08]  /*5fa80*/  NOP ;  /* 0x0000000000007918 */ /* 0x000fd00000000000 */
[----:B------:R-:W-:Y:S04]  /*5fa90*/  STL.64 [R1+0x200], R4 ;  /* 0x0002000401007387 */ /* 0x000fe80000100a00 */
[----:B------:R0:W-:Y:S04]  /*5faa0*/  STL.64 [R1+0x208], R6 ;  /* 0x0002080601007387 */ /* 0x0001e80000100a00 */
[----:B0-----:R-:W2:Y:S04]  /*5fab0*/  LDL.LU.64 R6, [R1+0x4598] ;  /* 0x0045980001067983 */ /* 0x001ea80000300a00 */
[----:B------:R-:W2:Y:S04]  /*5fac0*/  LDL.LU.64 R4, [R1+0x4590] ;  /* 0x0045900001047983 */ /* 0x000ea80000300a00 */
[----:B----4-:R3:W-:Y:S04]  /*5fad0*/  STL.64 [R1+0x4430], R26 ;  /* 0x0044301a01007387 */ /* 0x0107e80000100a00 */
[----:B------:R0:W-:Y:S01]  /*5fae0*/  STL.64 [R1+0x4428], R24 ;  /* 0x0044281801007387 */ /* 0x0001e20000100a00 */
[----:B---3--:R-:W-:-:S03]  /*5faf0*/  IMAD.MOV.U32 R26, RZ, RZ, R0 ;  /* 0x000000ffff1a7224 */ /* 0x008fc600078e0000 */
[----:B0-----:R-:W3:Y:S04]  /*5fb00*/  LDL.LU R24, [R1+0x1180] ;  /* 0x0011800001187983 */ /* 0x001ee80000300800 */
[----:B------:R-:W3:Y:S04]  /*5fb10*/  LDL.LU R25, [R1+0x1184] ;  /* 0x0011840001197983 */ /* 0x000ee80000300800 */
[----:B------:R-:W4:Y:S01]  /*5fb20*/  LDL.LU R0, [R1+0x458c] ;  /* 0x00458c0001007983 */ /* 0x000f220000300800 */
[----:B------:R-:W-:-:S03]  /*5fb30*/  IMAD.MOV.U32 R27, RZ, RZ, R3 ;  /* 0x000000ffff1b7224 */ /* 0x000fc600078e0003 */
[----:B------:R-:W3:Y:S01]  /*5fb40*/  LDL.LU R3, [R1+0x4588] ;  /* 0x0045880001037983 */ /* 0x000ee20000300800 */
[----:B--2---:R-:W-:Y:S03]  /*5fb50*/  HMMA.16816.F32.BF16 R16, R16, R4, R12 ;  /* 0x000000041010723c */ /* 0x004fe6000004180c */
[----:B------:R-:W2:Y:S04]  /*5fb60*/  LDL.LU.64 R14, [R1+0x4580] ;  /* 0x00458000010e7983 */ /* 0x000ea80000300a00 */
[----:B------:R-:W4:-:S15]  /*5fb70*/  LDL.LU.64 R12, [R1+0x4578] ;  /* 0x00457800010c7983 */ /* 0x000f1e0000300a00 */
[----:B------:R-:W-:-:S01]  /*5fb80*/  NOP ;  /* 0x0000000000007918 */ /* 0x000fc20000000000 */
[----:B------:R2:W-:Y:S04]  /*5fb90*/  STL.64 [R1+0x1d0], R16 ;  /* 0x0001d01001007387 */ /* 0x0005e80000100a00 */
[----:B------:R-:W-:Y:S01]  /*5fba0*/  STL.64 [R1+0x1d8], R18 ;  /* 0x0001d81201007387 */ /* 0x000fe20000100a00 */
[----:B--2---:R-:W-:-:S03]  /*5fbb0*/  IMAD.MOV.U32 R16, RZ, RZ, R15 ;  /* 0x000000ffff107224 */ /* 0x004fc600078e000f */
[----:B------:R-:W2:Y:S04]  /*5fbc0*/  LDL.LU R15, [R1+0x4570] ;  /* 0x00457000010f7983 */ /* 0x000ea80000300800 */
[----:B------:R-:W2:Y:S04]  /*5fbd0*/  LDL.LU R17, [R1+0xd4] ;  /* 0x0000d40001117983 */ /* 0x000ea80000300800 */
[----:B------:R-:W-:Y:S04]  /*5fbe0*/  STL.64 [R1+0x4450], R6 ;  /* 0x0044500601007387 */ /* 0x000fe80000100a00 */
[----:B------:R0:W-:Y:S04]  /*5fbf0*/  STL.64 [R1+0x4448], R4 ;  /* 0x0044480401007387 */ /* 0x0001e80000100a00 */
[----:B0-----:R-:W2:Y:S04]  /*5fc00*/  LDL.LU R4, [R1+0x1190] ;  /* 0x0011900001047983 */ /* 0x001ea80000300800 */
[----:B------:R-:W2:Y:S01]  /*5fc10*/  LDL.LU R5, [R1+0x1194] ;  /* 0x0011940001057983 */ /* 0x000ea20000300800 */
[----:B---3--:R-:W-:-:S02]  /*5fc20*/  IMAD.MOV.U32 R6, RZ, RZ, R3 ;  /* 0x000000ffff067224 */ /* 0x008fc400078e0003 */
[----:B----4-:R-:W-:Y:S01]  /*5fc30*/  IMAD.MOV.U32 R7, RZ, RZ, R0 ;  /* 0x000000ffff077224 */ /* 0x010fe200078e0000 */
[C---:B--2---:R-:W-:Y:S01]  /*5fc40*/  HMMA.16816.F32.BF16 R8, R12.reuse, R8, R20 ;  /* 0x000000080c08723c */ /* 0x044fe20000041814 */
[----:B------:R-:W2:Y:S05]  /*5fc50*/  LDL.LU.64 R20, [R1+0x4568] ;  /* 0x0045680001147983 */ /* 0x000eaa0000300a00 */
[----:B------:R-:W-:-:S15]  /*5fc60*/  HMMA.16816.F32.BF16 R4, R12, R16, R4 ;  /* 0x000000100c04723c */ /* 0x000fde0000041804 */
[----:B------:R-:W-:-:S02]  /*5fc70*/  NOP ;  /* 0x0000000000007918 */ /* 0x000fc40000000000 */
[----:B------:R-:W-:Y:S04]  /*5fc80*/  STL.64 [R1+0x1c0], R8 ;  /* 0x0001c00801007387 */ /* 0x000fe80000100a00 */
[----:B------:R0:W-:Y:S04]  /*5fc90*/  STL.64 [R1+0x1c8], R10 ;  /* 0x0001c80a01007387 */ /* 0x0001e80000100a00 */
[----:B0-----:R-:W3:Y:S04]  /*5fca0*/  LDL.LU.64 R10, [R1+0x4560] ;  /* 0x00456000010a7983 */ /* 0x001ee80000300a00 */
[----:B------:R-:W4:Y:S01]  /*5fcb0*/  LDL.LU.64 R8, [R1+0x4558] ;  /* 0x0045580001087983 */ /* 0x000f220000300a00 */
[----:B------:R-:W-:-:S03]  /*5fcc0*/  IMAD.MOV.U32 R0, RZ, RZ, R6 ;  /* 0x000000ffff007224 */ /* 0x000fc600078e0006 */
[----:B------:R2:W-:Y:S01]  /*5fcd0*/  STL.64 [R1+0x1b0], R4 ;  /* 0x0001b00401007387 */ /* 0x0005e20000100a00 */
[----:B------:R-:W-:-:S05]  /*5fce0*/  IMAD.MOV.U32 R3, RZ, RZ, R7 ;  /* 0x000000ffff037224 */ /* 0x000fca00078e0007 */
[----:B------:R-:W-:Y:S04]  /*5fcf0*/  STL [R1+0x3280], R3 ;  /* 0x0032800301007387 */ /* 0x000fe80000100800 */
[----:B------:R-:W-:Y:S01]  /*5fd00*/  STL [R1+0x327c], R0 ;  /* 0x00327c0001007387 */ /* 0x000fe20000100800 */
[----:B--2---:R-:W-:Y:S03]  /*5fd10*/  HMMA.16816.F32.BF16 R4, R12, R20, R24 ;  /* 0x000000140c04723c */ /* 0x004fe60000041818 */
[----:B------:R-:W2:-:S15]  /*5fd20*/  LDL.LU R24, [R1+0x590] ;  /* 0x0005900001187983 */ /* 0x000e9e0000300800 */
[----:B------:R-:W-:-:S05]  /*5fd30*/  NOP ;  /* 0x0000000000007918 */ /* 0x000fca0000000000 */
[----:B------:R0:W-:Y:S04]  /*5fd40*/  STL.64 [R1+0x1a0], R4 ;  /* 0x0001a00401007387 */ /* 0x0001e80000100a00 */
[----:B------:R1:W-:Y:S04]  /*5fd50*/  STL.64 [R1+0x1a8], R6 ;  /* 0x0001a80601007387 */ /* 0x0003e80000100a00 */
[----:B------:R-:W2:Y:S04]  /*5fd60*/  LDL.LU R25, [R1+0x594] ;  /* 0x0005940001197983 */ /* 0x000ea80000300800 */
[----:B------:R-:W3:Y:S04]  /*5fd70*/  LDL.LU R26, [R1+0x598] ;  /* 0x00059800011a7983 */ /* 0x000ee80000300800 */
[----:B------:R-:W3:Y:S01]  /*5fd80*/  LDL.LU R27, [R1+0x59c] ;  /* 0x00059c00011b7983 */ /* 0x000ee20000300800 */
[----:B----4-:R-:W-:-:S02]  /*5fd90*/  IMAD.MOV.U32 R20, RZ, RZ, R8 ;  /* 0x000000ffff147224 */ /* 0x010fc400078e0008 */
[----:B------:R-:W-:Y:S01]  /*5fda0*/  IMAD.MOV.U32 R21, RZ, RZ, R9 ;  /* 0x000000ffff157224 */ /* 0x000fe200078e0009 */
[----:B---3--:R-:W-:Y:S04]  /*5fdb0*/  STL.64 [R1+0x4460], R26 ;  /* 0x0044601a01007387 */ /* 0x008fe80000100a00 */
[----:B--2---:R2:W-:Y:S04]  /*5fdc0*/  STL.64 [R1+0x4458], R24 ;  /* 0x0044581801007387 */ /* 0x0045e80000100a00 */
[----:B------:R-:W3:Y:S04]  /*5fdd0*/  LDL.LU R8, [R1+0x4554] ;  /* 0x0045540001087983 */ /* 0x000ee80000300800 */
[----:B------:R-:W4:Y:S04]  /*5fde0*/  LDL.LU R9, [R1+0x4550] ;  /* 0x0045500001097983 */ /* 0x000f280000300800 */
[----:B------:R3:W-:Y:S04]  /*5fdf0*/  STL.64 [R1+0x4468], R20 ;  /* 0x0044681401007387 */ /* 0x0007e80000100a00 */
[----:B0-----:R-:W3:Y:S04]  /*5fe00*/  LDL.LU R4, [R1+0x5a0] ;  /* 0x0005a00001047983 */ /* 0x001ee80000300800 */
[----:B------:R-:W3:Y:S04]  /*5fe10*/  LDL.LU R5, [R1+0x5a4] ;  /* 0x0005a40001057983 */ /* 0x000ee80000300800 */
[----:B-1----:R-:W4:Y:S04]  /*5fe20*/  LDL.LU R6, [R1+0x5a8] ;  /* 0x0005a80001067983 */ /* 0x002f280000300800 */
[----:B------:R-:W4:Y:S01]  /*5fe30*/  LDL.LU R7, [R1+0x5ac] ;  /* 0x0005ac0001077983 */ /* 0x000f220000300800 */
[----:B--2---:R-:W-:-:S02]  /*5fe40*/  IMAD.MOV.U32 R24, RZ, RZ, R11 ;  /* 0x000000ffff187224 */ /* 0x004fc400078e000b */
[----:B------:R-:W-:Y:S01]  /*5fe50*/  IMAD.MOV.U32 R25, RZ, RZ, R10 ;  /* 0x000000ffff197224 */ /* 0x000fe200078e000a */
[----:B----4-:R-:W-:Y:S04]  /*5fe60*/  STL.64 [R1+0x4478], R6 ;  /* 0x0044780601007387 */ /* 0x010fe80000100a00 */
[----:B---3--:R0:W-:Y:S04]  /*5fe70*/  STL.64 [R1+0x4470], R4 ;  /* 0x0044700401007387 */ /* 0x0081e80000100a00 */
[----:B------:R-:W2:Y:S04]  /*5fe80*/  LDL.LU R11, [R1+0x454c] ;  /* 0x00454c00010b7983 */ /* 0x000ea80000300800 */
[----:B------:R-:W3:Y:S04]  /*5fe90*/  LDL.LU R10, [R1+0x4548] ;  /* 0x00454800010a7983 */ /* 0x000ee80000300800 */
[----:B------:R-:W-:Y:S04]  /*5fea0*/  STL.64 [R1+0x4480], R24 ;  /* 0x0044801801007387 */ /* 0x000fe80000100a00 */
[----:B------:R-:W4:Y:S04]  /*5feb0*/  LDL.LU R20, [R1+0x5b0] ;  /* 0x0005b00001147983 */ /* 0x000f280000300800 */
[----:B------:R-:W4:Y:S04]  /*5fec0*/  LDL.LU R21, [R1+0x5b4] ;  /* 0x0005b40001157983 */ /* 0x000f280000300800 */
[----:B------:R-:W2:Y:S04]  /*5fed0*/  LDL.LU R22, [R1+0x5b8] ;  /* 0x0005b80001167983 */ /* 0x000ea80000300800 */
[----:B------:R-:W2:Y:S01]  /*5fee0*/  LDL.LU R23, [R1+0x5bc] ;  /* 0x0005bc0001177983 */ /* 0x000ea20000300800 */
[----:B0-----:R-:W-:-:S02]  /*5fef0*/  IMAD.MOV.U32 R4, RZ, RZ, R28 ;  /* 0x000000ffff047224 */ /* 0x001fc400078e001c */
[----:B------:R-:W-:Y:S01]  /*5ff00*/  IMAD.MOV.U32 R5, RZ, RZ, R2 ;  /* 0x000000ffff057224 */ /* 0x000fe200078e0002 */
[----:B--2---:R-:W-:Y:S04]  /*5ff10*/  STL.64 [R1+0x4490], R22 ;  /* 0x0044901601007387 */ /* 0x004fe80000100a00 */
[----:B----4-:R0:W-:Y:S04]  /*5ff20*/  STL.64 [R1+0x4488], R20 ;  /* 0x0044881401007387 */ /* 0x0101e80000100a00 */
[----:B------:R-:W2:Y:S04]  /*5ff30*/  LDL.LU R28, [R1+0x4544] ;  /* 0x00454400011c7983 */ /* 0x000ea80000300800 */
[----:B------:R-:W4:Y:S04]  /*5ff40*/  LDL.LU R2, [R1+0x4540] ;  /* 0x0045400001027983 */ /* 0x000f280000300800 */
[----:B------:R-:W-:Y:S01]  /*5ff50*/  STL.64 [R1+0x4498], R4 ;  /* 0x0044980401007387 */ /* 0x000fe20000100a00 */
[----:B0-----:R-:W-:-:S02]  /*5ff60*/  IMAD.MOV.U32 R20, RZ, RZ, R9 ;  /* 0x000000ffff147224 */ /* 0x001fc400078e0009 */
[----:B------:R-:W-:Y:S01]  /*5ff70*/  IMAD.MOV.U32 R21, RZ, RZ, R8 ;  /* 0x000000ffff157224 */ /* 0x000fe200078e0008 */
[----:B------:R-:W4:Y:S04]  /*5ff80*/  LDL.LU R9, [R1+0x453c] ;  /* 0x00453c0001097983 */ /* 0x000f280000300800 */
[----:B------:R-:W4:Y:S04]  /*5ff90*/  LDL.LU R8, [R1+0x4538] ;  /* 0x0045380001087983 */ /* 0x000f280000300800 */
[----:B------:R3:W-:Y:S02]  /*5ffa0*/  STL.64 [R1+0x44a0], R20 ;  /* 0x0044a01401007387 */ /* 0x0007e40000100a00 */
[----:B---3--:R-:W-:-:S02]  /*5ffb0*/  IMAD.MOV.U32 R20, RZ, RZ, R10 ;  /* 0x000000ffff147224 */ /* 0x008fc400078e000a */
[----:B------:R-:W-:Y:S01]  /*5ffc0*/  IMAD.MOV.U32 R21, RZ, RZ, R11 ;  /* 0x000000ffff157224 */ /* 0x000fe200078e000b */
[----:B------:R-:W3:Y:S04]  /*5ffd0*/  LDL.LU R10, [R1+0x4534] ;  /* 0x00453400010a7983 */ /* 0x000ee80000300800 */
[----:B------:R-:W3:Y:S04]  /*5ffe0*/  LDL.LU R11, [R1+0x4530] ;  /* 0x00453000010b7983 */ /* 0x000ee80000300800 */
[----:B------:R2:W-:Y:S04]  /*5fff0*/  STL.64 [R1+0x44b8], R20 ;  /* 0x0044b81401007387 */ /* 0x0005e80000100a00 */
[----:B------:R-:W3:Y:S04]  /*60000*/  LDL.LU R4, [R1+0x5d0] ;  /* 0x0005d00001047983 */ /* 0x000ee80000300800 */
[----:B------:R-:W3:Y:S04]  /*60010*/  LDL.LU R5, [R1+0x5d4] ;  /* 0x0005d40001057983 */ /* 0x000ee80000300800 */
[----:B------:R-:W3:Y:S04]  /*60020*/  LDL.LU R6, [R1+0x5d8] ;  /* 0x0005d80001067983 */ /* 0x000ee80000300800 */
[----:B------:R-:W3:Y:S01]  /*60030*/  LDL.LU R7, [R1+0x5dc] ;  /* 0x0005dc0001077983 */ /* 0x000ee20000300800 */
[----:B--2---:R-:W-:-:S02]  /*60040*/  IMAD.MOV.U32 R21, RZ, RZ, R28 ;  /* 0x000000ffff157224 */ /* 0x004fc400078e001c */
[----:B----4-:R-:W-:Y:S02]  /*60050*/  IMAD.MOV.U32 R20, RZ, RZ, R2 ;  /* 0x000000ffff147224 */ /* 0x010fe400078e0002 */
[----:B------:R-:W2:Y:S04]  /*60060*/  LDL.LU R2, [R1+0x452c] ;  /* 0x00452c0001027983 */ /* 0x000ea80000300800 */
[----:B------:R-:W4:Y:S04]  /*60070*/  LDL.LU R28, [R1+0x4528] ;  /* 0x00452800011c7983 */ /* 0x000f280000300800 */
[----:B------:R0:W-:Y:S02]  /*60080*/  STL.64 [R1+0x44d0], R20 ;  /* 0x0044d01401007387 */ /* 0x0001e40000100a00 */
[----:B0-----:R-:W-:-:S02]  /*60090*/  IMAD.MOV.U32 R20, RZ, RZ, R8 ;  /* 0x000000ffff147224 */ /* 0x001fc400078e0008 */
[----:B------:R-:W-:Y:S01]  /*600a0*/  IMAD.MOV.U32 R21, RZ, RZ, R9 ;  /* 0x000000ffff157224 */ /* 0x000fe200078e0009 */
[----:B------:R-:W2:Y:S04]  /*600b0*/  LDL.LU R8, [R1+0x4524] ;  /* 0x0045240001087983 */ /* 0x000ea80000300800 */
[----:B------:R-:W2:Y:S04]  /*600c0*/  LDL.LU R9, [R1+0x4520] ;  /* 0x0045200001097983 */ /* 0x000ea80000300800 */
[----:B------:R-:W-:Y:S04]  /*600d0*/  STL.64 [R1+0x44e8], R20 ;  /* 0x0044e81401007387 */ /* 0x000fe80000100a00 */
[----:B---3--:R-:W-:Y:S04]  /*600e0*/  STL.64 [R1+0x44b0], R6 ;  /* 0x0044b00601007387 */ /* 0x008fe80000100a00 */
[----:B------:R0:W-:Y:S04]  /*600f0*/  STL.64 [R1+0x44a8], R4 ;  /* 0x0044a80401007387 */ /* 0x0001e80000100a00 */
        /* <DEDUP_REMOVED lines=15> */
[----:B0-----:R-:W4:Y:S04]  /*601f0*/  LDL.LU R20, [R1+0x1170] ;  /* 0x0011700001147983 */ /* 0x001f280000300800 */
[----:B------:R-:W4:Y:S04]  /*60200*/  LDL.LU R21, [R1+0x1174] ;  /* 0x0011740001157983 */ /* 0x000f280000300800 */
[----:B------:R-:W4:Y:S04]  /*60210*/  LDL.LU R22, [R1+0x1178] ;  /* 0x0011780001167983 */ /* 0x000f280000300800 */
[----:B------:R-:W4:Y:S04]  /*60220*/  LDL.LU R23, [R1+0x117c] ;  /* 0x00117c0001177983 */ /* 0x000f280000300800 */
[----:B---3--:R-:W-:Y:S04]  /*60230*/  STL.64 [R1+0x44c8], R6 ;  /* 0x0044c80601007387 */ /* 0x008fe80000100a00 */
[----:B------:R0:W-:Y:S04]  /*60240*/  STL.64 [R1+0x44c0], R4 ;  /* 0x0044c00401007387 */ /* 0x0001e80000100a00 */
[----:B0-----:R-:W3:Y:S04]  /*60250*/  LDL.LU R4, [R1+0x5f0] ;  /* 0x0005f00001047983 */ /* 0x001ee80000300800 */
[----:B------:R-:W3:Y:S04]  /*60260*/  LDL.LU R5, [R1+0x5f4] ;  /* 0x0005f40001057983 */ /* 0x000ee80000300800 */
[----:B------:R-:W4:Y:S04]  /*60270*/  LDL.LU R6, [R1+0x5f8] ;  /* 0x0005f80001067983 */ /* 0x000f280000300800 */
[----:B------:R-:W4:Y:S04]  /*60280*/  LDL.LU R7, [R1+0x5fc] ;  /* 0x0005fc0001077983 */ /* 0x000f280000300800 */
[----:B--2---:R-:W0:Y:S04]  /*60290*/  LDSM.16.MT88.4 R16, [R28+UR4+0xc080] ;  /* 0x00c080041c10783b */ /* 0x004e280008004200 */
[----:B----4-:R-:W-:Y:S04]  /*602a0*/  STL.64 [R1+0x44e0], R6 ;  /* 0x0044e00601007387 */ /* 0x010fe80000100a00 */
[----:B---3--:R1:W-:Y:S04]  /*602b0*/  STL.64 [R1+0x44d8], R4 ;  /* 0x0044d80401007387 */ /* 0x0083e80000100a00 */
[----:B-1----:R-:W2:Y:S04]  /*602c0*/  LDL.LU R4, [R1+0x600] ;  /* 0x0006000001047983 */ /* 0x002ea80000300800 */
[----:B------:R-:W2:Y:S04]  /*602d0*/  LDL.LU R5, [R1+0x604] ;  /* 0x0006040001057983 */ /* 0x000ea80000300800 */
[----:B------:R-:W3:Y:S04]  /*602e0*/  LDL.LU R6, [R1+0x608] ;  /* 0x0006080001067983 */ /* 0x000ee80000300800 */
[----:B------:R-:W3:Y:S04]  /*602f0*/  LDL.LU R7, [R1+0x60c] ;  /* 0x00060c0001077983 */ /* 0x000ee80000300800 */
[----:B---3--:R-:W-:Y:S04]  /*60300*/  STL.64 [R1+0x4508], R6 ;  /* 0x0045080601007387 */ /* 0x008fe80000100a00 */
[----:B--2---:R1:W-:Y:S04]  /*60310*/  STL.64 [R1+0x4500], R4 ;  /* 0x0045000401007387 */ /* 0x0043e80000100a00 */
[----:B-1----:R-:W2:Y:S04]  /*60320*/  LDL.LU R4, [R1+0x620] ;  /* 0x0006200001047983 */ /* 0x002ea80000300800 */
[----:B------:R-:W2:Y:S04]  /*60330*/  LDL.LU R5, [R1+0x624] ;  /* 0x0006240001057983 */ /* 0x000ea80000300800 */
[----:B------:R-:W2:Y:S04]  /*60340*/  LDL.LU R6, [R1+0x628] ;  /* 0x0006280001067983 */ /* 0x000ea80000300800 */
[----:B------:R-:W2:Y:S04]  /*60350*/  LDL.LU R7, [R1+0x62c] ;  /* 0x00062c0001077983 */ /* 0x000ea80000300800 */
[----:B------:R-:W3:Y:S04]  /*60360*/  LDL.LU R24, [R1+0x5c0] ;  /* 0x0005c00001187983 */ /* 0x000ee80000300800 */
[----:B------:R-:W3:Y:S04]  /*60370*/  LDL.LU R25, [R1+0x5c4] ;  /* 0x0005c40001197983 */ /* 0x000ee80000300800 */
[----:B------:R-:W3:Y:S04]  /*60380*/  LDL.LU R26, [R1+0x5c8] ;  /* 0x0005c800011a7983 */ /* 0x000ee80000300800 */
[----:B------:R-:W3:Y:S04]  /*60390*/  LDL.LU R27, [R1+0x5cc] ;  /* 0x0005cc00011b7983 */ /* 0x000ee80000300800 */
[----:B0-----:R-:W-:Y:S04]  /*603a0*/  STL.64 [R1+0x42e8], R18 ;  /* 0x0042e81201007387 */ /* 0x001fe80000100a00 */
[----:B------:R0:W-:Y:S02]  /*603b0*/  STL.64 [R1+0x42e0], R16 ;  /* 0x0042e01001007387 */ /* 0x0001e40000100a00 */
[----:B0-----:R-:W-:-:S02]  /*603c0*/  IMAD.MOV.U32 R16, RZ, RZ, R11 ;  /* 0x000000ffff107224 */ /* 0x001fc400078e000b */
[----:B------:R-:W-:Y:S02]  /*603d0*/  IMAD.MOV.U32 R17, RZ, RZ, R10 ;  /* 0x000000ffff117224 */ /* 0x000fe400078e000a */
[----:B------:R-:W-:Y:S01]  /*603e0*/  HMMA.16816.F32.BF16 R8, R12, R8, R20 ;  /* 0x000000080c08723c */ /* 0x000fe20000041814 */
[----:B------:R-:W2:-:S15]  /*603f0*/  LDL.LU.64 R20, [R1+0x4510] ;  /* 0x0045100001147983 */ /* 0x000e9e0000300a00 */
[----:B------:R-:W-:-:S07]  /*60400*/  NOP ;  /* 0x0000000000007918 */ /* 0x000fce0000000000 */
[----:B------:R0:W-:Y:S01]  /*60410*/  STL.64 [R1+0x190], R8 ;  /* 0x0001900801007387 */ /* 0x0001e20000100a00 */
[----:B------:R-:W-:Y:S02]  /*60420*/  IMAD.MOV.U32 R0, RZ, RZ, R11 ;  /* 0x000000ffff007224 */ /* 0x000fe400078e000b */
[----:B------:R-:W-:Y:S01]  /*60430*/  IMAD.MOV.U32 R3, RZ, RZ, R10 ;  /* 0x000000ffff037224 */ /* 0x000fe200078e000a */
[----:B0-----:R-:W4:Y:S04]  /*60440*/  LDL.LU R8, [R1+0x580] ;  /* 0x0005800001087983 */ /* 0x001f280000300800 */
[----:B------:R-:W4:Y:S04]  /*60450*/  LDL.LU R9, [R1+0x584] ;  /* 0x0005840001097983 */ /* 0x000f280000300800 */
[----:B------:R-:W4:Y:S04]  /*60460*/  LDL.LU R10, [R1+0x588] ;  /* 0x00058800010a7983 */ /* 0x000f280000300800 */
[----:B------:R-:W4:Y:S04]  /*60470*/  LDL.LU R11, [R1+0x58c] ;  /* 0x00058c00010b7983 */ /* 0x000f280000300800 */
        /* <DEDUP_REMOVED lines=8> */
[----:B0-----:R-:W3:Y:S04]  /*60500*/  LDL.LU.64 R22, [R1+0x44f8] ;  /* 0x0044f80001167983 */ /* 0x001ee80000300a00 */
[----:B------:R-:W3:Y:S02]  /*60510*/  LDL.LU.64 R20, [R1+0x44f0] ;  /* 0x0044f00001147983 */ /* 0x000ee40000300a00 */
[----:B---3--:R-:W-:Y:S02]  /*60520*/  HMMA.16816.F32.BF16 R16, R12, R16, R20 ;  /* 0x000000100c10723c */ /* 0x008fe40000041814 */
[----:B------:R-:W2:-:S15]  /*60530*/  LDL.LU.64 R20, [R1+0x44e8] ;  /* 0x0044e80001147983 */ /* 0x000e9e0000300a00 */
[----:B------:R-:W-:-:S07]  /*60540*/  NOP ;  /* 0x0000000000007918 */ /* 0x000fce0000000000 */
[----:B------:R-:W-:Y:S02]  /*60550*/  IMAD.MOV.U32 R3, RZ, RZ, R19 ;  /* 0x000000ffff037224 */ /* 0x000fe400078e0013 */
[----:B------:R-:W-:Y:S01]  /*60560*/  IMAD.MOV.U32 R0, RZ, RZ, R18 ;  /* 0x000000ffff007224 */ /* 0x000fe200078e0012 */
[----:B------:R-:W-:Y:S04]  /*60570*/  STL.64 [R1+0x170], R16 ;  /* 0x0001701001007387 */ /* 0x000fe80000100a00 */
[----:B------:R-:W3:Y:S04]  /*60580*/  LDL.64 R18, [R1+0xd8] ;  /* 0x0000d80001127983 */ /* 0x000ee80000100a00 */
[----:B------:R-:W-:Y:S04]  /*60590*/  STL [R1+0x3290], R3 ;  /* 0x0032900301007387 */ /* 0x000fe80000100800 */
[----:B------:R-:W-:Y:S01]  /*605a0*/  STL [R1+0x328c], R0 ;  /* 0x00328c0001007387 */ /* 0x000fe20000100800 */
        /* <DEDUP_REMOVED lines=12> */
[----:B0-----:R-:W2:Y:S01]  /*60670*/  LDL.LU.64 R20, [R1+0x44b8] ;  /* 0x0044b80001147983 */ /* 0x001ea20000300a00 */
[----:B------:R-:W-:Y:S02]  /*60680*/  IMAD.MOV.U32 R3, RZ, RZ, R22 ;  /* 0x000000ffff037224 */ /* 0x000fe400078e0016 */
[----:B------:R-:W-:-:S05]  /*60690*/  IMAD.MOV.U32 R0, RZ, RZ, R23 ;  /* 0x000000ffff007224 */ /* 0x000fca00078e0017 */
        /* <DEDUP_REMOVED lines=11> */
[----:B------:R-:W-:-:S07]  /*60750*/  NOP ;  /* 0x0000000000007918 */ /* 0x000fce0000000000 */
[----:B------:R-:W-:Y:S02]  /*60760*/  IMAD.MOV.U32 R0, RZ, RZ, R22 ;  /* 0x000000ffff007224 */ /* 0x000fe400078e0016 */
[----:B------:R-:W-:Y:S01]  /*60770*/  IMAD.MOV.U32 R3, RZ, RZ, R23 ;  /* 0x000000ffff037224 */ /* 0x000fe200078e0017 */
[----:B------:R0:W-:Y:S04]  /*60780*/  STL.64 [R1+0x130], R20 ;  /* 0x0001301401007387 */ /* 0x0001e80000100a00 */
[----:B------:R-:W4:Y:S04]  /*60790*/  LDL.LU.64 R22, [R1+0x4490] ;  /* 0x0044900001167983 */ /* 0x000f280000300a00 */
[----:B0-----:R-:W4:Y:S04]  /*607a0*/  LDL.LU.64 R20, [R1+0x4488] ;  /* 0x0044880001147983 */ /* 0x001f280000300a00 */
[----:B------:R-:W-:Y:S04]  /*607b0*/  STL [R1+0x32a4], R0 ;  /* 0x0032a40001007387 */ /* 0x000fe80000100800 */
[----:B------:R-:W-:Y:S01]  /*607c0*/  STL [R1+0x32a0], R3 ;  /* 0x0032a00301007387 */ /* 0x000fe20000100800 */
[----:B--2---:R-:W-:Y:S03]  /*607d0*/  HMMA.16816.F32.BF16 R4, R12, R4, R24 ;  /* 0x000000040c04723c */ /* 0x004fe60000041818 */
[----:B------:R-:W4:-:S15]  /*607e0*/  LDL.LU.64 R24, [R1+0x4480] ;  /* 0x0044800001187983 */ /* 0x000f1e0000300a00 */
[----:B------:R-:W-:-:S05]  /*607f0*/  NOP ;  /* 0x0000000000007918 */ /* 0x000fca0000000000 */
[----:B------:R-:W-:Y:S04]  /*60800*/  STL.64 [R1+0x120], R4 ;  /* 0x0001200401007387 */ /* 0x000fe80000100a00 */
[----:B------:R0:W-:Y:S04]  /*60810*/  STL.64 [R1+0x128], R6 ;  /* 0x0001280601007387 */ /* 0x0001e80000100a00 */
[----:B0-----:R-:W2:Y:S04]  /*60820*/  LDL.LU.64 R6, [R1+0x4478] ;  /* 0x0044780001067983 */ /* 0x001ea80000300a00 */
[----:B------:R-:W2:Y:S01]  /*60830*/  LDL.LU.64 R4, [R1+0x4470] ;  /* 0x0044700001047983 */ /* 0x000ea20000300a00 */
[----:B----4-:R-:W-:Y:S03]  /*60840*/  HMMA.16816.F32.BF16 R24, R12, R24, R20 ;  /* 0x000000180c18723c */ /* 0x010fe60000041814 */
[----:B------:R-:W2:-:S15]  /*60850*/  LDL.LU.64 R20, [R1+0x4468] ;  /* 0x0044680001147983 */ /* 0x000e9e0000300a00 */
[----:B------:R-:W-:-:S05]  /*60860*/  NOP ;  /* 0x0000000000007918 */ /* 0x000fca0000000000 */
[----:B------:R-:W-:Y:S04]  /*60870*/  STL.64 [R1+0x110], R24 ;  /* 0x0001101801007387 */ /* 0x000fe80000100a00 */
[----:B------:R0:W-:Y:S04]  /*60880*/  STL.64 [R1+0x118], R26 ;  /* 0x0001181a01007387 */ /* 0x0001e80000100a00 */
[----:B0-----:R-:W4:Y:S04]  /*60890*/  LDL.LU.64 R26, [R1+0x4460] ;  /* 0x00446000011a7983 */ /* 0x001f280000300a00 */
[----:B------:R-:W4:Y:S01]  /*608a0*/  LDL.LU.64 R24, [R1+0x4458] ;  /* 0x0044580001187983 */ /* 0x000f220000300a00 */
[----:B--2---:R-:W-:Y:S03]  /*608b0*/  HMMA.16816.F32.BF16 R20, R12, R20, R4 ;  /* 0x000000140c14723c */ /* 0x004fe60000041804 */
[----:B------:R-:W2:Y:S04]  /*608c0*/  LDL.LU.64 R6, [R1+0x4450] ;  /* 0x0044500001067983 */ /* 0x000ea80000300a00 */
[----:B------:R-:W3:-:S15]  /*608d0*/  LDL.LU.64 R4, [R1+0x4448] ;  /* 0x0044480001047983 */ /* 0x000ede0000300a00 */
[----:B------:R-:W-:-:S01]  /*608e0*/  NOP ;  /* 0x0000000000007918 */ /* 0x000fc20000000000 */
[----:B------:R-:W-:Y:S04]  /*608f0*/  STL.64 [R1+0x100], R20 ;  /* 0x0001001401007387 */ /* 0x000fe80000100a00 */
[----:B------:R0:W-:Y:S04]  /*60900*/  STL.64 [R1+0x108], R22 ;  /* 0x0001081601007387 */ /* 0x0001e80000100a00 */
[----:B0-----:R-:W2:Y:S04]  /*60910*/  LDL.LU.64 R22, [R1+0x4440] ;  /* 0x0044400001167983 */ /* 0x001ea80000300a00 */
[----:B------:R-:W4:Y:S02]  /*60920*/  LDL.LU.64 R20, [R1+0x4438] ;  /* 0x0044380001147983 */ /* 0x000f240000300a00 */
[----:B----4-:R-:W-:-:S15]  /*60930*/  HMMA.16816.F32.BF16 R24, R12, R20, R24 ;  /* 0x000000140c18723c */ /* 0x010fde0000041818 */
[----:B------:R-:W-:-:S08]  /*60940*/  NOP ;  /* 0x0000000000007918 */ /* 0x000fd00000000000 */
[----:B------:R-:W-:Y:S04]  /*60950*/  STL.64 [R1+0xf0], R24 ;  /* 0x0000f01801007387 */ /* 0x000fe80000100a00 */
[----:B------:R0:W-:Y:S04]  /*60960*/  STL.64 [R1+0xf8], R26 ;  /* 0x0000f81a01007387 */ /* 0x0001e80000100a00 */
[----:B0-----:R-:W4:Y:S04]  /*60970*/  LDL.LU.64 R26, [R1+0x4430] ;  /* 0x00443000011a7983 */ /* 0x001f280000300a00 */
[----:B------:R-:W3:Y:S04]  /*60980*/  LDL.LU.64 R24, [R1+0x4428] ;  /* 0x0044280001187983 */ /* 0x000ee80000300a00 */
[----:B--2---:R0:W-:Y:S01]  /*60990*/  STL.64 [R1+0x4310], R22 ;  /* 0x0043101601007387 */ /* 0x0041e20000100a00 */
[----:B------:R-:W-:-:S03]  /*609a0*/  IMAD.MOV.U32 R20, RZ, RZ, R7 ;  /* 0x000000ffff147224 */ /* 0x000fc600078e0007 */
[----:B------:R-:W2:Y:S01]  /*609b0*/  LDL.LU R7, [R1+0x4420] ;  /* 0x0044200001077983 */ /* 0x000ea20000300800 */
[----:B0-----:R-:W-:Y:S02]  /*609c0*/  IMAD.MOV.U32 R23, RZ, RZ, R2 ;  /* 0x000000ffff177224 */ /* 0x001fe400078e0002 */
[----:B----4-:R-:W-:Y:S02]  /*609d0*/  IMAD.MOV.U32 R21, RZ, RZ, R27 ;  /* 0x000000ffff157224 */ /* 0x010fe400078e001b */
[----:B------:R-:W-:Y:S02]  /*609e0*/  IMAD.MOV.U32 R22, RZ, RZ, R26 ;  /* 0x000000ffff167224 */ /* 0x000fe400078e001a */
[----:B---3--:R-:W-:Y:S01]  /*609f0*/  HMMA.16816.F32.BF16 R24, R12, R24, R8 ;  /* 0x000000180c18723c */ /* 0x008fe20000041808 */
[----:B------:R-:W3:Y:S04]  /*60a00*/  LDL.LU.64 R10, [R1+0x4418] ;  /* 0x00441800010a7983 */ /* 0x000ee80000300a00 */
[----:B------:R-:W3:-:S15]  /*60a10*/  LDL.LU.64 R8, [R1+0x4410] ;  /* 0x0044100001087983 */ /* 0x000ede0000300a00 */
[----:B------:R-:W-:-:S03]  /*60a20*/  NOP ;  /* 0x0000000000007918 */ /* 0x000fc60000000000 */
[----:B------:R-:W-:Y:S04]  /*60a30*/  STL.64 [R1+0x580], R24 ;  /* 0x0005801801007387 */ /* 0x000fe80000100a00 */
[----:B------:R0:W-:Y:S01]  /*60a40*/  STL [R1+0x588], R26 ;  /* 0x0005881a01007387 */ /* 0x0001e20000100800 */
[----:B------:R-:W-:-:S03]  /*60a50*/  IMAD.MOV.U32 R2, RZ, RZ, R27 ;  /* 0x000000ffff027224 */ /* 0x000fc600078e001b */
[----:B0-----:R-:W4:Y:S04]  /*60a60*/  LDL.LU.64 R26, [R1+0x4408] ;  /* 0x00440800011a7983 */ /* 0x001f280000300a00 */
[----:B------:R-:W4:Y:S04]  /*60a70*/  LDL.LU.64 R24, [R1+0x4400] ;  /* 0x0044000001187983 */ /* 0x000f280000300a00 */
[----:B------:R-:W-:Y:S01]  /*60a80*/  STL [R1+0x329c], R2 ;  /* 0x00329c0201007387 */ /* 0x000fe20000100800 */
[----:B----4-:R-:W-:Y:S03]  /*60a90*/  HMMA.16816.F32.BF16 R24, R12, R4, R24 ;  /* 0x000000040c18723c */ /* 0x010fe60000041818 */
[----:B------:R-:W3:Y:S04]  /*60aa0*/  LDL R14, [R1+0xe8] ;  /* 0x0000e800010e7983 */ /* 0x000ee80000100800 */
[----:B------:R-:W3:Y:S04]  /*60ab0*/  LDL R15, [R1+0xec] ;  /* 0x0000ec00010f7983 */ /* 0x000ee80000100800 */
[----:B--2---:R0:W-:Y:S04]  /*60ac0*/  STL.64 [R1+0x4390], R6 ;  /* 0x0043900601007387 */ /* 0x0041e80000100a00 */
[----:B------:R-:W3:Y:S04]  /*60ad0*/  LDL.LU R4, [R1+0x570] ;  /* 0x0005700001047983 */ /* 0x000ee80000300800 */
[----:B------:R-:W3:Y:S04]  /*60ae0*/  LDL.LU R5, [R1+0x574] ;  /* 0x0005740001057983 */ /* 0x000ee80000300800 */
[----:B0-----:R-:W3:Y:S04]  /*60af0*/  LDL.LU R6, [R1+0x578] ;  /* 0x0005780001067983 */ /* 0x001ee80000300800 */
[----:B------:R-:W3:Y:S04]  /*60b00*/  LDL.LU R7, [R1+0x57c] ;  /* 0x00057c0001077983 */ /* 0x000ee80000300800 */
[----:B------:R0:W-:Y:S04]  /*60b10*/  STL.64 [R1+0x3118], R26 ;  /* 0x0031181a01007387 */ /* 0x0001e80000100a00 */
[----:B------:R-:W-:Y:S04]  /*60b20*/  STL.64 [R1+0x3110], R24 ;  /* 0x0031101801007387 */ /* 0x000fe80000100a00 */
[----:B0-----:R-:W2:Y:S04]  /*60b30*/  LDL.LU R26, [R1+0x8] ;  /* 0x00000800011a7983 */ /* 0x001ea80000300800 */
[----:B------:R-:W2:Y:S01]  /*60b40*/  LDL.LU R27, [R1+0xc] ;  /* 0x00000c00011b7983 */ /* 0x000ea20000300800 */
[----:B------:R-:W-:-:S02]  /*60b50*/  IMAD.MOV.U32 R2, RZ, RZ, R18 ;  /* 0x000000ffff027224 */ /* 0x000fc400078e0012 */
[----:B------:R-:W-:Y:S01]  /*60b60*/  IMAD.MOV.U32 R0, RZ, RZ, R19 ;  /* 0x000000ffff007224 */ /* 0x000fe200078e0013 */
[C---:B---3--:R-:W-:Y:S06]  /*60b70*/  HMMA.16816.F32.BF16 R12, R8.reuse, R14, R4 ;  /* 0x0000000e080c723c */ /* 0x048fec0000041804 */
[----:B------:R-:W-:Y:S01]  /*60b80*/  HMMA.16816.F32.BF16 R4, R8, R18, R20 ;  /* 0x000000120804723c */ /* 0x000fe20000041814 */
[----:B--2---:R-:W-:-:S15]  /*60b90*/  STL.64 [R1+0x4378], R26 ;  /* 0x0043781a01007387 */ /* 0x004fde0000100a00 */
[----:B------:R-:W-:-:S01]  /*60ba0*/  NOP ;  /* 0x0000000000007918 */ /* 0x000fc20000000000 */
[----:B------:R-:W-:Y:S04]  /*60bb0*/  STL.64 [R1+0x1ba0], R12 ;  /* 0x001ba00c01007387 */ /* 0x000fe80000100a00 */
[----:B------:R-:W-:Y:S04]  /*60bc0*/  STL.64 [R1+0x1ba8], R14 ;  /* 0x001ba80e01007387 */ /* 0x000fe80000100a00 */
[----:B------:R-:W0:Y:S04]  /*60bd0*/  LDSM.16.MT88.4 R12, [R28+UR4+0xc100] ;  /* 0x00c100041c0c783b */ /* 0x000e280008004200 */
[----:B------:R-:W-:Y:S04]  /*60be0*/  STL.64 [R1+0x1a90], R4 ;  /* 0x001a900401007387 */ /* 0x000fe80000100a00 */
[----:B------:R-:W-:Y:S04]  /*60bf0*/  STL.64 [R1+0x1a98], R6 ;  /* 0x001a980601007387 */ /* 0x000fe80000100a00 */
[----:B------:R-:W2:Y:S04]  /*60c00*/  LDL.LU R16, [R1+0x550] ;  /* 0x0005500001107983 */ /* 0x000ea80000300800 */
[----:B------:R-:W2:Y:S04]  /*60c10*/  LDL.LU R17, [R1+0x554] ;  /* 0x0005540001117983 */ /* 0x000ea80000300800 */
[----:B------:R-:W3:Y:S04]  /*60c20*/  LDL.LU R18, [R1+0x558] ;  /* 0x0005580001127983 */ /* 0x000ee80000300800 */
[----:B------:R-:W3:Y:S04]  /*60c30*/  LDL.LU R19, [R1+0x55c] ;  /* 0x00055c0001137983 */ /* 0x000ee80000300800 */
[----:B------:R-:W4:Y:S04]  /*60c40*/  LDL.64 R22, [R1+0x28] ;  /* 0x0000280001167983 */ /* 0x000f280000100a00 */
[----:B----4-:R-:W-:Y:S04]  /*60c50*/  STL.64 [R1+0x4328], R22 ;  /* 0x0043281601007387 */ /* 0x010fe80000100a00 */
[----:B---3--:R-:W-:Y:S04]  /*60c60*/  STL.64 [R1+0x42f8], R18 ;  /* 0x0042f81201007387 */ /* 0x008fe80000100a00 */
[----:B--2---:R1:W-:Y:S04]  /*60c70*/  STL.64 [R1+0x42f0], R16 ;  /* 0x0042f01001007387 */ /* 0x0043e80000100a00 */
[----:B-1----:R-:W2:Y:S04]  /*60c80*/  LDL.LU R16, [R1+0x1080] ;  /* 0x0010800001107983 */ /* 0x002ea80000300800 */
        /* <DEDUP_REMOVED lines=8> */
[----:B-1----:R-:W2:Y:S04]  /*60d10*/  LDL.LU R16, [R1+0x1090] ;  /* 0x0010900001107983 */ /* 0x002ea80000300800 */
[----:B------:R-:W2:Y:S04]  /*60d20*/  LDL.LU R17, [R1+0x1094] ;  /* 0x0010940001117983 */ /* 0x000ea80000300800 */
[----:B------:R-:W3:Y:S04]  /*60d30*/  LDL.LU R18, [R1+0x1098] ;  /* 0x0010980001127983 */ /* 0x000ee80000300800 */
[----:B------:R-:W3:Y:S04]  /*60d40*/  LDL.LU R19, [R1+0x109c] ;  /* 0x00109c0001137983 */ /* 0x000ee80000300800 */
[----:B------:R-:W4:Y:S04]  /*60d50*/  LDL.64 R22, [R1+0x48] ;  /* 0x0000480001167983 */ /* 0x000f280000100a00 */
[----:B----4-:R1:W-:Y:S04]  /*60d60*/  STL.64 [R1+0x4358], R22 ;  /* 0x0043581601007387 */ /* 0x0103e80000100a00 */
[----:B-1----:R-:W4:Y:S04]  /*60d70*/  LDL.64 R22, [R1+0x58] ;  /* 0x0000580001167983 */ /* 0x002f280000100a00 */
[----:B----4-:R-:W-:Y:S04]  /*60d80*/  STL.64 [R1+0x4370], R22 ;  /* 0x0043701601007387 */ /* 0x010fe80000100a00 */
[----:B---3--:R-:W-:Y:S04]  /*60d90*/  STL.64 [R1+0x4320], R18 ;  /* 0x0043201201007387 */ /* 0x008fe80000100a00 */
[----:B--2---:R1:W-:Y:S04]  /*60da0*/  STL.64 [R1+0x4318], R16 ;  /* 0x0043181001007387 */ /* 0x0043e80000100a00 */
        /* <DEDUP_REMOVED lines=10> */
[----:B------:R-:W4:Y:S04]  /*60e50*/  LDL.LU R6, [R1+0x10f8] ;  /* 0x0010f80001067983 */ /* 0x000f280000300800 */
[----:B------:R-:W4:Y:S04]  /*60e60*/  LDL.LU R7, [R1+0x10fc] ;  /* 0x0010fc0001077983 */ /* 0x000f280000300800 */
[----:B----4-:R1:W-:Y:S04]  /*60e70*/  STL.64 [R1+0x43a0], R6 ;  /* 0x0043a00601007387 */ /* 0x0103e80000100a00 */
[----:B---3--:R-:W-:Y:S04]  /*60e80*/  STL.64 [R1+0x4398], R4 ;  /* 0x0043980401007387 */ /* 0x008fe80000100a00 */
[----:B-1----:R-:W3:Y:S04]  /*60e90*/  LDL R6, [R1+0x88] ;  /* 0x0000880001067983 */ /* 0x002ee80000100800 */
[----:B------:R-:W3:Y:S04]  /*60ea0*/  LDL R7, [R1+0x8c] ;  /* 0x00008c0001077983 */ /* 0x000ee80000100800 */
[----:B---3--:R1:W-:Y:S04]  /*60eb0*/  STL.64 [R1+0x43b0], R6 ;  /* 0x0043b00601007387 */ /* 0x0083e80000100a00 */
[----:B-1----:R-:W3:Y:S04]  /*60ec0*/  LDL R6, [R1+0x98] ;  /* 0x0000980001067983 */ /* 0x002ee80000100800 */
[----:B------:R-:W3:Y:S04]  /*60ed0*/  LDL R7, [R1+0x9c] ;  /* 0x00009c0001077983 */ /* 0x000ee80000100800 */
[----:B---3--:R-:W-:Y:S04]  /*60ee0*/  STL.64 [R1+0x43c8], R6 ;  /* 0x0043c80601007387 */ /* 0x008fe80000100a00 */
[----:B--2---:R1:W-:Y:S04]  /*60ef0*/  STL.64 [R1+0x4388], R26 ;  /* 0x0043881a01007387 */ /* 0x0043e80000100a00 */
[----:B------:R2:W-:Y:S04]  /*60f00*/  STL.64 [R1+0x4380], R24 ;  /* 0x0043801801007387 */ /* 0x0005e80000100a00 */
[----:B-1----:R-:W3:Y:S04]  /*60f10*/  LDL.64 R26, [R1+0x78] ;  /* 0x00007800011a7983 */ /* 0x002ee80000100a00 */
[----:B---3--:R1:W-:Y:S04]  /*60f20*/  STL.64 [R1+0x43a8], R26 ;  /* 0x0043a81a01007387 */ /* 0x0083e80000100a00 */
[----:B--2---:R-:W2:Y:S04]  /*60f30*/  LDL.LU R24, [R1+0x1100] ;  /* 0x0011000001187983 */ /* 0x004ea80000300800 */
[----:B------:R-:W2:Y:S04]  /*60f40*/  LDL.LU R25, [R1+0x1104] ;  /* 0x0011040001197983 */ /* 0x000ea80000300800 */
[----:B-1----:R-:W3:Y:S04]  /*60f50*/  LDL.LU R26, [R1+0x1108] ;  /* 0x00110800011a7983 */ /* 0x002ee80000300800 */
        /* <DEDUP_REMOVED lines=12> */
[----:B----4-:R1:W-:Y:S04]  /*61020*/  STL.64 [R1+0x43f8], R6 ;  /* 0x0043f80601007387 */ /* 0x0103e80000100a00 */
[----:B-1----:R-:W4:Y:S04]  /*61030*/  LDL.64 R6, [R1+0xc8] ;  /* 0x0000c80001067983 */ /* 0x002f280000100a00 */
[----:B---3--:R-:W-:Y:S04]  /*61040*/  STL.64 [R1+0x43d8], R26 ;  /* 0x0043d81a01007387 */ /* 0x008fe80000100a00 */
[----:B--2---:R1:W-:Y:S04]  /*61050*/  STL.64 [R1+0x43d0], R24 ;  /* 0x0043d01801007387 */ /* 0x0043e80000100a00 */
        /* <DEDUP_REMOVED lines=10> */
[----:B------:R-:W3:Y:S04]  /*61100*/  LDL.64 R22, [R1+0x68] ;  /* 0x0000680001167983 */ /* 0x000ee80000100a00 */
        /* <DEDUP_REMOVED lines=11> */
[----:B------:R-:W4:Y:S04]  /*611c0*/  LDL.LU R19, [R1+0x10cc] ;  /* 0x0010cc0001137983 */ /* 0x000f280000300800 */
[----:B----4-:R-:W-:Y:S04]  /*611d0*/  STL.64 [R1+0x4368], R18 ;  /* 0x0043681201007387 */ /* 0x010fe80000100a00 */
[----:B--2---:R1:W-:Y:S04]  /*611e0*/  STL.64 [R1+0x4360], R16 ;  /* 0x0043601001007387 */ /* 0x0043e80000100a00 */
[----:B-1----:R-:W2:Y:S04]  /*611f0*/  LDL.LU R16, [R1+0x10d0] ;  /* 0x0010d00001107983 */ /* 0x002ea80000300800 */
[----:B------:R-:W2:Y:S04]  /*61200*/  LDL.LU R17, [R1+0x10d4] ;  /* 0x0010d40001117983 */ /* 0x000ea80000300800 */
[----:B------:R-:W2:Y:S04]  /*61210*/  LDL.LU R18, [R1+0x10d8] ;  /* 0x0010d80001127983 */ /* 0x000ea80000300800 */
[----:B------:R-:W2:Y:S04]  /*61220*/  LDL.LU R19, [R1+0x10dc] ;  /* 0x0010dc0001137983 */ /* 0x000ea80000300800 */
        /* <DEDUP_REMOVED lines=9> */
[----:B------:R0:W-:Y:S04]  /*612c0*/  STL.64 [R1+0x1990], R12 ;  /* 0x0019900c01007387 */ /* 0x0001e80000100a00 */
[----:B------:R1:W-:Y:S01]  /*612d0*/  STL.64 [R1+0x1998], R14 ;  /* 0x0019980e01007387 */ /* 0x0003e20000100a00 */
[----:B0-----:R-:W-:Y:S02]  /*612e0*/  IMAD.MOV.U32 R13, RZ, RZ, R7 ;  /* 0x000000ffff0d7224 */ /* 0x001fe400078e0007 */
[----:B-1----:R-:W-:Y:S02]  /*612f0*/  IMAD.MOV.U32 R14, RZ, RZ, R6 ;  /* 0x000000ffff0e7224 */ /* 0x002fe400078e0006 */
        /* <DEDUP_REMOVED lines=27> */
[----:B0-----:R-:W4:Y:S04]  /*614b0*/  LDL.LU.64 R6, [R1+0x43a0] ;  /* 0x0043a00001067983 */ /* 0x001f280000300a00 */
        /* <DEDUP_REMOVED lines=8> */
[----:B------:R-:W2:Y:S04]  /*61540*/  LDL.LU.64 R26, [R1+0x4388] ;  /* 0x00438800011a7983 */ /* 0x000ea80000300a00 */
[----:B------:R-:W2:Y:S01]  /*61550*/  LDL.LU.64 R24, [R1+0x4380] ;  /* 0x0043800001187983 */ /* 0x000ea20000300a00 */
[----:B---3--:R-:W-:Y:S01]  /*61560*/  IMAD.MOV.U32 R15, RZ, RZ, R23 ;  /* 0x000000ffff0f7224 */ /* 0x008fe200078e0017 */
[----:B--2---:R-:W-:-:S15]  /*61570*/  HMMA.16816.F32.BF16 R24, R8, R22, R24 ;  /* 0x000000160818723c */ /* 0x004fde0000041818 */
[----:B------:R-:W-:-:S08]  /*61580*/  NOP ;  /* 0x0000000000007918 */ /* 0x000fd00000000000 */
[----:B------:R0:W-:Y:S04]  /*61590*/  STL.64 [R1+0x1580], R24 ;  /* 0x0015801801007387 */ /* 0x0001e80000100a00 */
[----:B------:R1:W-:Y:S01]  /*615a0*/  STL.64 [R1+0x1588], R26 ;  /* 0x0015881a01007387 */ /* 0x0003e20000100a00 */
[----:B0-----:R-:W-:-:S03]  /*615b0*/  IMAD.MOV.U32 R24, RZ, RZ, R22 ;  /* 0x000000ffff187224 */ /* 0x001fc600078e0016 */
[----:B-1----:R-:W2:Y:S04]  /*615c0*/  LDL.LU.64 R26, [R1+0x4378] ;  /* 0x00437800011a7983 */ /* 0x002ea80000300a00 */
        /* <DEDUP_REMOVED lines=34> */
[----:B------:R-:W-:Y:S04]  /*617f0*/  STL.64 [R1+0x1530], R16 ;  /* 0x0015301001007387 */ /* 0x000fe80000100a00 */
[----:B------:R0:W-:Y:S04]  /*61800*/  STL.64 [R1+0x1538], R18 ;  /* 0x0015381201007387 */ /* 0x0001e80000100a00 */
[----:B0-----:R-:W2:Y:S04]  /*61810*/  LDL.LU.64 R18, [R1+0x4308] ;  /* 0x0043080001127983 */ /* 0x001ea80000300a00 */
[----:B------:R-:W2:Y:S04]  /*61820*/  LDL.LU.64 R16, [R1+0x4300] ;  /* 0x0043000001107983 */ /* 0x000ea80000300a00 */
[----:B------:R0:W-:Y:S04]  /*61830*/  STL.64 [R1+0x4210], R22 ;  /* 0x0042101601007387 */ /* 0x0001e80000100a00 */
[----:B0-----:R-:W3:Y:S01]  /*61840*/  LDL.64 R22, [R1+0xe8] ;  /* 0x0000e80001167983 */ /* 0x001ee20000100a00 */
[----:B--2---:R-:W-:-:S15]  /*61850*/  HMMA.16816.F32.BF16 R16, R8, R26, R16 ;  /* 0x0000001a0810723c */ /* 0x004fde0000041810 */
[----:B------:R-:W-:-:S08]  /*61860*/  NOP ;  /* 0x0000000000007918 */ /* 0x000fd00000000000 */
[----:B------:R-:W-:Y:S04]  /*61870*/  STL.64 [R1+0x1520], R16 ;  /* 0x0015201001007387 */ /* 0x000fe80000100a00 */
[----:B------:R0:W-:Y:S04]  /*61880*/  STL.64 [R1+0x1528], R18 ;  /* 0x0015281201007387 */ /* 0x0001e80000100a00 */
[----:B0-----:R-:W4:Y:S04]  /*61890*/  LDL.LU.64 R18, [R1+0x42f8] ;  /* 0x0042f80001127983 */ /* 0x001f280000300a00 */
[----:B------:R-:W4:Y:S04]  /*618a0*/  LDL.LU.64 R16, [R1+0x42f0] ;  /* 0x0042f00001107983 */ /* 0x000f280000300a00 */
[----:B------:R-:W-:Y:S01]  /*618b0*/  STL.64 [R1+0x41f8], R26 ;  /* 0x0041f81a01007387 */ /* 0x000fe20000100a00 */
[----:B----4-:R-:W-:Y:S03]  /*618c0*/  HMMA.16816.F32.BF16 R8, R8, R6, R16 ;  /* 0x000000060808723c */ /* 0x010fe60000041810 */
[----:B------:R-:W2:Y:S04]  /*618d0*/  LDL.LU.64 R18, [R1+0x42e8] ;  /* 0x0042e80001127983 */ /* 0x000ea80000300a00 */
[----:B------:R-:W2:-:S15]  /*618e0*/  LDL.LU.64 R16, [R1+0x42e0] ;  /* 0x0042e00001107983 */ /* 0x000e9e0000300a00 */
[----:B------:R-:W-:-:S01]  /*618f0*/  NOP ;  /* 0x0000000000007918 */ /* 0x000fc20000000000 */
[----:B------:R0:W-:Y:S04]  /*61900*/  STL.64 [R1+0x550], R8 ;  /* 0x0005500801007387 */ /* 0x0001e80000100a00 */
[----:B------:R1:W-:Y:S04]  /*61910*/  STL.64 [R1+0x558], R10 ;  /* 0x0005580a01007387 */ /* 0x0003e80000100a00 */
[----:B0-----:R-:W2:Y:S04]  /*61920*/  LDL.LU R8, [R1+0x510] ;  /* 0x0005100001087983 */ /* 0x001ea80000300800 */
[----:B------:R-:W2:Y:S04]  /*61930*/  LDL.LU R9, [R1+0x514] ;  /* 0x0005140001097983 */ /* 0x000ea80000300800 */
[----:B-1----:R-:W2:Y:S04]  /*61940*/  LDL.LU R10, [R1+0x518] ;  /* 0x00051800010a7983 */ /* 0x002ea80000300800 */
[----:B------:R-:W2:Y:S01]  /*61950*/  LDL.LU R11, [R1+0x51c] ;  /* 0x00051c00010b7983 */ /* 0x000ea20000300800 */
[----:B------:R-:W-:-:S02]  /*61960*/  IMAD.MOV.U32 R26, RZ, RZ, R12 ;  /* 0x000000ffff1a7224 */ /* 0x000fc400078e000c */
[----:B------:R-:W-:-:S05]  /*61970*/  IMAD.MOV.U32 R27, RZ, RZ, R3 ;  /* 0x000000ffff1b7224 */ /* 0x000fca00078e0003 */
[----:B------:R-:W-:Y:S04]  /*61980*/  STL.64 [R1+0x4208], R26 ;  /* 0x0042081a01007387 */ /* 0x000fe80000100a00 */
[----:B------:R-:W-:Y:S01]  /*61990*/  STL.64 [R1+0x41f0], R6 ;  /* 0x0041f00601007387 */ /* 0x000fe20000100a00 */
[----:B---3--:R-:W-:Y:S02]  /*619a0*/  IMAD.MOV.U32 R12, RZ, RZ, R22 ;  /* 0x000000ffff0c7224 */ /* 0x008fe400078e0016 */
[----:B------:R-:W-:Y:S01]  /*619b0*/  IMAD.MOV.U32 R3, RZ, RZ, R23 ;  /* 0x000000ffff037224 */ /* 0x000fe200078e0017 */
[----:B--2---:R-:W-:-:S15]  /*619c0*/  HMMA.16816.F32.BF16 R8, R16, R22, R8 ;  /* 0x000000161008723c */ /* 0x004fde0000041808 */
        /* <DEDUP_REMOVED lines=13> */
[----:B---3--:R0:W-:Y:S04]  /*61aa0*/  STL.64 [R1+0x4230], R22 ;  /* 0x0042301601007387 */ /* 0x0081e80000100a00 */
[----:B--2---:R-:W-:Y:S01]  /*61ab0*/  STL.64 [R1+0x4228], R20 ;  /* 0x0042281401007387 */ /* 0x004fe20000100a00 */
[----:B0-----:R-:W-:-:S02]  /*61ac0*/  IMAD.MOV.U32 R22, RZ, RZ, R2 ;  /* 0x000000ffff167224 */ /* 0x001fc400078e0002 */
[----:B------:R-:W-:Y:S01]  /*61ad0*/  IMAD.MOV.U32 R23, RZ, RZ, R25 ;  /* 0x000000ffff177224 */ /* 0x000fe200078e0019 */
[----:B------:R-:W2:Y:S04]  /*61ae0*/  LDL.LU R2, [R1+0x42d8] ;  /* 0x0042d80001027983 */ /* 0x000ea80000300800 */
[----:B------:R0:W-:Y:S02]  /*61af0*/  STL.64 [R1+0x4240], R22 ;  /* 0x0042401601007387 */ /* 0x0001e40000100a00 */
[----:B0-----:R-:W-:Y:S02]  /*61b00*/  IMAD.MOV.U32 R22, RZ, RZ, R24 ;  /* 0x000000ffff167224 */ /* 0x001fe400078e0018 */
[----:B------:R-:W-:-:S05]  /*61b10*/  IMAD.MOV.U32 R23, RZ, RZ, R15 ;  /* 0x000000ffff177224 */ /* 0x000fca00078e000f */
[----:B------:R0:W-:Y:S04]  /*61b20*/  STL.64 [R1+0x4258], R22 ;  /* 0x0042581601007387 */ /* 0x0001e80000100a00 */
[----:B------:R-:W3:Y:S01]  /*61b30*/  LDL.64 R26, [R1+0x38] ;  /* 0x00003800011a7983 */ /* 0x000ee20000100a00 */
[----:B0-----:R-:W-:Y:S02]  /*61b40*/  IMAD.MOV.U32 R22, RZ, RZ, R5 ;  /* 0x000000ffff167224 */ /* 0x001fe400078e0005 */
[----:B------:R-:W-:Y:S01]  /*61b50*/  IMAD.MOV.U32 R23, RZ, RZ, R4 ;  /* 0x000000ffff177224 */ /* 0x000fe200078e0004 */
[----:B---3--:R0:W-:Y:S04]  /*61b60*/  STL.64 [R1+0x4238], R26 ;  /* 0x0042381a01007387 */ /* 0x0081e80000100a00 */
[----:B------:R-:W3:Y:S04]  /*61b70*/  LDL.LU R24, [R1+0xf30] ;  /* 0x000f300001187983 */ /* 0x000ee80000300800 */
[----:B------:R-:W3:Y:S04]  /*61b80*/  LDL.LU R25, [R1+0xf34] ;  /* 0x000f340001197983 */ /* 0x000ee80000300800 */
[----:B0-----:R-:W4:Y:S04]  /*61b90*/  LDL.LU R26, [R1+0xf38] ;  /* 0x000f3800011a7983 */ /* 0x001f280000300800 */
[----:B------:R-:W4:Y:S04]  /*61ba0*/  LDL.LU R27, [R1+0xf3c] ;  /* 0x000f3c00011b7983 */ /* 0x000f280000300800 */
[----:B------:R0:W-:Y:S04]  /*61bb0*/  STL.64 [R1+0x4270], R22 ;  /* 0x0042701601007387 */ /* 0x0001e80000100a00 */
[----:B------:R-:W2:Y:S04]  /*61bc0*/  LDL.LU R20, [R1+0xf60] ;  /* 0x000f600001147983 */ /* 0x000ea80000300800 */
[----:B------:R-:W2:Y:S04]  /*61bd0*/  LDL.LU R21, [R1+0xf64] ;  /* 0x000f640001157983 */ /* 0x000ea80000300800 */
[----:B0-----:R-:W3:Y:S04]  /*61be0*/  LDL.LU R22, [R1+0xf68] ;  /* 0x000f680001167983 */ /* 0x001ee80000300800 */
[----:B------:R-:W3:Y:S04]  /*61bf0*/  LDL.LU R23, [R1+0xf6c] ;  /* 0x000f6c0001177983 */ /* 0x000ee80000300800 */
[----:B------:R-:W4:Y:S04]  /*61c00*/  LDL.LU R4, [R1+0xf90] ;  /* 0x000f900001047983 */ /* 0x000f280000300800 */
[----:B------:R-:W4:Y:S04]  /*61c10*/  LDL.LU R5, [R1+0xf94] ;  /* 0x000f940001057983 */ /* 0x000f280000300800 */
[----:B------:R-:W2:Y:S04]  /*61c20*/  LDL.LU R6, [R1+0xf98] ;  /* 0x000f980001067983 */ /* 0x000ea80000300800 */
[----:B------:R-:W2:Y:S04]  /*61c30*/  LDL.LU R7, [R1+0xf9c] ;  /* 0x000f9c0001077983 */ /* 0x000ea80000300800 */
[----:B--2---:R0:W-:Y:S04]  /*61c40*/  STL.64 [R1+0x42c0], R6 ;  /* 0x0042c00601007387 */ /* 0x0041e80000100a00 */
[----:B----4-:R1:W-:Y:S01]  /*61c50*/  STL.64 [R1+0x42b8], R4 ;  /* 0x0042b80401007387 */ /* 0x0103e20000100a00 */
[----:B0-----:R-:W-:-:S02]  /*61c60*/  IMAD.MOV.U32 R6, RZ, RZ, R14 ;  /* 0x000000ffff067224 */ /* 0x001fc400078e000e */
[----:B------:R-:W-:-:S05]  /*61c70*/  IMAD.MOV.U32 R7, RZ, RZ, R13 ;  /* 0x000000ffff077224 */ /* 0x000fca00078e000d */
[----:B------:R0:W-:Y:S04]  /*61c80*/  STL.64 [R1+0x42d0], R6 ;  /* 0x0042d00601007387 */ /* 0x0001e80000100a00 */
[----:B-1----:R-:W2:Y:S04]  /*61c90*/  LDL.LU R4, [R1+0x500] ;  /* 0x0005000001047983 */ /* 0x002ea80000300800 */
[----:B------:R-:W2:Y:S04]  /*61ca0*/  LDL.LU R5, [R1+0x504] ;  /* 0x0005040001057983 */ /* 0x000ea80000300800 */
[----:B0-----:R-:W2:Y:S04]  /*61cb0*/  LDL.LU R6, [R1+0x508] ;  /* 0x0005080001067983 */ /* 0x001ea80000300800 */
[----:B------:R-:W2:Y:S04]  /*61cc0*/  LDL.LU R7, [R1+0x50c] ;  /* 0x00050c0001077983 */ /* 0x000ea80000300800 */
[----:B---3--:R0:W-:Y:S04]  /*61cd0*/  STL.64 [R1+0x4280], R22 ;  /* 0x0042801601007387 */ /* 0x0081e80000100a00 */
        /* <DEDUP_REMOVED lines=9> */
[----:B0-----:R-:W3:Y:S04]  /*61d70*/  LDL.LU R22, [R1+0xfa8] ;  /* 0x000fa80001167983 */ /* 0x001ee80000300800 */
[----:B------:R-:W3:Y:S04]  /*61d80*/  LDL.LU R23, [R1+0xfac] ;  /* 0x000fac0001177983 */ /* 0x000ee80000300800 */
        /* <DEDUP_REMOVED lines=18> */
[----:B------:R-:W-:-:S02]  /*61eb0*/  IMAD.MOV.U32 R10, RZ, RZ, R2 ;  /* 0x000000ffff0a7224 */ /* 0x000fc400078e0002 */
[----:B------:R-:W-:-:S07]  /*61ec0*/  IMAD.MOV.U32 R11, RZ, RZ, R0 ;  /* 0x000000ffff0b7224 */ /* 0x000fce00078e0000 */
[C---:B------:R-:W-:Y:S01]  /*61ed0*/  HMMA.16816.F32.BF16 R8, R16.reuse, R10, R4 ;  /* 0x0000000a1008723c */ /* 0x040fe20000041804 */
[----:B----4-:R-:W-:Y:S04]  /*61ee0*/  STL.64 [R1+0x42a8], R26 ;  /* 0x0042a81a01007387 */ /* 0x010fe80000100a00 */
[----:B--2---:R0:W-:Y:S04]  /*61ef0*/  STL.64 [R1+0x42a0], R24 ;  /* 0x0042a01801007387 */ /* 0x0041e80000100a00 */
[----:B0-----:R-:W2:Y:S04]  /*61f00*/  LDL.LU R24, [R1+0xf80] ;  /* 0x000f800001187983 */ /* 0x001ea80000300800 */
[----:B------:R-:W2:Y:S04]  /*61f10*/  LDL.LU R25, [R1+0xf84] ;  /* 0x000f840001197983 */ /* 0x000ea80000300800 */
[----:B------:R-:W2:Y:S04]  /*61f20*/  LDL.LU R26, [R1+0xf88] ;  /* 0x000f8800011a7983 */ /* 0x000ea80000300800 */
[----:B------:R-:W2:Y:S04]  /*61f30*/  LDL.LU R27, [R1+0xf8c] ;  /* 0x000f8c00011b7983 */ /* 0x000ea80000300800 */
[----:B------:R0:W-:Y:S04]  /*61f40*/  STL [R1+0x4200], R12 ;  /* 0x0042000c01007387 */ /* 0x0001e80000100800 */
[----:B0-----:R-:W4:Y:S04]  /*61f50*/  LDL.LU R12, [R1+0xf00] ;  /* 0x000f0000010c7983 */ /* 0x001f280000300800 */
[----:B------:R-:W4:Y:S04]  /*61f60*/  LDL.LU R13, [R1+0xf04] ;  /* 0x000f0400010d7983 */ /* 0x000f280000300800 */
[----:B------:R-:W4:Y:S04]  /*61f70*/  LDL.LU R14, [R1+0xf08] ;  /* 0x000f0800010e7983 */ /* 0x000f280000300800 */
[----:B------:R-:W4:Y:S04]  /*61f80*/  LDL.LU R15, [R1+0xf0c] ;  /* 0x000f0c00010f7983 */ /* 0x000f280000300800 */
[----:B------:R-:W3:Y:S04]  /*61f90*/  LDL.LU.64 R6, [R1+0x42d0] ;  /* 0x0042d00001067983 */ /* 0x000ee80000300a00 */
[----:B------:R-:W-:Y:S04]  /*61fa0*/  STL.64 [R1+0x1a80], R8 ;  /* 0x001a800801007387 */ /* 0x000fe80000100a00 */
[----:B------:R-:W-:Y:S04]  /*61fb0*/  STL.64 [R1+0x1a88], R10 ;  /* 0x001a880a01007387 */ /* 0x000fe80000100a00 */
[----:B------:R-:W0:Y:S04]  /*61fc0*/  LDSM.16.MT88.4 R8, [R28+UR4+0xc180] ;  /* 0x00c180041c08783b */ /* 0x000e280008004200 */
[----:B0-----:R0:W-:Y:S04]  /*61fd0*/  STL.64 [R1+0x40d8], R10 ;  /* 0x0040d80a01007387 */ /* 0x0011e80000100a00 */
[----:B------:R-:W-:Y:S04]  /*61fe0*/  STL.64 [R1+0x40d0], R8 ;  /* 0x0040d00801007387 */ /* 0x000fe80000100a00 */
[----:B0-----:R-:W4:Y:S01]  /*61ff0*/  LDL.64 R10, [R1+0x88] ;  /* 0x00008800010a7983 */ /* 0x001f220000100a00 */
        /* <DEDUP_REMOVED lines=36> */
[----:B------:R0:W-:Y:S04]  /*62240*/  STL.64 [R1+0x4178], R10 ;  /* 0x0041780a01007387 */ /* 0x0001e80000100a00 */
[----:B0-----:R-:W3:Y:S01]  /*62250*/  LDL R10, [R1+0x48] ;  /* 0x00004800010a7983 */ /* 0x001ee20000100800 */
        /* <DEDUP_REMOVED lines=15> */
[----:B------:R-:W2:-:S15]  /*62350*/  LDL.LU.64 R26, [R1+0x4238] ;  /* 0x00423800011a7983 */ /* 0x000e9e0000300a00 */
[----:B------:R-:W-:-:S06]  /*62360*/  NOP ;  /* 0x0000000000007918 */ /* 0x000fcc0000000000 */
[----:B------:R-:W-:Y:S04]  /*62370*/  STL.64 [R1+0x1450], R20 ;  /* 0x0014501401007387 */ /* 0x000fe80000100a00 */
[----:B------:R0:W-:Y:S04]  /*62380*/  STL.64 [R1+0x1458], R22 ;  /* 0x0014581601007387 */ /* 0x0001e80000100a00 */
[----:B0-----:R-:W3:Y:S04]  /*62390*/  LDL.LU.64 R22, [R1+0x4230] ;  /* 0x0042300001167983 */ /* 0x001ee80000300a00 */
[----:B------:R-:W3:Y:S01]  /*623a0*/  LDL.LU.64 R20, [R1+0x4228] ;  /* 0x0042280001147983 */ /* 0x000ee20000300a00 */
[----:B------:R-:W-:-:S07]  /*623b0*/  IMAD.MOV.U32 R11, RZ, RZ, R29 ;  /* 0x000000ffff0b7224 */ /* 0x000fce00078e001d */
[----:B---3--:R-:W-:Y:S01]  /*623c0*/  HMMA.16816.F32.BF16 R8, R16, R10, R20 ;  /* 0x0000000a1008723c */ /* 0x008fe20000041814 */
[----:B------:R-:W2:Y:S04]  /*623d0*/  LDL.LU.64 R22, [R1+0x4220] ;  /* 0x0042200001167983 */ /* 0x000ea80000300a00 */
[----:B------:R-:W2:-:S15]  /*623e0*/  LDL.LU.64 R20, [R1+0x4218] ;  /* 0x0042180001147983 */ /* 0x000e9e0000300a00 */
[----:B------:R-:W-:-:S03]  /*623f0*/  NOP ;  /* 0x0000000000007918 */ /* 0x000fc60000000000 */
[----:B------:R-:W-:Y:S04]  /*62400*/  STL.64 [R1+0x1440], R8 ;  /* 0x0014400801007387 */ /* 0x000fe80000100a00 */
[----:B------:R0:W-:Y:S02]  /*62410*/  STL.64 [R1+0x1448], R10 ;  /* 0x0014480a01007387 */ /* 0x0001e40000100a00 */
[----:B0-----:R-:W-:Y:S02]  /*62420*/  IMAD.MOV.U32 R10, RZ, RZ, R7 ;  /* 0x000000ffff0a7224 */ /* 0x001fe400078e0007 */
[----:B------:R-:W-:-:S05]  /*62430*/  IMAD.MOV.U32 R11, RZ, RZ, R6 ;  /* 0x000000ffff0b7224 */ /* 0x000fca00078e0006 */
[----:B------:R0:W-:Y:S04]  /*62440*/  STL.64 [R1+0x4188], R10 ;  /* 0x0041880a01007387 */ /* 0x0001e80000100a00 */
[----:B------:R-:W3:Y:S04]  /*62450*/  LDL.LU R8, [R1+0xef0] ;  /* 0x000ef00001087983 */ /* 0x000ee80000300800 */
[----:B------:R-:W3:Y:S04]  /*62460*/  LDL.LU R9, [R1+0xef4] ;  /* 0x000ef40001097983 */ /* 0x000ee80000300800 */
[----:B0-----:R-:W3:Y:S04]  /*62470*/  LDL.LU R10, [R1+0xef8] ;  /* 0x000ef800010a7983 */ /* 0x001ee80000300800 */
[----:B------:R-:W3:Y:S01]  /*62480*/  LDL.LU R11, [R1+0xefc] ;  /* 0x000efc00010b7983 */ /* 0x000ee20000300800 */
[----:B--2---:R-:W-:-:S15]  /*62490*/  HMMA.16816.F32.BF16 R20, R16, R26, R20 ;  /* 0x0000001a1014723c */ /* 0x004fde0000041814 */
[----:B------:R-:W-:-:S08]  /*624a0*/  NOP ;  /* 0x0000000000007918 */ /* 0x000fd00000000000 */
[----:B------:R0:W-:Y:S04]  /*624b0*/  STL.64 [R1+0x1430], R20 ;  /* 0x0014301401007387 */ /* 0x0001e80000100a00 */
[----:B------:R1:W-:Y:S01]  /*624c0*/  STL.64 [R1+0x1438], R22 ;  /* 0x0014381601007387 */ /* 0x0003e20000100a00 */
[----:B0-----:R-:W-:-:S03]  /*624d0*/  IMAD.MOV.U32 R21, RZ, RZ, R26 ;  /* 0x000000ffff157224 */ /* 0x001fc600078e001a */
[----:B-1----:R-:W3:Y:S01]  /*624e0*/  LDL.LU.64 R22, [R1+0x4210] ;  /* 0x0042100001167983 */ /* 0x002ee20000300a00 */
[----:B------:R-:W-:-:S03]  /*624f0*/  IMAD.MOV.U32 R20, RZ, RZ, R27 ;  /* 0x000000ffff147224 */ /* 0x000fc600078e001b */
[----:B------:R-:W2:Y:S02]  /*62500*/  LDL.LU.64 R26, [R1+0x4208] ;  /* 0x00420800011a7983 */ /* 0x000ea40000300a00 */
[C---:B--2---:R-:W-:Y:S06]  /*62510*/  HMMA.16816.F32.BF16 R24, R16.reuse, R26, R12 ;  /* 0x0000001a1018723c */ /* 0x044fec000004180c */
[----:B---3--:R-:W-:Y:S01]  /*62520*/  HMMA.16816.F32.BF16 R8, R16, R22, R8 ;  /* 0x000000161008723c */ /* 0x008fe20000041808 */
[----:B------:R-:W2:-:S15]  /*62530*/  LDL.LU R12, [R1+0x4200] ;  /* 0x00420000010c7983 */ /* 0x000e9e0000300800 */
[----:B------:R-:W-:-:S01]  /*62540*/  NOP ;  /* 0x0000000000007918 */ /* 0x000fc20000000000 */
[----:B------:R-:W-:Y:S04]  /*62550*/  STL.64 [R1+0x1420], R24 ;  /* 0x0014201801007387 */ /* 0x000fe80000100a00 */
[----:B------:R0:W-:Y:S04]  /*62560*/  STL.64 [R1+0x1428], R26 ;  /* 0x0014281a01007387 */ /* 0x0001e80000100a00 */
[----:B0-----:R-:W3:Y:S04]  /*62570*/  LDL.LU.64 R26, [R1+0x41f8] ;  /* 0x0041f800011a7983 */ /* 0x001ee80000300a00 */
[----:B------:R-:W-:Y:S04]  /*62580*/  STL.64 [R1+0x1410], R8 ;  /* 0x0014100801007387 */ /* 0x000fe80000100a00 */
[----:B------:R0:W-:Y:S02]  /*62590*/  STL.64 [R1+0x1418], R10 ;  /* 0x0014180a01007387 */ /* 0x0001e40000100a00 */
[----:B0-----:R-:W-:-:S02]  /*625a0*/  IMAD.MOV.U32 R10, RZ, RZ, R5 ;  /* 0x000000ffff0a7224 */ /* 0x001fc400078e0005 */
[----:B------:R-:W-:-:S05]  /*625b0*/  IMAD.MOV.U32 R11, RZ, RZ, R4 ;  /* 0x000000ffff0b7224 */ /* 0x000fca00078e0004 */
[----:B------:R0:W-:Y:S04]  /*625c0*/  STL.64 [R1+0x41a0], R10 ;  /* 0x0041a00a01007387 */ /* 0x0001e80000100a00 */
[----:B0-----:R-:W4:Y:S04]  /*625d0*/  LDL.64 R10, [R1+0xc8] ;  /* 0x0000c800010a7983 */ /* 0x001f280000100a00 */
[----:B----4-:R0:W-:Y:S04]  /*625e0*/  STL.64 [R1+0x41b8], R10 ;  /* 0x0041b80a01007387 */ /* 0x0101e80000100a00 */
[----:B------:R-:W4:Y:S04]  /*625f0*/  LDL.LU R8, [R1+0x4a0] ;  /* 0x0004a00001087983 */ /* 0x000f280000300800 */
[----:B------:R-:W4:Y:S04]  /*62600*/  LDL.LU R9, [R1+0x4a4] ;  /* 0x0004a40001097983 */ /* 0x000f280000300800 */
[----:B0-----:R-:W2:Y:S04]  /*62610*/  LDL.LU R10, [R1+0x4a8] ;  /* 0x0004a800010a7983 */ /* 0x001ea80000300800 */
[----:B------:R-:W2:Y:S04]  /*62620*/  LDL.LU R11, [R1+0x4ac] ;  /* 0x0004ac00010b7983 */ /* 0x000ea80000300800 */
[----:B------:R-:W3:Y:S04]  /*62630*/  LDL.LU R4, [R1+0xee0] ;  /* 0x000ee00001047983 */ /* 0x000ee80000300800 */
[----:B------:R-:W3:Y:S04]  /*62640*/  LDL.LU R5, [R1+0xee4] ;  /* 0x000ee40001057983 */ /* 0x000ee80000300800 */
[----:B------:R-:W3:Y:S04]  /*62650*/  LDL.LU R6, [R1+0xee8] ;  /* 0x000ee80001067983 */ /* 0x000ee80000300800 */
[----:B------:R-:W3:Y:S04]  /*62660*/  LDL.LU R7, [R1+0xeec] ;  /* 0x000eec0001077983 */ /* 0x000ee80000300800 */
[----:B--2---:R0:W-:Y:S04]  /*62670*/  STL.64 [R1+0x41c8], R10 ;  /* 0x0041c80a01007387 */ /* 0x0041e80000100a00 */
[----:B----4-:R-:W-:Y:S01]  /*62680*/  STL.64 [R1+0x41c0], R8 ;  /* 0x0041c00801007387 */ /* 0x010fe20000100a00 */
[----:B0-----:R-:W-:-:S03]  /*62690*/  IMAD.MOV.U32 R10, RZ, RZ, R12 ;  /* 0x000000ffff0a7224 */ /* 0x001fc600078e000c */
[----:B------:R-:W2:Y:S04]  /*626a0*/  LDL.LU R12, [R1+0x4f0] ;  /* 0x0004f000010c7983 */ /* 0x000ea80000300800 */
        /* <DEDUP_REMOVED lines=30> */
[----:B0-----:R-:W2:Y:S04]  /*62890*/  LDL.LU.64 R6, [R1+0x41f0] ;  /* 0x0041f00001067983 */ /* 0x001ea80000300a00 */
[----:B------:R0:W-:Y:S04]  /*628a0*/  STL.64 [R1+0x4110], R26 ;  /* 0x0041101a01007387 */ /* 0x0001e80000100a00 */
[----:B------:R-:W4:Y:S04]  /*628b0*/  LDL.LU R24, [R1+0xdc0] ;  /* 0x000dc00001187983 */ /* 0x000f280000300800 */
[----:B------:R-:W4:Y:S04]  /*628c0*/  LDL.LU R25, [R1+0xdc4] ;  /* 0x000dc40001197983 */ /* 0x000f280000300800 */
[----:B0-----:R-:W4:Y:S04]  /*628d0*/  LDL.LU R26, [R1+0xdc8] ;  /* 0x000dc800011a7983 */ /* 0x001f280000300800 */
[----:B------:R-:W4:Y:S01]  /*628e0*/  LDL.LU R27, [R1+0xdcc] ;  /* 0x000dcc00011b7983 */ /* 0x000f220000300800 */
[----:B--2---:R-:W-:Y:S03]  /*628f0*/  HMMA.16816.F32.BF16 R16, R16, R6, R12 ;  /* 0x000000061010723c */ /* 0x004fe6000004180c */
[----:B------:R-:W3:Y:S04]  /*62900*/  LDL.LU.64 R14, [R1+0x41e8] ;  /* 0x0041e800010e7983 */ /* 0x000ee80000300a00 */
[----:B------:R-:W3:Y:S01]  /*62910*/  LDL.LU.64 R12, [R1+0x41e0] ;  /* 0x0041e000010c7983 */ /* 0x000ee20000300a00 */
[----:B------:R-:W-:-:S15]  /*62920*/  IMAD.MOV.U32 R11, RZ, RZ, R3 ;  /* 0x000000ffff0b7224 */ /* 0x000fde00078e0003 */
[----:B------:R-:W-:Y:S04]  /*62930*/  STL.64 [R1+0x4f0], R16 ;  /* 0x0004f01001007387 */ /* 0x000fe80000100a00 */
        /* <DEDUP_REMOVED lines=16> */
[----:B------:R-:W-:-:S02]  /*62a40*/  IMAD.MOV.U32 R5, RZ, RZ, R19 ;  /* 0x000000ffff057224 */ /* 0x000fc400078e0013 */
[----:B------:R-:W0:Y:S04]  /*62a50*/  LDSM.16.MT88.4 R16, [R28+UR4+0xc200] ;  /* 0x00c200041c10783b */ /* 0x000e280008004200 */
[----:B0-----:R-:W-:Y:S04]  /*62a60*/  STL.64 [R1+0x3fb0], R18 ;  /* 0x003fb01201007387 */ /* 0x001fe80000100a00 */
[----:B------:R-:W-:Y:S01]  /*62a70*/  STL.64 [R1+0x3fa8], R16 ;  /* 0x003fa81001007387 */ /* 0x000fe20000100a00 */
[----:B---3--:R-:W-:Y:S06]  /*62a80*/  HMMA.16816.F32.BF16 R20, R12, R10, R20 ;  /* 0x0000000a0c14723c */ /* 0x008fec0000041814 */
        /* <DEDUP_REMOVED lines=25> */
[----:B0-----:R-:W4:Y:S01]  /*62c20*/  LDL.LU.64 R10, [R1+0x4178] ;  /* 0x00417800010a7983 */ /* 0x001f220000300a00 */
[----:B------:R-:W-:Y:S02]  /*62c30*/  IMAD.MOV.U32 R18, RZ, RZ, R2 ;  /* 0x000000ffff127224 */ /* 0x000fe400078e0002 */
[----:B------:R-:W-:-:S07]  /*62c40*/  IMAD.MOV.U32 R19, RZ, RZ, R0 ;  /* 0x000000ffff137224 */ /* 0x000fce00078e0000 */
[----:B---3--:R-:W-:-:S15]  /*62c50*/  HMMA.16816.F32.BF16 R16, R12, R18, R4 ;  /* 0x000000120c10723c */ /* 0x008fde0000041804 */
[----:B------:R-:W-:-:S08]  /*62c60*/  NOP ;  /* 0x0000000000007918 */ /* 0x000fd00000000000 */
[----:B------:R-:W-:Y:S04]  /*62c70*/  STL.64 [R1+0x1660], R16 ;  /* 0x0016601001007387 */ /* 0x000fe80000100a00 */
[----:B------:R-:W-:Y:S01]  /*62c80*/  STL.64 [R1+0x1668], R18 ;  /* 0x0016681201007387 */ /* 0x000fe20000100a00 */
[----:B----4-:R-:W-:Y:S06]  /*62c90*/  HMMA.16816.F32.BF16 R4, R12, R10, R24 ;  /* 0x0000000a0c04723c */ /* 0x010fec0000041818 */
[----:B------:R-:W-:-:S02]  /*62ca0*/  IMAD.MOV.U32 R2, RZ, RZ, R10 ;  /* 0x000000ffff027224 */ /* 0x000fc400078e000a */
[----:B------:R-:W-:-:S15]  /*62cb0*/  IMAD.MOV.U32 R0, RZ, RZ, R11 ;  /* 0x000000ffff007224 */ /* 0x000fde00078e000b */
[----:B------:R-:W-:Y:S04]  /*62cc0*/  STL.64 [R1+0x1360], R4 ;  /* 0x0013600401007387 */ /* 0x000fe80000100a00 */
[----:B------:R-:W-:Y:S04]  /*62cd0*/  STL.64 [R1+0x1368], R6 ;  /* 0x0013680601007387 */ /* 0x000fe80000100a00 */
        /* <DEDUP_REMOVED lines=13> */
[----:B------:R-:W2:Y:S04]  /*62db0*/  LDL.LU R21, [R1+0xd84] ;  /* 0x000d840001157983 */ /* 0x000ea80000300800 */
[----:B------:R-:W3:Y:S04]  /*62dc0*/  LDL.LU R22, [R1+0xd88] ;  /* 0x000d880001167983 */ /* 0x000ee80000300800 */
[----:B------:R-:W3:Y:S04]  /*62dd0*/  LDL.LU R23, [R1+0xd8c] ;  /* 0x000d8c0001177983 */ /* 0x000ee80000300800 */
[----:B---3--:R0:W-:Y:S04]  /*62de0*/  STL.64 [R1+0x4148], R22 ;  /* 0x0041481601007387 */ /* 0x0081e80000100a00 */
[----:B--2---:R-:W-:Y:S04]  /*62df0*/  STL.64 [R1+0x4140], R20 ;  /* 0x0041401401007387 */ /* 0x004fe80000100a00 */
[----:B0-----:R-:W2:Y:S04]  /*62e00*/  LDL.64 R22, [R1+0x58] ;  /* 0x0000580001167983 */ /* 0x001ea80000100a00 */
[----:B--2---:R0:W-:Y:S04]  /*62e10*/  STL.64 [R1+0x4158], R22 ;  /* 0x0041581601007387 */ /* 0x0041e80000100a00 */
[----:B0-----:R-:W2:Y:S04]  /*62e20*/  LDL R22, [R1+0x68] ;  /* 0x0000680001167983 */ /* 0x001ea80000100800 */
[----:B------:R-:W2:Y:S04]  /*62e30*/  LDL R23, [R1+0x6c] ;  /* 0x00006c0001177983 */ /* 0x000ea80000100800 */
[----:B------:R-:W3:Y:S04]  /*62e40*/  LDL.LU R16, [R1+0xdb0] ;  /* 0x000db00001107983 */ /* 0x000ee80000300800 */
[----:B------:R-:W3:Y:S04]  /*62e50*/  LDL.LU R17, [R1+0xdb4] ;  /* 0x000db40001117983 */ /* 0x000ee80000300800 */
[----:B------:R-:W3:Y:S04]  /*62e60*/  LDL.LU R18, [R1+0xdb8] ;  /* 0x000db80001127983 */ /* 0x000ee80000300800 */
[----:B------:R-:W3:Y:S04]  /*62e70*/  LDL.LU R19, [R1+0xdbc] ;  /* 0x000dbc0001137983 */ /* 0x000ee80000300800 */
[----:B--2---:R0:W-:Y:S04]  /*62e80*/  STL.64 [R1+0x4170], R22 ;  /* 0x0041701601007387 */ /* 0x0041e80000100a00 */
[----:B0-----:R-:W3:Y:S04]  /*62e90*/  LDL.64 R22, [R1+0x78] ;  /* 0x0000780001167983 */ /* 0x001ee80000100a00 */
[----:B------:R0:W-:Y:S04]  /*62ea0*/  STL.64 [R1+0x4130], R26 ;  /* 0x0041301a01007387 */ /* 0x0001e80000100a00 */
        /* <DEDUP_REMOVED lines=16> */
[----:B------:R-:W2:Y:S04]  /*62fb0*/  LDL.LU R10, [R1+0xd58] ;  /* 0x000d5800010a7983 */ /* 0x000ea80000300800 */
[----:B------:R-:W2:Y:S01]  /*62fc0*/  LDL.LU R11, [R1+0xd5c] ;  /* 0x000d5c00010b7983 */ /* 0x000ea20000300800 */
[----:B---3--:R-:W-:Y:S03]  /*62fd0*/  HMMA.16816.F32.BF16 R16, R12, R22, R16 ;  /* 0x000000160c10723c */ /* 0x008fe60000041810 */
[----:B--2---:R0:W-:Y:S04]  /*62fe0*/  STL.64 [R1+0x4108], R10 ;  /* 0x0041080a01007387 */ /* 0x0041e80000100a00 */
[----:B----4-:R1:W-:Y:S04]  /*62ff0*/  STL.64 [R1+0x4100], R8 ;  /* 0x0041000801007387 */ /* 0x0103e80000100a00 */
[----:B0-----:R-:W2:Y:S04]  /*63000*/  LDL.64 R10, [R1+0x28] ;  /* 0x00002800010a7983 */ /* 0x001ea80000100a00 */
[----:B--2---:R0:W-:Y:S04]  /*63010*/  STL.64 [R1+0x4128], R10 ;  /* 0x0041280a01007387 */ /* 0x0041e80000100a00 */
[----:B-1----:R-:W2:Y:S04]  /*63020*/  LDL.LU R8, [R1+0xd70] ;  /* 0x000d700001087983 */ /* 0x002ea80000300800 */
[----:B------:R-:W2:Y:S04]  /*63030*/  LDL.LU R9, [R1+0xd74] ;  /* 0x000d740001097983 */ /* 0x000ea80000300800 */
[----:B0-----:R-:W2:Y:S04]  /*63040*/  LDL.LU R10, [R1+0xd78] ;  /* 0x000d7800010a7983 */ /* 0x001ea80000300800 */
[----:B------:R-:W2:Y:S04]  /*63050*/  LDL.LU R11, [R1+0xd7c] ;  /* 0x000d7c00010b7983 */ /* 0x000ea80000300800 */
[----:B------:R-:W3:Y:S04]  /*63060*/  LDL.LU R4, [R1+0xd40] ;  /* 0x000d400001047983 */ /* 0x000ee80000300800 */
[----:B------:R-:W3:Y:S04]  /*63070*/  LDL.LU R5, [R1+0xd44] ;  /* 0x000d440001057983 */ /* 0x000ee80000300800 */
[----:B------:R-:W3:Y:S04]  /*63080*/  LDL.LU R6, [R1+0xd48] ;  /* 0x000d480001067983 */ /* 0x000ee80000300800 */
[----:B------:R-:W3:Y:S04]  /*63090*/  LDL.LU R7, [R1+0xd4c] ;  /* 0x000d4c0001077983 */ /* 0x000ee80000300800 */
[----:B------:R0:W-:Y:S04]  /*630a0*/  STL.64 [R1+0x1350], R16 ;  /* 0x0013501001007387 */ /* 0x0001e80000100a00 */
[----:B------:R-:W-:Y:S01]  /*630b0*/  STL.64 [R1+0x1358], R18 ;  /* 0x0013581201007387 */ /* 0x000fe20000100a00 */
[----:B0-----:R-:W-:-:S02]  /*630c0*/  IMAD.MOV.U32 R17, RZ, RZ, R22 ;  /* 0x000000ffff117224 */ /* 0x001fc400078e0016 */
[----:B------:R-:W-:Y:S02]  /*630d0*/  IMAD.MOV.U32 R16, RZ, RZ, R23 ;  /* 0x000000ffff107224 */ /* 0x000fe400078e0017 */
        /* <DEDUP_REMOVED lines=16> */
[----:B------:R-:W-:Y:S04]  /*631e0*/  STL.64 [R1+0x40b0], R18 ;  /* 0x0040b01201007387 */ /* 0x000fe80000100a00 */
[----:B------:R0:W-:Y:S04]  /*631f0*/  STL.64 [R1+0x40a8], R16 ;  /* 0x0040a81001007387 */ /* 0x0001e80000100a00 */
[----:B0-----:R-:W2:Y:S04]  /*63200*/  LDL.LU R16, [R1+0x440] ;  /* 0x0004400001107983 */ /* 0x001ea80000300800 */
[----:B------:R-:W2:Y:S04]  /*63210*/  LDL.LU R17, [R1+0x444] ;  /* 0x0004440001117983 */ /* 0x000ea80000300800 */
[----:B------:R-:W3:Y:S04]  /*63220*/  LDL.LU R18, [R1+0x448] ;  /* 0x0004480001127983 */ /* 0x000ee80000300800 */
[----:B------:R-:W3:Y:S01]  /*63230*/  LDL.LU R19, [R1+0x44c] ;  /* 0x00044c0001137983 */ /* 0x000ee20000300800 */
[----:B----4-:R-:W-:Y:S03]  /*63240*/  HMMA.16816.F32.BF16 R20, R12, R26, R20 ;  /* 0x0000001a0c14723c */ /* 0x010fe60000041814 */
[----:B---3--:R0:W-:Y:S04]  /*63250*/  STL.64 [R1+0x40c0], R18 ;  /* 0x0040c01201007387 */ /* 0x0081e80000100a00 */
[----:B--2---:R-:W-:Y:S04]  /*63260*/  STL.64 [R1+0x40b8], R16 ;  /* 0x0040b81001007387 */ /* 0x004fe80000100a00 */
[----:B0-----:R-:W2:-:S12]  /*63270*/  LDL.64 R18, [R1+0xe8] ;  /* 0x0000e80001127983 */ /* 0x001e980000100a00 */
[----:B------:R0:W-:Y:S04]  /*63280*/  STL.64 [R1+0x1320], R20 ;  /* 0x0013201401007387 */ /* 0x0001e80000100a00 */
[----:B------:R1:W-:Y:S01]  /*63290*/  STL.64 [R1+0x1328], R22 ;  /* 0x0013281601007387 */ /* 0x0003e20000100a00 */
[----:B0-----:R-:W-:-:S03]  /*632a0*/  IMAD.MOV.U32 R21, RZ, RZ, R26 ;  /* 0x000000ffff157224 */ /* 0x001fc600078e001a */
[----:B-1----:R-:W3:Y:S01]  /*632b0*/  LDL.LU.64 R22, [R1+0x4138] ;  /* 0x0041380001167983 */ /* 0x002ee20000300a00 */
[----:B------:R-:W-:-:S03]  /*632c0*/  IMAD.MOV.U32 R20, RZ, RZ, R27 ;  /* 0x000000ffff147224 */ /* 0x000fc600078e001b */
[----:B------:R-:W4:Y:S02]  /*632d0*/  LDL.LU.64 R26, [R1+0x4130] ;  /* 0x00413000011a7983 */ /* 0x000f240000300a00 */
        /* <DEDUP_REMOVED lines=15> */
[----:B------:R-:W3:Y:S02]  /*633d0*/  LDL.LU.64 R8, [R1+0x4100] ;  /* 0x0041000001087983 */ /* 0x000ee40000300a00 */
[C---:B---3--:R-:W-:Y:S06]  /*633e0*/  HMMA.16816.F32.BF16 R8, R12.reuse, R22, R8 ;  /* 0x000000160c08723c */ /* 0x048fec0000041808 */
[----:B----4-:R-:W-:-:S15]  /*633f0*/  HMMA.16816.F32.BF16 R4, R12, R26, R4 ;  /* 0x0000001a0c04723c */ /* 0x010fde0000041804 */
[----:B------:R-:W-:-:S02]  /*63400*/  NOP ;  /* 0x0000000000007918 */ /* 0x000fc40000000000 */
[----:B------:R-:W-:Y:S04]  /*63410*/  STL.64 [R1+0x12f0], R8 ;  /* 0x0012f00801007387 */ /* 0x000fe80000100a00 */
[----:B------:R0:W-:Y:S04]  /*63420*/  STL.64 [R1+0x12f8], R10 ;  /* 0x0012f80a01007387 */ /* 0x0001e80000100a00 */
[----:B0-----:R-:W3:Y:S04]  /*63430*/  LDL.LU.64 R10, [R1+0x40f8] ;  /* 0x0040f800010a7983 */ /* 0x001ee80000300a00 */
[----:B------:R-:W3:Y:S04]  /*63440*/  LDL.LU.64 R8, [R1+0x40f0] ;  /* 0x0040f00001087983 */ /* 0x000ee80000300a00 */
[----:B------:R-:W-:Y:S04]  /*63450*/  STL.64 [R1+0x40a0], R22 ;  /* 0x0040a01601007387 */ /* 0x000fe80000100a00 */
[----:B------:R0:W-:Y:S04]  /*63460*/  STL.64 [R1+0x40c8], R20 ;  /* 0x0040c81401007387 */ /* 0x0001e80000100a00 */
[----:B0-----:R-:W4:Y:S04]  /*63470*/  LDL.LU R20, [R1+0x450] ;  /* 0x0004500001147983 */ /* 0x001f280000300800 */
[----:B------:R-:W4:Y:S04]  /*63480*/  LDL.LU R21, [R1+0x454] ;  /* 0x0004540001157983 */ /* 0x000f280000300800 */
[----:B------:R-:W4:Y:S04]  /*63490*/  LDL.LU R22, [R1+0x458] ;  /* 0x0004580001167983 */ /* 0x000f280000300800 */
[----:B------:R-:W4:Y:S04]  /*634a0*/  LDL.LU R23, [R1+0x45c] ;  /* 0x00045c0001177983 */ /* 0x000f280000300800 */
[----:B------:R-:W-:Y:S04]  /*634b0*/  STL.64 [R1+0x12e0], R4 ;  /* 0x0012e00401007387 */ /* 0x000fe80000100a00 */
[----:B------:R0:W-:Y:S04]  /*634c0*/  STL.64 [R1+0x12e8], R6 ;  /* 0x0012e80601007387 */ /* 0x0001e80000100a00 */
[----:B0-----:R-:W3:Y:S04]  /*634d0*/  LDL.LU.64 R6, [R1+0x40e8] ;  /* 0x0040e80001067983 */ /* 0x001ee80000300a00 */
[----:B------:R-:W4:Y:S04]  /*634e0*/  LDL.LU.64 R4, [R1+0x40e0] ;  /* 0x0040e00001047983 */ /* 0x000f280000300a00 */
[----:B------:R-:W-:Y:S01]  /*634f0*/  STL.64 [R1+0x4078], R26 ;  /* 0x0040781a01007387 */ /* 0x000fe20000100a00 */
[----:B---3--:R-:W-:Y:S03]  /*63500*/  HMMA.16816.F32.BF16 R12, R12, R6, R8 ;  /* 0x000000060c0c723c */ /* 0x008fe60000041808 */
[----:B------:R-:W4:Y:S04]  /*63510*/  LDL.LU.64 R10, [R1+0x40d8] ;  /* 0x0040d800010a7983 */ /* 0x000f280000300a00 */
[----:B------:R-:W4:-:S15]  /*63520*/  LDL.LU.64 R8, [R1+0x40d0] ;  /* 0x0040d00001087983 */ /* 0x000f1e0000300a00 */
[----:B------:R-:W-:-:S01]  /*63530*/  NOP ;  /* 0x0000000000007918 */ /* 0x000fc20000000000 */
[----:B------:R-:W-:Y:S04]  /*63540*/  STL.64 [R1+0x490], R12 ;  /* 0x0004900c01007387 */ /* 0x000fe80000100a00 */
[----:B------:R0:W-:Y:S04]  /*63550*/  STL.64 [R1+0x498], R14 ;  /* 0x0004980e01007387 */ /* 0x0001e80000100a00 */
[----:B------:R1:W-:Y:S01]  /*63560*/  STL.64 [R1+0x3fb8], R6 ;  /* 0x003fb80601007387 */ /* 0x0003e20000100a00 */
[----:B0-----:R-:W-:Y:S02]  /*63570*/  IMAD.MOV.U32 R14, RZ, RZ, R29 ;  /* 0x000000ffff0e7224 */ /* 0x001fe400078e001d */
[----:B-1----:R-:W-:-:S02]  /*63580*/  IMAD.MOV.U32 R7, RZ, RZ, R3 ;  /* 0x000000ffff077224 */ /* 0x002fc400078e0003 */
[----:B--2---:R-:W-:Y:S02]  /*63590*/  IMAD.MOV.U32 R29, RZ, RZ, R18 ;  /* 0x000000ffff1d7224 */ /* 0x004fe400078e0012 */
[----:B------:R-:W-:Y:S01]  /*635a0*/  IMAD.MOV.U32 R3, RZ, RZ, R19 ;  /* 0x000000ffff037224 */ /* 0x000fe200078e0013 */
[----:B----4-:R-:W-:-:S15]  /*635b0*/  HMMA.16816.F32.BF16 R20, R8, R18, R20 ;  /* 0x000000120814723c */ /* 0x010fde0000041814 */
[----:B------:R-:W-:-:S08]  /*635c0*/  NOP ;  /* 0x0000000000007918 */ /* 0x000fd00000000000 */
[----:B------:R0:W-:Y:S04]  /*635d0*/  STL.64 [R1+0x1b50], R20 ;  /* 0x001b501401007387 */ /* 0x0001e80000100a00 */
[----:B------:R-:W-:Y:S04]  /*635e0*/  STL.64 [R1+0x1b58], R22 ;  /* 0x001b581601007387 */ /* 0x000fe80000100a00 */
[----:B0-----:R-:W2:Y:S04]  /*635f0*/  LDL.LU.64 R20, [R1+0x40c8] ;  /* 0x0040c80001147983 */ /* 0x001ea80000300a00 */
[----:B------:R-:W3:Y:S04]  /*63600*/  LDL.LU.64 R18, [R1+0x40c0] ;  /* 0x0040c00001127983 */ /* 0x000ee80000300a00 */
[----:B------:R-:W3:Y:S01]  /*63610*/  LDL.LU.64 R16, [R1+0x40b8] ;  /* 0x0040b80001107983 */ /* 0x000ee20000300a00 */
[----:B------:R-:W-:-:S07]  /*63620*/  IMAD.MOV.U32 R15, RZ, RZ, R5 ;  /* 0x000000ffff0f7224 */ /* 0x000fce00078e0005 */
[----:B---3--:R-:W-:Y:S01]  /*63630*/  HMMA.16816.F32.BF16 R12, R8, R14, R16 ;  /* 0x0000000e080c723c */ /* 0x008fe20000041810 */
[----:B------:R-:W3:Y:S04]  /*63640*/  LDL.LU.64 R18, [R1+0x40b0] ;  /* 0x0040b00001127983 */ /* 0x000ee80000300a00 */
[----:B------:R-:W4:-:S15]  /*63650*/  LDL.LU.64 R16, [R1+0x40a8] ;  /* 0x0040a80001107983 */ /* 0x000f1e0000300a00 */
[----:B------:R-:W-:-:S03]  /*63660*/  NOP ;  /* 0x0000000000007918 */ /* 0x000fc60000000000 */
[----:B------:R-:W-:Y:S04]  /*63670*/  STL.64 [R1+0x1a40], R12 ;  /* 0x001a400c01007387 */ /* 0x000fe80000100a00 */
[----:B------:R-:W-:Y:S04]  /*63680*/  STL.64 [R1+0x1a48], R14 ;  /* 0x001a480e01007387 */ /* 0x000fe80000100a00 */
[----:B------:R-:W0:Y:S04]  /*63690*/  LDSM.16.MT88.4 R12, [R28+UR4+0xc280] ;  /* 0x00c280041c0c783b */ /* 0x000e280008004200 */
[----:B0-----:R0:W-:Y:S04]  /*636a0*/  STL.64 [R1+0x3eb0], R14 ;  /* 0x003eb00e01007387 */ /* 0x0011e80000100a00 */
[----:B------:R1:W-:Y:S04]  /*636b0*/  STL.64 [R1+0x3ea8], R12 ;  /* 0x003ea80c01007387 */ /* 0x0003e80000100a00 */
[----:B0-----:R-:W2:Y:S01]  /*636c0*/  LDL.64 R14, [R1+0x38] ;  /* 0x00003800010e7983 */ /* 0x001ea20000100a00 */
[----:B------:R-:W-:-:S03]  /*636d0*/  IMAD.MOV.U32 R6, RZ, RZ, R4 ;  /* 0x000000ffff067224 */ /* 0x000fc600078e0004 */
[----:B--2---:R0:W-:Y:S04]  /*636e0*/  STL.64 [R1+0x4038], R14 ;  /* 0x0040380e01007387 */ /* 0x0041e80000100a00 */
[----:B-1----:R-:W2:Y:S04]  /*636f0*/  LDL.LU R12, [R1+0xc60] ;  /* 0x000c6000010c7983 */ /* 0x002ea80000300800 */
[----:B------:R-:W2:Y:S04]  /*63700*/  LDL.LU R13, [R1+0xc64] ;  /* 0x000c6400010d7983 */ /* 0x000ea80000300800 */
[----:B0-----:R-:W2:Y:S04]  /*63710*/  LDL.LU R14, [R1+0xc68] ;  /* 0x000c6800010e7983 */ /* 0x001ea80000300800 */
[----:B------:R-:W2:Y:S04]  /*63720*/  LDL.LU R15, [R1+0xc6c] ;  /* 0x000c6c00010f7983 */ /* 0x000ea80000300800 */
[----:B------:R-:W3:Y:S01]  /*63730*/  LDL.LU R4, [R1+0xba0] ;  /* 0x000ba00001047983 */ /* 0x000ee20000300800 */
[----:B--2---:R-:W-:-:S15]  /*63740*/  HMMA.16816.F32.BF16 R12, R8, R6, R12 ;  /* 0x00000006080c723c */ /* 0x004fde000004180c */
[----:B------:R-:W-:-:S08]  /*63750*/  NOP ;  /* 0x0000000000007918 */ /* 0x000fd00000000000 */
[----:B------:R-:W-:Y:S04]  /*63760*/  STL.64 [R1+0x1940], R12 ;  /* 0x0019400c01007387 */ /* 0x000fe80000100a00 */
[----:B------:R-:W-:Y:S04]  /*63770*/  STL.64 [R1+0x1948], R14 ;  /* 0x0019480e01007387 */ /* 0x000fe80000100a00 */
        /* <DEDUP_REMOVED lines=8> */
[----:B------:R-:W3:Y:S04]  /*63800*/  LDL.LU R7, [R1+0xbbc] ;  /* 0x000bbc0001077983 */ /* 0x000ee80000300800 */
[----:B---3--:R0:W-:Y:S04]  /*63810*/  STL.64 [R1+0x3fd8], R6 ;  /* 0x003fd80601007387 */ /* 0x0081e80000100a00 */
[----:B--2---:R1:W-:Y:S01]  /*63820*/  STL.64 [R1+0x3fd0], R4 ;  /* 0x003fd00401007387 */ /* 0x0043e20000100a00 */
[----:B0-----:R-:W-:-:S02]  /*63830*/  IMAD.MOV.U32 R6, RZ, RZ, R25 ;  /* 0x000000ffff067224 */ /* 0x001fc400078e0019 */
[----:B------:R-:W-:-:S05]  /*63840*/  IMAD.MOV.U32 R7, RZ, RZ, R24 ;  /* 0x000000ffff077224 */ /* 0x000fca00078e0018 */
[----:B------:R0:W-:Y:S04]  /*63850*/  STL.64 [R1+0x3ff0], R6 ;  /* 0x003ff00601007387 */ /* 0x0001e80000100a00 */
[----:B-1----:R-:W2:Y:S04]  /*63860*/  LDL.LU R4, [R1+0xbd0] ;  /* 0x000bd00001047983 */ /* 0x002ea80000300800 */
[----:B------:R-:W2:Y:S04]  /*63870*/  LDL.LU R5, [R1+0xbd4] ;  /* 0x000bd40001057983 */ /* 0x000ea80000300800 */
[----:B0-----:R-:W3:Y:S04]  /*63880*/  LDL.LU R6, [R1+0xbd8] ;  /* 0x000bd80001067983 */ /* 0x001ee80000300800 */
[----:B------:R-:W3:Y:S04]  /*63890*/  LDL.LU R7, [R1+0xbdc] ;  /* 0x000bdc0001077983 */ /* 0x000ee80000300800 */
[----:B---3--:R0:W-:Y:S04]  /*638a0*/  STL.64 [R1+0x4000], R6 ;  /* 0x0040000601007387 */ /* 0x0081e80000100a00 */
[----:B--2---:R-:W-:Y:S01]  /*638b0*/  STL.64 [R1+0x3ff8], R4 ;  /* 0x003ff80401007387 */ /* 0x004fe20000100a00 */
        /* <DEDUP_REMOVED lines=8> */
[----:B------:R-:W-:Y:S01]  /*63940*/  IMAD.MOV.U32 R7, RZ, RZ, R18 ;  /* 0x000000ffff077224 */ /* 0x000fe200078e0012 */
[----:B---3--:R4:W-:Y:S04]  /*63950*/  STL.64 [R1+0x4048], R14 ;  /* 0x0040480e01007387 */ /* 0x0089e80000100a00 */
[----:B--2---:R-:W-:Y:S01]  /*63960*/  STL.64 [R1+0x4040], R12 ;  /* 0x0040400c01007387 */ /* 0x004fe20000100a00 */
[----:B----4-:R-:W-:Y:S02]  /*63970*/  IMAD.MOV.U32 R14, RZ, RZ, R17 ;  /* 0x000000ffff0e7224 */ /* 0x010fe400078e0011 */
[----:B------:R-:W-:-:S05]  /*63980*/  IMAD.MOV.U32 R15, RZ, RZ, R16 ;  /* 0x000000ffff0f7224 */ /* 0x000fca00078e0010 */
[----:B------:R-:W-:Y:S04]  /*63990*/  STL.64 [R1+0x4058], R14 ;  /* 0x0040580e01007387 */ /* 0x000fe80000100a00 */
[----:B------:R0:W-:Y:S04]  /*639a0*/  STL.64 [R1+0x4030], R6 ;  /* 0x0040300601007387 */ /* 0x0001e80000100a00 */
[----:B0-----:R-:W2:Y:S04]  /*639b0*/  LDL.64 R6, [R1+0x68] ;  /* 0x0000680001067983 */ /* 0x001ea80000100a00 */
[----:B--2---:R0:W-:Y:S04]  /*639c0*/  STL.64 [R1+0x4050], R6 ;  /* 0x0040500601007387 */ /* 0x0041e80000100a00 */
[----:B------:R-:W2:Y:S04]  /*639d0*/  LDL.LU R4, [R1+0xc10] ;  /* 0x000c100001047983 */ /* 0x000ea80000300800 */
[----:B------:R-:W2:Y:S04]  /*639e0*/  LDL.LU R5, [R1+0xc14] ;  /* 0x000c140001057983 */ /* 0x000ea80000300800 */
[----:B0-----:R-:W3:Y:S04]  /*639f0*/  LDL.LU R6, [R1+0xc18] ;  /* 0x000c180001067983 */ /* 0x001ee80000300800 */
[----:B------:R-:W3:Y:S04]  /*63a00*/  LDL.LU R7, [R1+0xc1c] ;  /* 0x000c1c0001077983 */ /* 0x000ee80000300800 */
[----:B---3--:R-:W-:Y:S04]  /*63a10*/  STL.64 [R1+0x4068], R6 ;  /* 0x0040680601007387 */ /* 0x008fe80000100a00 */
[----:B--2---:R-:W-:Y:S04]  /*63a20*/  STL.64 [R1+0x4060], R4 ;  /* 0x0040600401007387 */ /* 0x004fe80000100a00 */
        /* <DEDUP_REMOVED lines=10> */
[----:B0-----:R-:W2:Y:S01]  /*63ad0*/  LDL.64 R26, [R1+0xa8] ;  /* 0x0000a800011a7983 */ /* 0x001ea20000100a00 */
[----:B------:R-:W-:-:S02]  /*63ae0*/  IMAD.MOV.U32 R14, RZ, RZ, R2 ;  /* 0x000000ffff0e7224 */ /* 0x000fc400078e0002 */
[----:B------:R-:W-:Y:S01]  /*63af0*/  IMAD.MOV.U32 R15, RZ, RZ, R0 ;  /* 0x000000ffff0f7224 */ /* 0x000fe200078e0000 */
[----:B--2---:R0:W-:Y:S04]  /*63b00*/  STL.64 [R1+0x4098], R26 ;  /* 0x0040981a01007387 */ /* 0x0041e80000100a00 */
[----:B0-----:R-:W4:Y:S04]  /*63b10*/  LDL.64 R26, [R1+0xb8] ;  /* 0x0000b800011a7983 */ /* 0x001f280000100a00 */
[----:B------:R0:W-:Y:S04]  /*63b20*/  STL.64 [R1+0x4070], R14 ;  /* 0x0040700e01007387 */ /* 0x0001e80000100a00 */
[----:B0-----:R-:W2:Y:S04]  /*63b30*/  LDL.64 R14, [R1+0x98] ;  /* 0x00009800010e7983 */ /* 0x001ea80000100a00 */
[----:B--2---:R0:W-:Y:S04]  /*63b40*/  STL.64 [R1+0x4090], R14 ;  /* 0x0040900e01007387 */ /* 0x0041e80000100a00 */
[----:B------:R-:W2:Y:S04]  /*63b50*/  LDL.LU R12, [R1+0xc40] ;  /* 0x000c4000010c7983 */ /* 0x000ea80000300800 */
[----:B------:R-:W2:Y:S04]  /*63b60*/  LDL.LU R13, [R1+0xc44] ;  /* 0x000c4400010d7983 */ /* 0x000ea80000300800 */
[----:B0-----:R-:W2:Y:S04]  /*63b70*/  LDL.LU R14, [R1+0xc48] ;  /* 0x000c4800010e7983 */ /* 0x001ea80000300800 */
[----:B------:R-:W2:Y:S04]  /*63b80*/  LDL.LU R15, [R1+0xc4c] ;  /* 0x000c4c00010f7983 */ /* 0x000ea80000300800 */
[----:B------:R-:W3:Y:S04]  /*63b90*/  LDL.LU R4, [R1+0xc20] ;  /* 0x000c200001047983 */ /* 0x000ee80000300800 */
        /* <DEDUP_REMOVED lines=29> */
[----:B-1----:R-:W4:Y:S01]  /*63d70*/  LDL.LU.64 R22, [R1+0x40a0] ;  /* 0x0040a00001167983 */ /* 0x002f220000300a00 */
[----:B------:R-:W-:-:S03]  /*63d80*/  IMAD.MOV.U32 R20, RZ, RZ, R27 ;  /* 0x000000ffff147224 */ /* 0x000fc600078e001b */
        /* <DEDUP_REMOVED lines=12> */
[----:B------:R1:W-:Y:S01]  /*63e50*/  STL.64 [R1+0x1658], R26 ;  /* 0x0016581a01007387 */ /* 0x0003e20000100a00 */
[----:B0-----:R-:W-:-:S03]  /*63e60*/  IMAD.MOV.U32 R25, RZ, RZ, R14 ;  /* 0x000000ffff197224 */ /* 0x001fc600078e000e */
[----:B-1----:R-:W3:Y:S01]  /*63e70*/  LDL.LU.64 R26, [R1+0x4078] ;  /* 0x00407800011a7983 */ /* 0x002ee20000300a00 */
[----:B------:R-:W-:-:S03]  /*63e80*/  IMAD.MOV.U32 R24, RZ, RZ, R15 ;  /* 0x000000ffff187224 */ /* 0x000fc600078e000f */
        /* <DEDUP_REMOVED lines=42> */
[----:B0-----:R-:W4:Y:S04]  /*64130*/  LDL.LU.64 R6, [R1+0x3ff0] ;  /* 0x003ff00001067983 */ /* 0x001f280000300a00 */
[----:B------:R-:W-:Y:S04]  /*64140*/  STL.64 [R1+0x3ef0], R14 ;  /* 0x003ef00e01007387 */ /* 0x000fe80000100a00 */
[----:B------:R-:W-:Y:S01]  /*64150*/  STL.64 [R1+0x3f98], R12 ;  /* 0x003f980c01007387 */ /* 0x000fe20000100a00 */
[----:B----4-:R-:W-:Y:S03]  /*64160*/  HMMA.16816.F32.BF16 R4, R8, R6, R16 ;  /* 0x000000060804723c */ /* 0x010fe60000041810 */
[----:B------:R-:W2:Y:S04]  /*64170*/  LDL.LU.64 R18, [R1+0x3fe8] ;  /* 0x003fe80001127983 */ /* 0x000ea80000300a00 */
[----:B------:R-:W2:-:S15]  /*64180*/  LDL.LU.64 R16, [R1+0x3fe0] ;  /* 0x003fe00001107983 */ /* 0x000e9e0000300a00 */
[----:B------:R-:W-:-:S01]  /*64190*/  NOP ;  /* 0x0000000000007918 */ /* 0x000fc20000000000 */
        /* <DEDUP_REMOVED lines=20> */
[----:B0-----:R-:W2:Y:S04]  /*642e0*/  LDL.LU.64 R6, [R1+0x3fb8] ;  /* 0x003fb80001067983 */ /* 0x001ea80000300a00 */
[----:B------:R-:W-:Y:S01]  /*642f0*/  STL.64 [R1+0x3ee8], R26 ;  /* 0x003ee81a01007387 */ /* 0x000fe20000100a00 */
[----:B--2---:R-:W-:Y:S03]  /*64300*/  HMMA.16816.F32.BF16 R8, R8, R6, R16 ;  /* 0x000000060808723c */ /* 0x004fe60000041810 */
[----:B------:R-:W4:Y:S04]  /*64310*/  LDL.LU.64 R18, [R1+0x3fb0] ;  /* 0x003fb00001127983 */ /* 0x000f280000300a00 */
[----:B------:R-:W4:-:S15]  /*64320*/  LDL.LU.64 R16, [R1+0x3fa8] ;  /* 0x003fa80001107983 */ /* 0x000f1e0000300a00 */
[----:B------:R-:W-:-:S01]  /*64330*/  NOP ;  /* 0x0000000000007918 */ /* 0x000fc20000000000 */
[----:B------:R-:W-:Y:S04]  /*64340*/  STL.64 [R1+0x430], R8 ;  /* 0x0004300801007387 */ /* 0x000fe80000100a00 */
[----:B------:R0:W-:Y:S04]  /*64350*/  STL.64 [R1+0x438], R10 ;  /* 0x0004380a01007387 */ /* 0x0001e80000100a00 */
[----:B0-----:R-:W2:Y:S04]  /*64360*/  LDL.64 R10, [R1+0xd8] ;  /* 0x0000d800010a7983 */ /* 0x001ea80000100a00 */
[----:B------:R0:W-:Y:S04]  /*64370*/  STL.64 [R1+0x3f08], R6 ;  /* 0x003f080601007387 */ /* 0x0001e80000100a00 */
[----:B------:R-:W2:Y:S04]  /*64380*/  LDL.LU R4, [R1+0x390] ;  /* 0x0003900001047983 */ /* 0x000ea80000300800 */
[----:B------:R-:W2:Y:S04]  /*64390*/  LDL.LU R5, [R1+0x394] ;  /* 0x0003940001057983 */ /* 0x000ea80000300800 */
[----:B0-----:R-:W2:Y:S04]  /*643a0*/  LDL.LU R6, [R1+0x398] ;  /* 0x0003980001067983 */ /* 0x001ea80000300800 */
[----:B------:R-:W2:Y:S01]  /*643b0*/  LDL.LU R7, [R1+0x39c] ;  /* 0x00039c0001077983 */ /* 0x000ea20000300800 */
[----:B------:R-:W-:-:S02]  /*643c0*/  IMAD.MOV.U32 R14, RZ, RZ, R29 ;  /* 0x000000ffff0e7224 */ /* 0x000fc400078e001d */
[----:B------:R-:W-:-:S07]  /*643d0*/  IMAD.MOV.U32 R15, RZ, RZ, R3 ;  /* 0x000000ffff0f7224 */ /* 0x000fce00078e0003 */
[----:B----4-:R-:W-:Y:S01]  /*643e0*/  HMMA.16816.F32.BF16 R12, R16, R14, R20 ;  /* 0x0000000e100c723c */ /* 0x010fe20000041814 */
[----:B------:R-:W3:-:S15]  /*643f0*/  LDL.LU.64 R20, [R1+0x3fa0] ;  /* 0x003fa00001147983 */ /* 0x000ede0000300a00 */
[----:B------:R-:W-:-:S07]  /*64400*/  NOP ;  /* 0x0000000000007918 */ /* 0x000fce0000000000 */
[----:B------:R0:W-:Y:S04]  /*64410*/  STL.64 [R1+0x1b10], R12 ;  /* 0x001b100c01007387 */ /* 0x0001e80000100a00 */
[----:B------:R-:W-:Y:S04]  /*64420*/  STL.64 [R1+0x1b18], R14 ;  /* 0x001b180e01007387 */ /* 0x000fe80000100a00 */
[----:B0-----:R-:W4:Y:S01]  /*64430*/  LDL.LU.64 R12, [R1+0x3f98] ;  /* 0x003f9800010c7983 */ /* 0x001f220000300a00 */
[----:B--2---:R-:W-:-:S15]  /*64440*/  HMMA.16816.F32.BF16 R4, R16, R10, R4 ;  /* 0x0000000a1004723c */ /* 0x004fde0000041804 */
[----:B------:R-:W-:-:S08]  /*64450*/  NOP ;  /* 0x0000000000007918 */ /* 0x000fd00000000000 */
[----:B------:R0:W-:Y:S04]  /*64460*/  STL.64 [R1+0x1a10], R4 ;  /* 0x001a100401007387 */ /* 0x0001e80000100a00 */
[----:B------:R1:W-:Y:S04]  /*64470*/  STL.64 [R1+0x1a18], R6 ;  /* 0x001a180601007387 */ /* 0x0003e80000100a00 */
[----:B0-----:R-:W2:Y:S04]  /*64480*/  LDL.LU R4, [R1+0xaa0] ;  /* 0x000aa00001047983 */ /* 0x001ea80000300800 */
[----:B------:R-:W2:Y:S04]  /*64490*/  LDL.LU R5, [R1+0xaa4] ;  /* 0x000aa40001057983 */ /* 0x000ea80000300800 */
[----:B-1----:R-:W3:Y:S04]  /*644a0*/  LDL.LU R6, [R1+0xaa8] ;  /* 0x000aa80001067983 */ /* 0x002ee80000300800 */
[----:B------:R-:W3:Y:S04]  /*644b0*/  LDL.LU R7, [R1+0xaac] ;  /* 0x000aac0001077983 */ /* 0x000ee80000300800 */
[----:B---3--:R4:W-:Y:S04]  /*644c0*/  STL.64 [R1+0x3f18], R6 ;  /* 0x003f180601007387 */ /* 0x0089e80000100a00 */
[----:B--2---:R-:W-:Y:S01]  /*644d0*/  STL.64 [R1+0x3f10], R4 ;  /* 0x003f100401007387 */ /* 0x004fe20000100a00 */
[----:B----4-:R-:W-:-:S02]  /*644e0*/  IMAD.MOV.U32 R6, RZ, RZ, R13 ;  /* 0x000000ffff067224 */ /* 0x010fc400078e000d */
[----:B------:R-:W-:-:S05]  /*644f0*/  IMAD.MOV.U32 R7, RZ, RZ, R12 ;  /* 0x000000ffff077224 */ /* 0x000fca00078e000c */
        /* <DEDUP_REMOVED lines=8> */
[----:B----4-:R0:W-:Y:S02]  /*64580*/  STL.64 [R1+0x3f48], R6 ;  /* 0x003f480601007387 */ /* 0x0101e40000100a00 */
[----:B0-----:R-:W-:-:S02]  /*64590*/  IMAD.MOV.U32 R6, RZ, RZ, R25 ;  /* 0x000000ffff067224 */ /* 0x001fc400078e0019 */
[----:B------:R-:W-:-:S05]  /*645a0*/  IMAD.MOV.U32 R7, RZ, RZ, R24 ;  /* 0x000000ffff077224 */ /* 0x000fca00078e0018 */
[----:B------:R0:W-:Y:S04]  /*645b0*/  STL.64 [R1+0x3f60], R6 ;  /* 0x003f600601007387 */ /* 0x0001e80000100a00 */
[----:B------:R-:W4:Y:S04]  /*645c0*/  LDL.LU R4, [R1+0xaf0] ;  /* 0x000af00001047983 */ /* 0x000f280000300800 */
[----:B------:R-:W4:Y:S04]  /*645d0*/  LDL.LU R5, [R1+0xaf4] ;  /* 0x000af40001057983 */ /* 0x000f280000300800 */
[----:B0-----:R-:W2:Y:S04]  /*645e0*/  LDL.LU R6, [R1+0xaf8] ;  /* 0x000af80001067983 */ /* 0x001ea80000300800 */
        /* <DEDUP_REMOVED lines=10> */
[----:B------:R-:W2:Y:S04]  /*64690*/  LDL.64 R22, [R1+0xc8] ;  /* 0x0000c80001167983 */ /* 0x000ea80000100a00 */
[----:B---3--:R0:W-:Y:S04]  /*646a0*/  STL.64 [R1+0x3f00], R14 ;  /* 0x003f000e01007387 */ /* 0x0081e80000100a00 */
[----:B------:R1:W-:Y:S04]  /*646b0*/  STL.64 [R1+0x3ef8], R12 ;  /* 0x003ef80c01007387 */ /* 0x0003e80000100a00 */
[----:B0-----:R-:W3:Y:S04]  /*646c0*/  LDL.64 R14, [R1+0x58] ;  /* 0x00005800010e7983 */ /* 0x001ee80000100a00 */
[----:B---3--:R0:W-:Y:S04]  /*646d0*/  STL.64 [R1+0x3f20], R14 ;  /* 0x003f200e01007387 */ /* 0x0081e80000100a00 */
[----:B-1----:R-:W3:Y:S04]  /*646e0*/  LDL.LU R12, [R1+0xab0] ;  /* 0x000ab000010c7983 */ /* 0x002ee80000300800 */
        /* <DEDUP_REMOVED lines=9> */
[----:B------:R-:W-:-:S03]  /*64780*/  IMAD.MOV.U32 R3, RZ, RZ, R11 ;  /* 0x000000ffff037224 */ /* 0x000fc600078e000b */
[----:B------:R-:W0:Y:S01]  /*64790*/  LDSM.16.MT88.4 R8, [R28+UR4+0xc300] ;  /* 0x00c300041c08783b */ /* 0x000e220008004200 */
[----:B--2---:R-:W-:Y:S03]  /*647a0*/  HMMA.16816.F32.BF16 R4, R16, R22, R4 ;  /* 0x000000161004723c */ /* 0x004fe60000041804 */
        /* <DEDUP_REMOVED lines=17> */
[----:B------:R-:W-:Y:S04]  /*648c0*/  STL.64 [R1+0x3d78], R8 ;  /* 0x003d780801007387 */ /* 0x000fe80000100a00 */
[----:B------:R-:W-:Y:S04]  /*648d0*/  STL.64 [R1+0x1910], R4 ;  /* 0x0019100401007387 */ /* 0x000fe80000100a00 */
[----:B------:R0:W-:Y:S04]  /*648e0*/  STL.64 [R1+0x1918], R6 ;  /* 0x0019180601007387 */ /* 0x0001e80000100a00 */
[----:B0-----:R-:W2:Y:S01]  /*648f0*/  LDL.LU.64 R6, [R1+0x3f90] ;  /* 0x003f900001067983 */ /* 0x001ea20000300a00 */
[----:B------:R-:W-:-:S03]  /*64900*/  IMAD.MOV.U32 R20, RZ, RZ, R23 ;  /* 0x000000ffff147224 */ /* 0x000fc600078e0017 */
[----:B------:R-:W4:Y:S01]  /*64910*/  LDL.LU.64 R22, [R1+0x3f88] ;  /* 0x003f880001167983 */ /* 0x000f220000300a00 */
        /* <DEDUP_REMOVED lines=9> */
[----:B------:R-:W-:-:S07]  /*649b0*/  IMAD.MOV.U32 R11, RZ, RZ, R0 ;  /* 0x000000ffff0b7224 */ /* 0x000fce00078e0000 */
[----:B---3--:R-:W-:-:S15]  /*649c0*/  HMMA.16816.F32.BF16 R4, R16, R10, R4 ;  /* 0x0000000a1004723c */ /* 0x008fde0000041804 */
[----:B------:R-:W-:-:S08]  /*649d0*/  NOP ;  /* 0x0000000000007918 */ /* 0x000fd00000000000 */
[----:B------:R-:W-:Y:S04]  /*649e0*/  STL.64 [R1+0x1710], R4 ;  /* 0x0017100401007387 */ /* 0x000fe80000100a00 */
[----:B------:R0:W-:Y:S04]  /*649f0*/  STL.64 [R1+0x1718], R6 ;  /* 0x0017180601007387 */ /* 0x0001e80000100a00 */
[----:B0-----:R-:W2:Y:S04]  /*64a00*/  LDL.LU.64 R6, [R1+0x3f60] ;  /* 0x003f600001067983 */ /* 0x001ea80000300a00 */
[----:B------:R0:W-:Y:S04]  /*64a10*/  STL [R1+0x3e54], R10 ;  /* 0x003e540a01007387 */ /* 0x0001e80000100800 */
[----:B------:R1:W-:Y:S04]  /*64a20*/  STL [R1+0x3e50], R11 ;  /* 0x003e500b01007387 */ /* 0x0003e80000100800 */
[----:B------:R-:W3:Y:S04]  /*64a30*/  LDL.LU R8, [R1+0xac0] ;  /* 0x000ac00001087983 */ /* 0x000ee80000300800 */
[----:B------:R-:W3:Y:S04]  /*64a40*/  LDL.LU R9, [R1+0xac4] ;  /* 0x000ac40001097983 */ /* 0x000ee80000300800 */
[----:B0-----:R-:W3:Y:S04]  /*64a50*/  LDL.LU R10, [R1+0xac8] ;  /* 0x000ac800010a7983 */ /* 0x001ee80000300800 */
[----:B-1----:R-:W3:Y:S01]  /*64a60*/  LDL.LU R11, [R1+0xacc] ;  /* 0x000acc00010b7983 */ /* 0x002ee20000300800 */
[----:B--2---:R-:W-:Y:S03]  /*64a70*/  HMMA.16816.F32.BF16 R4, R16, R6, R12 ;  /* 0x000000061004723c */ /* 0x004fe6000004180c */
[----:B------:R-:W2:Y:S04]  /*64a80*/  LDL.LU.64 R14, [R1+0x3f58] ;  /* 0x003f5800010e7983 */ /* 0x000ea80000300a00 */
[----:B------:R-:W2:-:S15]  /*64a90*/  LDL.LU.64 R12, [R1+0x3f50] ;  /* 0x003f5000010c7983 */ /* 0x000e9e0000300a00 */
[----:B------:R-:W-:-:S01]  /*64aa0*/  NOP ;  /* 0x0000000000007918 */ /* 0x000fc20000000000 */
[----:B------:R-:W-:Y:S04]  /*64ab0*/  STL.64 [R1+0x1610], R4 ;  /* 0x0016100401007387 */ /* 0x000fe80000100a00 */
[----:B------:R0:W-:Y:S04]  /*64ac0*/  STL.64 [R1+0x1618], R6 ;  /* 0x0016180601007387 */ /* 0x0001e80000100a00 */
[----:B0-----:R-:W2:Y:S04]  /*64ad0*/  LDL.LU.64 R6, [R1+0x3f48] ;  /* 0x003f480001067983 */ /* 0x001ea80000300a00 */
[----:B------:R-:W4:Y:S01]  /*64ae0*/  LDL R29, [R1+0x2fe8] ;  /* 0x002fe800011d7983 */ /* 0x000f220000100800 */
[----:B--2---:R-:W-:Y:S03]  /*64af0*/  HMMA.16816.F32.BF16 R12, R16, R6, R12 ;  /* 0x00000006100c723c */ /* 0x004fe6000004180c */
[----:B----4-:R-:W-:Y:S03]  /*64b00*/  STL [R1+0x3e58], R29 ;  /* 0x003e581d01007387 */ /* 0x010fe60000100800 */
[----:B------:R-:W-:-:S02]  /*64b10*/  IMAD.MOV.U32 R2, RZ, RZ, R6 ;  /* 0x000000ffff027224 */ /* 0x000fc400078e0006 */
[----:B------:R-:W-:-:S15]  /*64b20*/  IMAD.MOV.U32 R0, RZ, RZ, R7 ;  /* 0x000000ffff007224 */ /* 0x000fde00078e0007 */
[----:B------:R-:W-:Y:S04]  /*64b30*/  STL.64 [R1+0xd90], R12 ;  /* 0x000d900c01007387 */ /* 0x000fe80000100a00 */
[----:B------:R0:W-:Y:S04]  /*64b40*/  STL.64 [R1+0xd98], R14 ;  /* 0x000d980e01007387 */ /* 0x0001e80000100a00 */
[----:B0-----:R-:W2:Y:S04]  /*64b50*/  LDL.LU.64 R14, [R1+0x3f40] ;  /* 0x003f4000010e7983 */ /* 0x001ea80000300a00 */
[----:B------:R-:W2:Y:S04]  /*64b60*/  LDL.LU.64 R12, [R1+0x3f38] ;  /* 0x003f3800010c7983 */ /* 0x000ea80000300a00 */
[----:B------:R-:W3:Y:S02]  /*64b70*/  LDL.LU.64 R6, [R1+0x3f30] ;  /* 0x003f300001067983 */ /* 0x000ee40000300a00 */
[----:B---3--:R-:W-:-:S15]  /*64b80*/  HMMA.16816.F32.BF16 R8, R16, R6, R8 ;  /* 0x000000061008723c */ /* 0x008fde0000041808 */
[----:B------:R-:W-:-:S08]  /*64b90*/  NOP ;  /* 0x0000000000007918 */ /* 0x000fd00000000000 */
[----:B------:R0:W-:Y:S04]  /*64ba0*/  STL.64 [R1+0xd80], R8 ;  /* 0x000d800801007387 */ /* 0x0001e80000100a00 */
[----:B------:R-:W-:Y:S01]  /*64bb0*/  STL.64 [R1+0xd88], R10 ;  /* 0x000d880a01007387 */ /* 0x000fe20000100a00 */
[----:B0-----:R-:W-:Y:S02]  /*64bc0*/  IMAD.MOV.U32 R9, RZ, RZ, R6 ;  /* 0x000000ffff097224 */ /* 0x001fe400078e0006 */
[----:B------:R-:W-:Y:S02]  /*64bd0*/  IMAD.MOV.U32 R8, RZ, RZ, R7 ;  /* 0x000000ffff087224 */ /* 0x000fe400078e0007 */
        /* <DEDUP_REMOVED lines=12> */
[----:B0-----:R-:W2:Y:S01]  /*64ca0*/  LDL.LU.64 R6, [R1+0x3f08] ;  /* 0x003f080001067983 */ /* 0x001ea20000300a00 */
[----:B------:R-:W-:Y:S02]  /*64cb0*/  IMAD.MOV.U32 R5, RZ, RZ, R14 ;  /* 0x000000ffff057224 */ /* 0x000fe400078e000e */
[----:B------:R-:W-:-:S02]  /*64cc0*/  IMAD.MOV.U32 R4, RZ, RZ, R15 ;  /* 0x000000ffff047224 */ /* 0x000fc400078e000f */
[----:B------:R-:W3:Y:S04]  /*64cd0*/  LDL.LU.64 R14, [R1+0x3f00] ;  /* 0x003f0000010e7983 */ /* 0x000ee80000300a00 */
[----:B------:R-:W3:Y:S04]  /*64ce0*/  LDL.LU.64 R12, [R1+0x3ef8] ;  /* 0x003ef800010c7983 */ /* 0x000ee80000300a00 */
[----:B--2---:R0:W-:Y:S04]  /*64cf0*/  STL.64 [R1+0x3ec0], R6 ;  /* 0x003ec00601007387 */ /* 0x0041e80000100a00 */
[----:B------:R-:W-:Y:S04]  /*64d00*/  STL.64 [R1+0x3eb8], R4 ;  /* 0x003eb80401007387 */ /* 0x000fe80000100a00 */
[----:B0-----:R-:W3:Y:S02]  /*64d10*/  LDL.64 R6, [R1+0x48] ;  /* 0x0000480001067983 */ /* 0x001ee40000100a00 */
[----:B---3--:R-:W-:-:S15]  /*64d20*/  HMMA.16816.F32.BF16 R12, R16, R6, R12 ;  /* 0x00000006100c723c */ /* 0x008fde000004180c */
[----:B------:R-:W-:-:S08]  /*64d30*/  NOP ;  /* 0x0000000000007918 */ /* 0x000fd00000000000 */
[----:B------:R-:W-:Y:S04]  /*64d40*/  STL.64 [R1+0xd50], R12 ;  /* 0x000d500c01007387 */ /* 0x000fe80000100a00 */
[----:B------:R0:W-:Y:S04]  /*64d50*/  STL.64 [R1+0xd58], R14 ;  /* 0x000d580e01007387 */ /* 0x0001e80000100a00 */
[----:B0-----:R-:W2:Y:S01]  /*64d60*/  LDL.LU.64 R14, [R1+0x3ef0] ;  /* 0x003ef000010e7983 */ /* 0x001ea20000300a00 */
[----:B------:R-:W-:Y:S02]  /*64d70*/  IMAD.MOV.U32 R11, RZ, RZ, R6 ;  /* 0x000000ffff0b7224 */ /* 0x000fe400078e0006 */
[----:B------:R-:W-:Y:S01]  /*64d80*/  IMAD.MOV.U32 R21, RZ, RZ, R7 ;  /* 0x000000ffff157224 */ /* 0x000fe200078e0007 */
[----:B------:R0:W-:Y:S04]  /*64d90*/  STL.64 [R1+0x3ee0], R22 ;  /* 0x003ee01601007387 */ /* 0x0001e80000100a00 */
[----:B------:R-:W-:Y:S01]  /*64da0*/  STL [R1+0x3ed8], R21 ;  /* 0x003ed81501007387 */ /* 0x000fe20000100800 */
[----:B--2---:R-:W-:-:S15]  /*64db0*/  HMMA.16816.F32.BF16 R4, R16, R14, R24 ;  /* 0x0000000e1004723c */ /* 0x004fde0000041818 */
[----:B------:R-:W-:-:S08]  /*64dc0*/  NOP ;  /* 0x0000000000007918 */ /* 0x000fd00000000000 */
[----:B------:R1:W-:Y:S04]  /*64dd0*/  STL.64 [R1+0xd40], R4 ;  /* 0x000d400401007387 */ /* 0x0003e80000100a00 */
[----:B------:R2:W-:Y:S04]  /*64de0*/  STL.64 [R1+0xd48], R6 ;  /* 0x000d480601007387 */ /* 0x0005e80000100a00 */
[----:B------:R-:W3:Y:S04]  /*64df0*/  LDL.LU R24, [R1+0xa70] ;  /* 0x000a700001187983 */ /* 0x000ee80000300800 */
[----:B------:R-:W3:Y:S04]  /*64e00*/  LDL.LU R25, [R1+0xa74] ;  /* 0x000a740001197983 */ /* 0x000ee80000300800 */
[----:B------:R-:W3:Y:S04]  /*64e10*/  LDL.LU R26, [R1+0xa78] ;  /* 0x000a7800011a7983 */ /* 0x000ee80000300800 */
[----:B------:R-:W3:Y:S04]  /*64e20*/  LDL.LU R27, [R1+0xa7c] ;  /* 0x000a7c00011b7983 */ /* 0x000ee80000300800 */
[----:B0-----:R-:W3:Y:S04]  /*64e30*/  LDL.64 R22, [R1+0x28] ;  /* 0x0000280001167983 */ /* 0x001ee80000100a00 */
[----:B-1----:R-:W4:Y:S04]  /*64e40*/  LDL.LU R4, [R1+0xa50] ;  /* 0x000a500001047983 */ /* 0x002f280000300800 */
[----:B------:R-:W4:Y:S04]  /*64e50*/  LDL.LU R5, [R1+0xa54] ;  /* 0x000a540001057983 */ /* 0x000f280000300800 */
[----:B--2---:R-:W2:Y:S04]  /*64e60*/  LDL.LU R6, [R1+0xa58] ;  /* 0x000a580001067983 */ /* 0x004ea80000300800 */
[----:B------:R-:W2:Y:S01]  /*64e70*/  LDL.LU R7, [R1+0xa5c] ;  /* 0x000a5c0001077983 */ /* 0x000ea20000300800 */
[----:B------:R-:W-:-:S02]  /*64e80*/  IMAD.MOV.U32 R10, RZ, RZ, R15 ;  /* 0x000000ffff0a7224 */ /* 0x000fc400078e000f */
[----:B------:R-:W-:Y:S01]  /*64e90*/  IMAD.MOV.U32 R29, RZ, RZ, R14 ;  /* 0x000000ffff1d7224 */ /* 0x000fe200078e000e */
[----:B--2---:R-:W-:Y:S04]  /*64ea0*/  STL.64 [R1+0x3ed0], R6 ;  /* 0x003ed00601007387 */ /* 0x004fe80000100a00 */
[----:B----4-:R0:W-:Y:S04]  /*64eb0*/  STL.64 [R1+0x3ec8], R4 ;  /* 0x003ec80401007387 */ /* 0x0101e80000100a00 */
[----:B0-----:R-:W2:Y:S04]  /*64ec0*/  LDL.LU R4, [R1+0xa60] ;  /* 0x000a600001047983 */ /* 0x001ea80000300800 */
[----:B------:R-:W2:Y:S04]  /*64ed0*/  LDL.LU R5, [R1+0xa64] ;  /* 0x000a640001057983 */ /* 0x000ea80000300800 */
[----:B------:R-:W2:Y:S04]  /*64ee0*/  LDL.LU R6, [R1+0xa68] ;  /* 0x000a680001067983 */ /* 0x000ea80000300800 */
[----:B------:R-:W2:Y:S04]  /*64ef0*/  LDL.LU R7, [R1+0xa6c] ;  /* 0x000a6c0001077983 */ /* 0x000ea80000300800 */
[----:B------:R-:W4:Y:S04]  /*64f00*/  LDL.LU R12, [R1+0x380] ;  /* 0x00038000010c7983 */ /* 0x000f280000300800 */
[----:B------:R-:W4:Y:S04]  /*64f10*/  LDL.LU R13, [R1+0x384] ;  /* 0x00038400010d7983 */ /* 0x000f280000300800 */
[----:B------:R-:W4:Y:S04]  /*64f20*/  LDL.LU R14, [R1+0x388] ;  /* 0x00038800010e7983 */ /* 0x000f280000300800 */
[----:B------:R-:W4:Y:S04]  /*64f30*/  LDL.LU R15, [R1+0x38c] ;  /* 0x00038c00010f7983 */ /* 0x000f280000300800 */
[----:B------:R-:W-:Y:S04]  /*64f40*/  STL.64 [R1+0x3e68], R10 ;  /* 0x003e680a01007387 */ /* 0x000fe80000100a00 */
[----:B------:R0:W-:Y:S04]  /*64f50*/  STL.64 [R1+0x3e60], R8 ;  /* 0x003e600801007387 */ /* 0x0001e80000100a00 */
[----:B0-----:R-:W3:Y:S04]  /*64f60*/  LDL.LU R8, [R1+0x970] ;  /* 0x0009700001087983 */ /* 0x001ee80000300800 */
[----:B------:R-:W3:Y:S04]  /*64f70*/  LDL.LU R9, [R1+0x974] ;  /* 0x0009740001097983 */ /* 0x000ee80000300800 */
[----:B------:R-:W2:Y:S04]  /*64f80*/  LDL.LU R10, [R1+0x978] ;  /* 0x00097800010a7983 */ /* 0x000ea80000300800 */
[----:B------:R-:W2:Y:S04]  /*64f90*/  LDL.LU R11, [R1+0x97c] ;  /* 0x00097c00010b7983 */ /* 0x000ea80000300800 */
[----:B--2---:R0:W-:Y:S04]  /*64fa0*/  STL.64 [R1+0x3e78], R10 ;  /* 0x003e780a01007387 */ /* 0x0041e80000100a00 */
[----:B---3--:R1:W-:Y:S04]  /*64fb0*/  STL.64 [R1+0x3e70], R8 ;  /* 0x003e700801007387 */ /* 0x0083e80000100a00 */
[----:B0-----:R-:W2:Y:S01]  /*64fc0*/  LDL R10, [R1+0xc8] ;  /* 0x0000c800010a7983 */ /* 0x001ea20000100800 */
[----:B------:R-:W-:Y:S01]  /*64fd0*/  IMAD.MOV.U32 R11, RZ, RZ, R20 ;  /* 0x000000ffff0b7224 */ /* 0x000fe200078e0014 */
[----:B------:R-:W-:Y:S04]  /*64fe0*/  HMMA.16816.F32.BF16 R24, R16, R22, R24 ;  /* 0x000000161018723c */ /* 0x000fe80000041818 */
[----:B--2---:R0:W-:Y:S04]  /*64ff0*/  STL.64 [R1+0x3e88], R10 ;  /* 0x003e880a01007387 */ /* 0x0041e80000100a00 */
[----:B-1----:R-:W2:Y:S04]  /*65000*/  LDL.LU R8, [R1+0x340] ;  /* 0x0003400001087983 */ /* 0x002ea80000300800 */
[----:B------:R-:W2:Y:S04]  /*65010*/  LDL.LU R9, [R1+0x344] ;  /* 0x0003440001097983 */ /* 0x000ea80000300800 */
[----:B0-----:R-:W3:Y:S04]  /*65020*/  LDL.LU R10, [R1+0x348] ;  /* 0x00034800010a7983 */ /* 0x001ee80000300800 */
[----:B------:R-:W3:Y:S04]  /*65030*/  LDL.LU R11, [R1+0x34c] ;  /* 0x00034c00010b7983 */ /* 0x000ee80000300800 */
[----:B---3--:R0:W-:Y:S04]  /*65040*/  STL.64 [R1+0x3e98], R10 ;  /* 0x003e980a01007387 */ /* 0x0081e80000100a00 */
[----:B--2---:R-:W-:Y:S04]  /*65050*/  STL.64 [R1+0x3e90], R8 ;  /* 0x003e900801007387 */ /* 0x004fe80000100a00 */
[----:B0-----:R-:W2:Y:S04]  /*65060*/  LDL.64 R10, [R1+0xe8] ;  /* 0x0000e800010a7983 */ /* 0x001ea80000100a00 */
[----:B------:R0:W-:Y:S04]  /*65070*/  STL.64 [R1+0xbf0], R24 ;  /* 0x000bf01801007387 */ /* 0x0001e80000100a00 */
[----:B------:R1:W-:Y:S01]  /*65080*/  STL.64 [R1+0xbf8], R26 ;  /* 0x000bf81a01007387 */ /* 0x0003e20000100a00 */
[----:B0-----:R-:W-:-:S03]  /*65090*/  IMAD.MOV.U32 R25, RZ, RZ, R22 ;  /* 0x000000ffff197224 */ /* 0x001fc600078e0016 */
[----:B-1----:R-:W3:Y:S01]  /*650a0*/  LDL.LU.64 R26, [R1+0x3ee8] ;  /* 0x003ee800011a7983 */ /* 0x002ee20000300a00 */
[----:B------:R-:W-:-:S03]  /*650b0*/  IMAD.MOV.U32 R24, RZ, RZ, R23 ;  /* 0x000000ffff187224 */ /* 0x000fc600078e0017 */
[----:B------:R-:W4:Y:S04]  /*650c0*/  LDL.LU.64 R22, [R1+0x3ee0] ;  /* 0x003ee00001167983 */ /* 0x000f280000300a00 */
[----:B------:R-:W2:Y:S01]  /*650d0*/  LDL.LU R21, [R1+0x3ed8] ;  /* 0x003ed80001157983 */ /* 0x000ea20000300800 */
[----:B----4-:R-:W-:-:S15]  /*650e0*/  HMMA.16816.F32.BF16 R4, R16, R22, R4 ;  /* 0x000000161004723c */ /* 0x010fde0000041804 */
[----:B------:R-:W-:-:S08]  /*650f0*/  NOP ;  /* 0x0000000000007918 */ /* 0x000fd00000000000 */
[----:B------:R-:W-:Y:S04]  /*65100*/  STL.64 [R1+0xbe0], R4 ;  /* 0x000be00401007387 */ /* 0x000fe80000100a00 */
[----:B------:R0:W-:Y:S04]  /*65110*/  STL.64 [R1+0xbe8], R6 ;  /* 0x000be80601007387 */ /* 0x0001e80000100a00 */
[----:B0-----:R-:W3:Y:S04]  /*65120*/  LDL.LU.64 R6, [R1+0x3ed0] ;  /* 0x003ed00001067983 */ /* 0x001ee80000300a00 */
[----:B------:R-:W3:Y:S04]  /*65130*/  LDL.LU.64 R4, [R1+0x3ec8] ;  /* 0x003ec80001047983 */ /* 0x000ee80000300a00 */
[----:B------:R-:W-:Y:S04]  /*65140*/  STL.64 [R1+0x3d98], R22 ;  /* 0x003d981601007387 */ /* 0x000fe80000100a00 */
[----:B--2---:R0:W-:Y:S04]  /*65150*/  STL [R1+0x3ea0], R21 ;  /* 0x003ea01501007387 */ /* 0x0041e80000100800 */
[----:B------:R-:W2:Y:S04]  /*65160*/  LDL.LU R20, [R1+0x350] ;  /* 0x0003500001147983 */ /* 0x000ea80000300800 */
[----:B0-----:R-:W2:Y:S04]  /*65170*/  LDL.LU R21, [R1+0x354] ;  /* 0x0003540001157983 */ /* 0x001ea80000300800 */
[----:B------:R-:W2:Y:S04]  /*65180*/  LDL.LU R22, [R1+0x358] ;  /* 0x0003580001167983 */ /* 0x000ea80000300800 */
[----:B------:R-:W2:Y:S01]  /*65190*/  LDL.LU R23, [R1+0x35c] ;  /* 0x00035c0001177983 */ /* 0x000ea20000300800 */
[----:B---3--:R-:W-:-:S15]  /*651a0*/  HMMA.16816.F32.BF16 R4, R16, R26, R4 ;  /* 0x0000001a1004723c */ /* 0x008fde0000041804 */
[----:B------:R-:W-:-:S08]  /*651b0*/  NOP ;  /* 0x0000000000007918 */ /* 0x000fd00000000000 */
[----:B------:R-:W-:Y:S04]  /*651c0*/  STL.64 [R1+0xbd0], R4 ;  /* 0x000bd00401007387 */ /* 0x000fe80000100a00 */
[----:B------:R0:W-:Y:S04]  /*651d0*/  STL.64 [R1+0xbd8], R6 ;  /* 0x000bd80601007387 */ /* 0x0001e80000100a00 */
[----:B0-----:R-:W3:Y:S04]  /*651e0*/  LDL.LU.64 R6, [R1+0x3ec0] ;  /* 0x003ec00001067983 */ /* 0x001ee80000300a00 */
[----:B------:R-:W4:Y:S04]  /*651f0*/  LDL.LU.64 R4, [R1+0x3eb8] ;  /* 0x003eb80001047983 */ /* 0x000f280000300a00 */
[----:B------:R-:W-:Y:S04]  /*65200*/  STL.64 [R1+0x3d90], R26 ;  /* 0x003d901a01007387 */ /* 0x000fe80000100a00 */
[----:B------:R0:W-:Y:S04]  /*65210*/  STL.64 [R1+0x3e80], R24 ;  /* 0x003e801801007387 */ /* 0x0001e80000100a00 */
[----:B0-----:R-:W4:Y:S04]  /*65220*/  LDL.LU R24, [R1+0x980] ;  /* 0x0009800001187983 */ /* 0x001f280000300800 */
[----:B------:R-:W4:Y:S04]  /*65230*/  LDL.LU R25, [R1+0x984] ;  /* 0x0009840001197983 */ /* 0x000f280000300800 */
[----:B------:R-:W4:Y:S04]  /*65240*/  LDL.LU R26, [R1+0x988] ;  /* 0x00098800011a7983 */ /* 0x000f280000300800 */
[----:B------:R-:W4:Y:S01]  /*65250*/  LDL.LU R27, [R1+0x98c] ;  /* 0x00098c00011b7983 */ /* 0x000f220000300800 */
[----:B---3--:R-:W-:Y:S03]  /*65260*/  HMMA.16816.F32.BF16 R16, R16, R6, R12 ;  /* 0x000000061010723c */ /* 0x008fe6000004180c */
[----:B------:R-:W2:Y:S04]  /*65270*/  LDL.LU.64 R14, [R1+0x3eb0] ;  /* 0x003eb000010e7983 */ /* 0x000ea80000300a00 */
[----:B------:R-:W2:-:S15]  /*65280*/  LDL.LU.64 R12, [R1+0x3ea8] ;  /* 0x003ea800010c7983 */ /* 0x000e9e0000300a00 */
[----:B------:R-:W-:-:S01]  /*65290*/  NOP ;  /* 0x0000000000007918 */ /* 0x000fc20000000000 */
[----:B------:R-:W-:Y:S04]  /*652a0*/  STL.64 [R1+0x380], R16 ;  /* 0x0003801001007387 */ /* 0x000fe80000100a00 */
[----:B------:R0:W-:Y:S04]  /*652b0*/  STL.64 [R1+0x388], R18 ;  /* 0x0003881201007387 */ /* 0x0001e80000100a00 */
[----:B0-----:R-:W3:Y:S04]  /*652c0*/  LDL R18, [R1+0xd8] ;  /* 0x0000d80001127983 */ /* 0x001ee80000100800 */
[----:B------:R-:W-:Y:S01]  /*652d0*/  STL.64 [R1+0x3d88], R6 ;  /* 0x003d880601007387 */ /* 0x000fe20000100a00 */
[----:B------:R-:W-:-:S02]  /*652e0*/  IMAD.MOV.U32 R19, RZ, RZ, R3 ;  /* 0x000000ffff137224 */ /* 0x000fc400078e0003 */
[----:B------:R-:W-:Y:S01]  /*652f0*/  IMAD.MOV.U32 R3, RZ, RZ, R11 ;  /* 0x000000ffff037224 */ /* 0x000fe200078e000b */
[----:B--2---:R-:W-:-:S15]  /*65300*/  HMMA.16816.F32.BF16 R20, R12, R10, R20 ;  /* 0x0000000a0c14723c */ /* 0x004fde0000041814 */
[----:B------:R-:W-:-:S08]  /*65310*/  NOP ;  /* 0x0000000000007918 */ /* 0x000fd00000000000 */
[----:B------:R0:W-:Y:S04]  /*65320*/  STL.64 [R1+0x1b00], R20 ;  /* 0x001b001401007387 */ /* 0x0001e80000100a00 */
[----:B------:R-:W-:Y:S04]  /*65330*/  STL.64 [R1+0x1b08], R22 ;  /* 0x001b081601007387 */ /* 0x000fe80000100a00 */
[----:B0-----:R-:W2:Y:S01]  /*65340*/  LDL.LU R21, [R1+0x3ea0] ;  /* 0x003ea00001157983 */ /* 0x001ea20000300800 */
[----:B------:R-:W-:-:S03]  /*65350*/  IMAD.MOV.U32 R20, RZ, RZ, R10 ;  /* 0x000000ffff147224 */ /* 0x000fc600078e000a */
[----:B------:R-:W3:Y:S04]  /*65360*/  LDL.LU.64 R10, [R1+0x3e98] ;  /* 0x003e9800010a7983 */ /* 0x000ee80000300a00 */
[----:B------:R-:W3:Y:S02]  /*65370*/  LDL.LU.64 R8, [R1+0x3e90] ;  /* 0x003e900001087983 */ /* 0x000ee40000300a00 */
[----:B---3--:R-:W-:Y:S02]  /*65380*/  HMMA.16816.F32.BF16 R16, R12, R18, R8 ;  /* 0x000000120c10723c */ /* 0x008fe40000041808 */
[----:B------:R-:W4:-:S15]  /*65390*/  LDL.LU.64 R10, [R1+0x3e88] ;  /* 0x003e8800010a7983 */ /* 0x000f1e0000300a00 */
[----:B------:R-:W-:-:S06]  /*653a0*/  NOP ;  /* 0x0000000000007918 */ /* 0x000fcc0000000000 */
[----:B------:R-:W-:Y:S04]  /*653b0*/  STL.64 [R1+0x1a00], R16 ;  /* 0x001a001001007387 */ /* 0x000fe80000100a00 */
[----:B------:R-:W-:Y:S04]  /*653c0*/  STL.64 [R1+0x1a08], R18 ;  /* 0x001a081201007387 */ /* 0x000fe80000100a00 */
[----:B------:R-:W0:Y:S04]  /*653d0*/  LDSM.16.MT88.4 R16, [R28+UR4+0xc380] ;  /* 0x00c380041c10783b */ /* 0x000e280008004200 */
[----:B0-----:R-:W-:Y:S04]  /*653e0*/  STL [R1+0x3c3c], R16 ;  /* 0x003c3c1001007387 */ /* 0x001fe80000100800 */
[----:B------:R-:W-:Y:S04]  /*653f0*/  STL [R1+0x3c38], R17 ;  /* 0x003c381101007387 */ /* 0x000fe80000100800 */
[----:B------:R0:W-:Y:S04]  /*65400*/  STL [R1+0x3c34], R18 ;  /* 0x003c341201007387 */ /* 0x0001e80000100800 */
[----:B------:R1:W-:Y:S04]  /*65410*/  STL [R1+0x3c30], R19 ;  /* 0x003c301301007387 */ /* 0x0003e80000100800 */
[----:B0-----:R-:W3:Y:S04]  /*65420*/  LDL R18, [R1+0xb8] ;  /* 0x0000b80001127983 */ /* 0x001ee80000100800 */
[----:B-1----:R-:W3:Y:S04]  /*65430*/  LDL R19, [R1+0xbc] ;  /* 0x0000bc0001137983 */ /* 0x002ee80000100800 */
[----:B------:R-:W-:Y:S01]  /*65440*/  STL [R1+0x2ffc], R28 ;  /* 0x002ffc1c01007387 */ /* 0x000fe20000100800 */
[----:B----4-:R-:W-:Y:S03]  /*65450*/  HMMA.16816.F32.BF16 R8, R12, R10, R24 ;  /* 0x0000000a0c08723c */ /* 0x010fe60000041818 */
[----:B------:R-:W4:-:S15]  /*65460*/  LDL.LU.64 R24, [R1+0x3e80] ;  /* 0x003e800001187983 */ /* 0x000f1e0000300a00 */
[----:B------:R-:W-:-:S05]  /*65470*/  NOP ;  /* 0x0000000000007918 */ /* 0x000fca0000000000 */
[----:B------:R-:W-:Y:S04]  /*65480*/  STL.64 [R1+0x1900], R8 ;  /* 0x0019000801007387 */ /* 0x000fe80000100a00 */
[----:B------:R0:W-:Y:S04]  /*65490*/  STL.64 [R1+0x1908], R10 ;  /* 0x0019080a01007387 */ /* 0x0001e80000100a00 */
[----:B0-----:R-:W3:Y:S04]  /*654a0*/  LDL.LU.64 R10, [R1+0x3e78] ;  /* 0x003e7800010a7983 */ /* 0x001ee80000300a00 */
[----:B------:R-:W3:Y:S01]  /*654b0*/  LDL.LU.64 R8, [R1+0x3e70] ;  /* 0x003e700001087983 */ /* 0x000ee20000300a00 */
[----:B----4-:R-:W-:-:S02]  /*654c0*/  IMAD.MOV.U32 R22, RZ, RZ, R25 ;  /* 0x000000ffff167224 */ /* 0x010fc400078e0019 */
[----:B------:R-:W-:Y:S01]  /*654d0*/  IMAD.MOV.U32 R23, RZ, RZ, R24 ;  /* 0x000000ffff177224 */ /* 0x000fe200078e0018 */
[----:B---3--:R-:W-:Y:S01]  /*654e0*/  HMMA.16816.F32.BF16 R16, R12, R18, R8 ;  /* 0x000000120c10723c */ /* 0x008fe20000041808 */
[----:B------:R-:W3:Y:S04]  /*654f0*/  LDL.LU.64 R10, [R1+0x3e68] ;  /* 0x003e6800010a7983 */ /* 0x000ee80000300a00 */
[----:B------:R-:W4:-:S15]  /*65500*/  LDL.LU.64 R8, [R1+0x3e60] ;  /* 0x003e600001087983 */ /* 0x000f1e0000300a00 */
[----:B------:R-:W-:-:S03]  /*65510*/  NOP ;  /* 0x0000000000007918 */ /* 0x000fc60000000000 */
[----:B------:R-:W-:Y:S04]  /*65520*/  STL.64 [R1+0x1800], R16 ;  /* 0x0018001001007387 */ /* 0x000fe80000100a00 */
[----:B------:R-:W-:Y:S04]  /*65530*/  STL.64 [R1+0x1808], R18 ;  /* 0x0018081201007387 */ /* 0x000fe80000100a00 */
[----:B------:R0:W-:Y:S04]  /*65540*/  STL.64 [R1+0x3db0], R22 ;  /* 0x003db01601007387 */ /* 0x0001e80000100a00 */
[----:B------:R-:W2:Y:S04]  /*65550*/  LDL.LU R24, [R1+0x8d0] ;  /* 0x0008d00001187983 */ /* 0x000ea80000300800 */
[----:B------:R-:W2:Y:S04]  /*65560*/  LDL.LU R25, [R1+0x8d4] ;  /* 0x0008d40001197983 */ /* 0x000ea80000300800 */
[----:B------:R-:W4:Y:S04]  /*65570*/  LDL.LU R26, [R1+0x8d8] ;  /* 0x0008d800011a7983 */ /* 0x000f280000300800 */
[----:B------:R-:W4:Y:S01]  /*65580*/  LDL.LU R27, [R1+0x8dc] ;  /* 0x0008dc00011b7983 */ /* 0x000f220000300800 */
[----:B0-----:R-:W-:-:S03]  /*65590*/  IMAD.MOV.U32 R22, RZ, RZ, R29 ;  /* 0x000000ffff167224 */ /* 0x001fc600078e001d */
[----:B------:R-:W2:Y:S01]  /*655a0*/  LDL.LU R29, [R1+0x3e58] ;  /* 0x003e5800011d7983 */ /* 0x000ea20000300800 */
[----:B---3--:R-:W-:-:S03]  /*655b0*/  IMAD.MOV.U32 R23, RZ, RZ, R10 ;  /* 0x000000ffff177224 */ /* 0x008fc600078e000a */
        /* <DEDUP_REMOVED lines=11> */
[----:B------:R-:W-:Y:S04]  /*65670*/  STL.64 [R1+0x3de0], R22 ;  /* 0x003de01601007387 */ /* 0x000fe80000100a00 */
[----:B----4-:R-:W-:Y:S04]  /*65680*/  STL.64 [R1+0x3dc0], R26 ;  /* 0x003dc01a01007387 */ /* 0x010fe80000100a00 */
[----:B--2---:R0:W-:Y:S04]  /*65690*/  STL.64 [R1+0x3db8], R24 ;  /* 0x003db81801007387 */ /* 0x0041e80000100a00 */
[----:B0-----:R-:W2:Y:S04]  /*656a0*/  LDL.LU R24, [R1+0x8f0] ;  /* 0x0008f00001187983 */ /* 0x001ea80000300800 */
[----:B------:R-:W2:Y:S04]  /*656b0*/  LDL.LU R25, [R1+0x8f4] ;  /* 0x0008f40001197983 */ /* 0x000ea80000300800 */
[----:B------:R-:W4:Y:S04]  /*656c0*/  LDL.LU R26, [R1+0x8f8] ;  /* 0x0008f800011a7983 */ /* 0x000f280000300800 */
[----:B------:R-:W4:Y:S04]  /*656d0*/  LDL.LU R27, [R1+0x8fc] ;  /* 0x0008fc00011b7983 */ /* 0x000f280000300800 */
[----:B------:R-:W3:Y:S04]  /*656e0*/  LDL.LU R16, [R1+0x920] ;  /* 0x0009200001107983 */ /* 0x000ee80000300800 */
[----:B------:R-:W3:Y:S04]  /*656f0*/  LDL.LU R17, [R1+0x924] ;  /* 0x0009240001117983 */ /* 0x000ee80000300800 */
[----:B------:R-:W2:Y:S04]  /*65700*/  LDL.LU R18, [R1+0x928] ;  /* 0x0009280001127983 */ /* 0x000ea80000300800 */
[----:B------:R-:W2:Y:S01]  /*65710*/  LDL.LU R19, [R1+0x92c] ;  /* 0x00092c0001137983 */ /* 0x000ea20000300800 */
[----:B------:R-:W-:-:S02]  /*65720*/  IMAD.MOV.U32 R23, RZ, RZ, R4 ;  /* 0x000000ffff177224 */ /* 0x000fc400078e0004 */
[----:B------:R-:W-:Y:S01]  /*65730*/  IMAD.MOV.U32 R22, RZ, RZ, R5 ;  /* 0x000000ffff167224 */ /* 0x000fe200078e0005 */
[----:B--2---:R0:W-:Y:S04]  /*65740*/  STL.64 [R1+0x3e10], R18 ;  /* 0x003e101201007387 */ /* 0x0041e80000100a00 */
[----:B---3--:R-:W-:Y:S01]  /*65750*/  STL.64 [R1+0x3e08], R16 ;  /* 0x003e081001007387 */ /* 0x008fe20000100a00 */
[----:B0-----:R-:W-:Y:S02]  /*65760*/  IMAD.MOV.U32 R18, RZ, RZ, R9 ;  /* 0x000000ffff127224 */ /* 0x001fe400078e0009 */
[----:B------:R-:W-:-:S05]  /*65770*/  IMAD.MOV.U32 R19, RZ, RZ, R8 ;  /* 0x000000ffff137224 */ /* 0x000fca00078e0008 */
[----:B------:R0:W-:Y:S04]  /*65780*/  STL.64 [R1+0x3e20], R18 ;  /* 0x003e201201007387 */ /* 0x0001e80000100a00 */
[----:B------:R-:W2:Y:S04]  /*65790*/  LDL.LU R4, [R1+0x960] ;  /* 0x0009600001047983 */ /* 0x000ea80000300800 */
[----:B------:R-:W2:Y:S04]  /*657a0*/  LDL.LU R5, [R1+0x964] ;  /* 0x0009640001057983 */ /* 0x000ea80000300800 */
[----:B------:R-:W2:Y:S04]  /*657b0*/  LDL.LU R6, [R1+0x968] ;  /* 0x0009680001067983 */ /* 0x000ea80000300800 */
[----:B------:R-:W2:Y:S01]  /*657c0*/  LDL.LU R7, [R1+0x96c] ;  /* 0x00096c0001077983 */ /* 0x000ea20000300800 */
[----:B0-----:R-:W-:-:S02]  /*657d0*/  IMAD.MOV.U32 R18, RZ, RZ, R2 ;  /* 0x000000ffff127224 */ /* 0x001fc400078e0002 */
[----:B------:R-:W-:-:S05]  /*657e0*/  IMAD.MOV.U32 R19, RZ, RZ, R0 ;  /* 0x000000ffff137224 */ /* 0x000fca00078e0000 */
[----:B------:R0:W-:Y:S04]  /*657f0*/  STL.64 [R1+0x3e38], R18 ;  /* 0x003e381201007387 */ /* 0x0001e80000100a00 */
[----:B0-----:R-:W3:Y:S04]  /*65800*/  LDL.64 R18, [R1+0x98] ;  /* 0x0000980001127983 */ /* 0x001ee80000100a00 */
[----:B------:R0:W-:Y:S04]  /*65810*/  STL.64 [R1+0x3e00], R22 ;  /* 0x003e001601007387 */ /* 0x0001e80000100a00 */
[----:B------:R1:W-:Y:S04]  /*65820*/  STL [R1+0x3df8], R20 ;  /* 0x003df81401007387 */ /* 0x0003e80000100800 */
[----:B0-----:R-:W4:Y:S04]  /*65830*/  LDL.64 R22, [R1+0x68] ;  /* 0x0000680001167983 */ /* 0x001f280000100a00 */
[----:B----4-:R0:W-:Y:S04]  /*65840*/  STL.64 [R1+0x3e18], R22 ;  /* 0x003e181601007387 */ /* 0x0101e80000100a00 */
[----:B-1----:R-:W4:Y:S04]  /*65850*/  LDL.LU R20, [R1+0x930] ;  /* 0x0009300001147983 */ /* 0x002f280000300800 */
        /* <DEDUP_REMOVED lines=20> */
[----:B------:R-:W4:Y:S04]  /*659a0*/  LDL.LU R26, [R1+0x908] ;  /* 0x00090800011a7983 */ /* 0x000f280000300800 */
[----:B------:R-:W4:Y:S01]  /*659b0*/  LDL.LU R27, [R1+0x90c] ;  /* 0x00090c00011b7983 */ /* 0x000f220000300800 */
[----:B---3--:R-:W-:-:S02]  /*659c0*/  IMAD.MOV.U32 R2, RZ, RZ, R18 ;  /* 0x000000ffff027224 */ /* 0x008fc400078e0012 */
[----:B------:R-:W-:Y:S01]  /*659d0*/  IMAD.MOV.U32 R0, RZ, RZ, R19 ;  /* 0x000000ffff007224 */ /* 0x000fe200078e0013 */
[C---:B--2---:R-:W-:Y:S01]  /*659e0*/  HMMA.16816.F32.BF16 R20, R12.reuse, R18, R20 ;  /* 0x000000120c14723c */ /* 0x044fe20000041814 */
[----:B----4-:R-:W-:Y:S04]  /*659f0*/  STL.64 [R1+0x3df0], R26 ;  /* 0x003df01a01007387 */ /* 0x010fe80000100a00 */
[----:B------:R0:W-:Y:S04]  /*65a00*/  STL.64 [R1+0x3de8], R24 ;  /* 0x003de81801007387 */ /* 0x0001e80000100a00 */
[----:B0-----:R-:W2:Y:S04]  /*65a10*/  LDL.LU R24, [R1+0x910] ;  /* 0x0009100001187983 */ /* 0x001ea80000300800 */
[----:B------:R-:W2:Y:S04]  /*65a20*/  LDL.LU R25, [R1+0x914] ;  /* 0x0009140001197983 */ /* 0x000ea80000300800 */
[----:B------:R-:W2:Y:S04]  /*65a30*/  LDL.LU R26, [R1+0x918] ;  /* 0x00091800011a7983 */ /* 0x000ea80000300800 */
[----:B------:R-:W2:Y:S04]  /*65a40*/  LDL.LU R27, [R1+0x91c] ;  /* 0x00091c00011b7983 */ /* 0x000ea80000300800 */
[----:B------:R-:W3:Y:S04]  /*65a50*/  LDL.LU R4, [R1+0x8c0] ;  /* 0x0008c00001047983 */ /* 0x000ee80000300800 */
[----:B------:R0:W-:Y:S04]  /*65a60*/  STL.64 [R1+0x1700], R8 ;  /* 0x0017000801007387 */ /* 0x0001e80000100a00 */
[----:B------:R1:W-:Y:S04]  /*65a70*/  STL.64 [R1+0x1708], R10 ;  /* 0x0017080a01007387 */ /* 0x0003e80000100a00 */
[----:B------:R-:W3:Y:S04]  /*65a80*/  LDL.LU R5, [R1+0x8c4] ;  /* 0x0008c40001057983 */ /* 0x000ee80000300800 */
[----:B------:R-:W3:Y:S04]  /*65a90*/  LDL.LU R6, [R1+0x8c8] ;  /* 0x0008c80001067983 */ /* 0x000ee80000300800 */
[----:B------:R-:W3:Y:S04]  /*65aa0*/  LDL.LU R7, [R1+0x8cc] ;  /* 0x0008cc0001077983 */ /* 0x000ee80000300800 */
[----:B0-----:R-:W4:Y:S04]  /*65ab0*/  LDL.LU R8, [R1+0x330] ;  /* 0x0003300001087983 */ /* 0x001f280000300800 */
[----:B------:R-:W4:Y:S04]  /*65ac0*/  LDL.LU R9, [R1+0x334] ;  /* 0x0003340001097983 */ /* 0x000f280000300800 */
[----:B-1----:R-:W4:Y:S04]  /*65ad0*/  LDL.LU R10, [R1+0x338] ;  /* 0x00033800010a7983 */ /* 0x002f280000300800 */
[----:B------:R-:W4:Y:S04]  /*65ae0*/  LDL.LU R11, [R1+0x33c] ;  /* 0x00033c00010b7983 */ /* 0x000f280000300800 */
        /* <DEDUP_REMOVED lines=22> */
[----:B------:R-:W-:Y:S01]  /*65c50*/  STL.64 [R1+0xba8], R18 ;  /* 0x000ba81201007387 */ /* 0x000fe20000100a00 */
[----:B0-----:R-:W-:Y:S02]  /*65c60*/  IMAD.MOV.U32 R17, RZ, RZ, R22 ;  /* 0x000000ffff117224 */ /* 0x001fe400078e0016 */
[----:B------:R-:W-:Y:S02]  /*65c70*/  IMAD.MOV.U32 R16, RZ, RZ, R23 ;  /* 0x000000ffff107224 */ /* 0x000fe400078e0017 */
[----:B------:R-:W2:Y:S04]  /*65c80*/  LDL.LU.64 R22, [R1+0x3e00] ;  /* 0x003e000001167983 */ /* 0x000ea80000300a00 */
[----:B------:R-:W3:Y:S04]  /*65c90*/  LDL.LU R20, [R1+0x3df8] ;  /* 0x003df80001147983 */ /* 0x000ee80000300800 */
[----:B------:R0:W-:Y:S04]  /*65ca0*/  STL.64 [R1+0x3d58], R16 ;  /* 0x003d581001007387 */ /* 0x0001e80000100a00 */
[----:B0-----:R-:W4:Y:S04]  /*65cb0*/  LDL.LU R16, [R1+0x300] ;  /* 0x0003000001107983 */ /* 0x001f280000300800 */
[----:B------:R-:W4:Y:S04]  /*65cc0*/  LDL.LU R17, [R1+0x304] ;  /* 0x0003040001117983 */ /* 0x000f280000300800 */
[----:B------:R-:W2:Y:S04]  /*65cd0*/  LDL.LU R18, [R1+0x308] ;  /* 0x0003080001127983 */ /* 0x000ea80000300800 */
[----:B------:R-:W2:Y:S04]  /*65ce0*/  LDL.LU R19, [R1+0x30c] ;  /* 0x00030c0001137983 */ /* 0x000ea80000300800 */
[----:B--2---:R3:W-:Y:S02]  /*65cf0*/  STL.64 [R1+0x3d68], R18 ;  /* 0x003d681201007387 */ /* 0x0047e40000100a00 */
[----:B---3--:R-:W-:-:S02]  /*65d00*/  IMAD.MOV.U32 R18, RZ, RZ, R20 ;  /* 0x000000ffff127224 */ /* 0x008fc400078e0014 */
[----:B------:R-:W-:Y:S01]  /*65d10*/  HMMA.16816.F32.BF16 R20, R12, R22, R24 ;  /* 0x000000160c14723c */ /* 0x000fe20000041818 */
[----:B----4-:R-:W-:Y:S04]  /*65d20*/  STL.64 [R1+0x3d60], R16 ;  /* 0x003d601001007387 */ /* 0x010fe80000100a00 */
[----:B------:R-:W2:Y:S04]  /*65d30*/  LDL.LU.64 R26, [R1+0x3df0] ;  /* 0x003df000011a7983 */ /* 0x000ea80000300a00 */
[----:B------:R-:W2:-:S14]  /*65d40*/  LDL.LU.64 R24, [R1+0x3de8] ;  /* 0x003de80001187983 */ /* 0x000e9c0000300a00 */
        /* <DEDUP_REMOVED lines=29> */
[----:B------:R0:W-:Y:S04]  /*65f20*/  STL.64 [R1+0x3ca0], R22 ;  /* 0x003ca01601007387 */ /* 0x0001e80000100a00 */
[----:B0-----:R-:W3:Y:S01]  /*65f30*/  LDL.64 R22, [R1+0xc8] ;  /* 0x0000c80001167983 */ /* 0x001ee20000100a00 */
[C---:B--2---:R-:W-:Y:S03]  /*65f40*/  HMMA.16816.F32.BF16 R4, R12.reuse, R26, R4 ;  /* 0x0000001a0c04723c */ /* 0x044fe60000041804 */
[----:B---3--:R0:W-:Y:S04]  /*65f50*/  STL.64 [R1+0x3d70], R22 ;  /* 0x003d701601007387 */ /* 0x0081e80000100a00 */
[----:B------:R-:W2:Y:S04]  /*65f60*/  LDL.LU R20, [R1+0x310] ;  /* 0x0003100001147983 */ /* 0x000ea80000300800 */
[----:B------:R-:W2:Y:S04]  /*65f70*/  LDL.LU R21, [R1+0x314] ;  /* 0x0003140001157983 */ /* 0x000ea80000300800 */
[----:B0-----:R-:W2:Y:S04]  /*65f80*/  LDL.LU R22, [R1+0x318] ;  /* 0x0003180001167983 */ /* 0x001ea80000300800 */
[----:B------:R-:W2:Y:S04]  /*65f90*/  LDL.LU R23, [R1+0x31c] ;  /* 0x00031c0001177983 */ /* 0x000ea80000300800 */
[----:B------:R-:W-:Y:S04]  /*65fa0*/  STL.64 [R1+0x620], R4 ;  /* 0x0006200401007387 */ /* 0x000fe80000100a00 */
[----:B------:R0:W-:Y:S04]  /*65fb0*/  STL.64 [R1+0x628], R6 ;  /* 0x0006280601007387 */ /* 0x0001e80000100a00 */
[----:B0-----:R-:W3:Y:S01]  /*65fc0*/  LDL.LU.64 R6, [R1+0x3d88] ;  /* 0x003d880001067983 */ /* 0x001ee20000300a00 */
[----:B------:R-:W-:Y:S01]  /*65fd0*/  IMAD.MOV.U32 R19, RZ, RZ, R3 ;  /* 0x000000ffff137224 */ /* 0x000fe200078e0003 */
[----:B---3--:R-:W-:Y:S02]  /*65fe0*/  HMMA.16816.F32.BF16 R12, R12, R6, R8 ;  /* 0x000000060c0c723c */ /* 0x008fe40000041808 */
[----:B------:R-:W2:Y:S04]  /*65ff0*/  LDL.LU.64 R10, [R1+0x3d80] ;  /* 0x003d8000010a7983 */ /* 0x000ea80000300a00 */
[----:B------:R-:W2:-:S15]  /*66000*/  LDL.LU.64 R8, [R1+0x3d78] ;  /* 0x003d780001087983 */ /* 0x000e9e0000300a00 */
[----:B------:R-:W-:-:S02]  /*66010*/  NOP ;  /* 0x0000000000007918 */ /* 0x000fc40000000000 */
[----:B------:R-:W-:Y:S04]  /*66020*/  STL.64 [R1+0x330], R12 ;  /* 0x0003300c01007387 */ /* 0x000fe80000100a00 */
[----:B------:R0:W-:Y:S04]  /*66030*/  STL.64 [R1+0x338], R14 ;  /* 0x0003380e01007387 */ /* 0x0001e80000100a00 */
        /* <DEDUP_REMOVED lines=8> */
[----:B---3--:R-:W-:-:S02]  /*660c0*/  IMAD.MOV.U32 R4, RZ, RZ, R14 ;  /* 0x000000ffff047224 */ /* 0x008fc400078e000e */
[----:B------:R-:W-:Y:S01]  /*660d0*/  IMAD.MOV.U32 R3, RZ, RZ, R15 ;  /* 0x000000ffff037224 */ /* 0x000fe200078e000f */
[----:B----4-:R-:W-:Y:S01]  /*660e0*/  HMMA.16816.F32.BF16 R16, R8, R14, R16 ;  /* 0x0000000e0810723c */ /* 0x010fe20000041810 */
[----:B------:R-:W0:-:S15]  /*660f0*/  LDSM.16.MT88.4 R12, [R29+UR4+0xc000] ;  /* 0x00c000041d0c783b */ /* 0x000e1e0008004200 */
[----:B------:R-:W-:-:S07]  /*66100*/  NOP ;  /* 0x0000000000007918 */ /* 0x000fce0000000000 */
[----:B------:R1:W-:Y:S04]  /*66110*/  STL.64 [R1+0x19d0], R16 ;  /* 0x0019d01001007387 */ /* 0x0003e80000100a00 */
[----:B------:R-:W-:Y:S04]  /*66120*/  STL.64 [R1+0x19d8], R18 ;  /* 0x0019d81201007387 */ /* 0x000fe80000100a00 */
[----:B-1----:R-:W3:Y:S04]  /*66130*/  LDL.LU.64 R16, [R1+0x3d58] ;  /* 0x003d580001107983 */ /* 0x002ee80000300a00 */
[----:B------:R-:W-:Y:S04]  /*66140*/  STL [R1+0x3c44], R3 ;  /* 0x003c440301007387 */ /* 0x000fe80000100800 */
[----:B------:R-:W-:Y:S04]  /*66150*/  STL [R1+0x3c40], R4 ;  /* 0x003c400401007387 */ /* 0x000fe80000100800 */
[----:B------:R-:W-:Y:S04]  /*66160*/  STL [R1+0x3c48], R29 ;  /* 0x003c481d01007387 */ /* 0x000fe80000100800 */
[----:B0-----:R-:W-:Y:S04]  /*66170*/  STL.64 [R1+0x3b18], R14 ;  /* 0x003b180e01007387 */ /* 0x001fe80000100a00 */
[----:B------:R0:W-:Y:S04]  /*66180*/  STL.64 [R1+0x3b10], R12 ;  /* 0x003b100c01007387 */ /* 0x0001e80000100a00 */
[----:B0-----:R-:W2:Y:S04]  /*66190*/  LDL.LU R12, [R1+0x7c0] ;  /* 0x0007c000010c7983 */ /* 0x001ea80000300800 */
[----:B------:R-:W2:Y:S04]  /*661a0*/  LDL.LU R13, [R1+0x7c4] ;  /* 0x0007c400010d7983 */ /* 0x000ea80000300800 */
[----:B------:R-:W2:Y:S04]  /*661b0*/  LDL.LU R14, [R1+0x7c8] ;  /* 0x0007c800010e7983 */ /* 0x000ea80000300800 */
[----:B------:R-:W2:Y:S02]  /*661c0*/  LDL.LU R15, [R1+0x7cc] ;  /* 0x0007cc00010f7983 */ /* 0x000ea40000300800 */
[----:B--2---:R-:W-:-:S15]  /*661d0*/  HMMA.16816.F32.BF16 R12, R8, R22, R12 ;  /* 0x00000016080c723c */ /* 0x004fde000004180c */
[----:B------:R-:W-:-:S08]  /*661e0*/  NOP ;  /* 0x0000000000007918 */ /* 0x000fd00000000000 */
[----:B------:R0:W-:Y:S04]  /*661f0*/  STL.64 [R1+0x18d0], R12 ;  /* 0x0018d00c01007387 */ /* 0x0001e80000100a00 */
[----:B------:R1:W-:Y:S04]  /*66200*/  STL.64 [R1+0x18d8], R14 ;  /* 0x0018d80e01007387 */ /* 0x0003e80000100a00 */
[----:B0-----:R-:W2:Y:S04]  /*66210*/  LDL.LU R12, [R1+0x2f0] ;  /* 0x0002f000010c7983 */ /* 0x001ea80000300800 */
[----:B------:R-:W2:Y:S04]  /*66220*/  LDL.LU R13, [R1+0x2f4] ;  /* 0x0002f400010d7983 */ /* 0x000ea80000300800 */
[----:B-1----:R-:W4:Y:S04]  /*66230*/  LDL.LU R14, [R1+0x2f8] ;  /* 0x0002f800010e7983 */ /* 0x002f280000300800 */
        /* <DEDUP_REMOVED lines=18> */
[----:B------:R-:W2:Y:S04]  /*66360*/  LDL.LU R23, [R1+0x73c] ;  /* 0x00073c0001177983 */ /* 0x000ea80000300800 */
[----:B--2---:R0:W-:Y:S04]  /*66370*/  STL.64 [R1+0x3cb0], R22 ;  /* 0x003cb01601007387 */ /* 0x0041e80000100a00 */
[----:B---3--:R-:W-:Y:S04]  /*66380*/  STL.64 [R1+0x3ca8], R20 ;  /* 0x003ca81401007387 */ /* 0x008fe80000100a00 */
[----:B0-----:R-:W2:Y:S04]  /*66390*/  LDL.64 R22, [R1+0x48] ;  /* 0x0000480001167983 */ /* 0x001ea80000100a00 */
[----:B--2---:R0:W-:Y:S04]  /*663a0*/  STL.64 [R1+0x3cc0], R22 ;  /* 0x003cc01601007387 */ /* 0x0041e80000100a00 */
[----:B0-----:R-:W2:Y:S04]  /*663b0*/  LDL.64 R22, [R1+0x58] ;  /* 0x0000580001167983 */ /* 0x001ea80000100a00 */
[----:B--2---:R0:W-:Y:S02]  /*663c0*/  STL.64 [R1+0x3cd8], R22 ;  /* 0x003cd81601007387 */ /* 0x0041e40000100a00 */
[----:B0-----:R-:W-:-:S02]  /*663d0*/  IMAD.MOV.U32 R22, RZ, RZ, R17 ;  /* 0x000000ffff167224 */ /* 0x001fc400078e0011 */
[----:B------:R-:W-:-:S05]  /*663e0*/  IMAD.MOV.U32 R23, RZ, RZ, R16 ;  /* 0x000000ffff177224 */ /* 0x000fca00078e0010 */
[----:B------:R0:W-:Y:S04]  /*663f0*/  STL.64 [R1+0x3cf0], R22 ;  /* 0x003cf01601007387 */ /* 0x0001e80000100a00 */
[----:B0-----:R-:W2:Y:S04]  /*66400*/  LDL.64 R22, [R1+0x78] ;  /* 0x0000780001167983 */ /* 0x001ea80000100a00 */
[----:B--2---:R0:W-:Y:S04]  /*66410*/  STL.64 [R1+0x3d08], R22 ;  /* 0x003d081601007387 */ /* 0x0041e80000100a00 */
[----:B0-----:R-:W2:Y:S04]  /*66420*/  LDL.64 R22, [R1+0x88] ;  /* 0x0000880001167983 */ /* 0x001ea80000100a00 */
[----:B--2---:R-:W-:Y:S04]  /*66430*/  STL.64 [R1+0x3d20], R22 ;  /* 0x003d201601007387 */ /* 0x004fe80000100a00 */
[----:B----4-:R0:W-:Y:S04]  /*66440*/  STL.64 [R1+0x3c80], R14 ;  /* 0x003c800e01007387 */ /* 0x0101e80000100a00 */
[----:B------:R-:W-:Y:S04]  /*66450*/  STL.64 [R1+0x3c78], R12 ;  /* 0x003c780c01007387 */ /* 0x000fe80000100a00 */
[----:B0-----:R-:W2:Y:S04]  /*66460*/  LDL.64 R14, [R1+0x28] ;  /* 0x00002800010e7983 */ /* 0x001ea80000100a00 */
[----:B--2---:R0:W-:Y:S04]  /*66470*/  STL.64 [R1+0x3c98], R14 ;  /* 0x003c980e01007387 */ /* 0x0041e80000100a00 */
[----:B0-----:R-:W2:Y:S01]  /*66480*/  LDL.64 R14, [R1+0x38] ;  /* 0x00003800010e7983 */ /* 0x001ea20000100a00 */
[----:B------:R-:W-:-:S02]  /*66490*/  IMAD.MOV.U32 R22, RZ, RZ, R2 ;  /* 0x000000ffff167224 */ /* 0x000fc400078e0002 */
[----:B------:R-:W-:Y:S01]  /*664a0*/  IMAD.MOV.U32 R23, RZ, RZ, R0 ;  /* 0x000000ffff177224 */ /* 0x000fe200078e0000 */
[----:B--2---:R0:W-:Y:S04]  /*664b0*/  STL.64 [R1+0x3cb8], R14 ;  /* 0x003cb80e01007387 */ /* 0x0041e80000100a00 */
[----:B------:R-:W2:Y:S04]  /*664c0*/  LDL.LU R12, [R1+0x740] ;  /* 0x00074000010c7983 */ /* 0x000ea80000300800 */
[----:B------:R-:W2:Y:S04]  /*664d0*/  LDL.LU R13, [R1+0x744] ;  /* 0x00074400010d7983 */ /* 0x000ea80000300800 */
[----:B0-----:R-:W3:Y:S04]  /*664e0*/  LDL.LU R14, [R1+0x748] ;  /* 0x00074800010e7983 */ /* 0x001ee80000300800 */
[----:B------:R-:W3:Y:S04]  /*664f0*/  LDL.LU R15, [R1+0x74c] ;  /* 0x00074c00010f7983 */ /* 0x000ee80000300800 */
        /* <DEDUP_REMOVED lines=49> */
[----:B------:R-:W-:Y:S04]  /*66810*/  STL.64 [R1+0x17d0], R20 ;  /* 0x0017d01401007387 */ /* 0x000fe80000100a00 */
[----:B------:R0:W-:Y:S04]  /*66820*/  STL.64 [R1+0x17d8], R22 ;  /* 0x0017d81601007387 */ /* 0x0001e80000100a00 */
        /* <DEDUP_REMOVED lines=85> */
[----:B------:R-:W2:Y:S04]  /*66d80*/  LDL.LU.64 R12, [R1+0x3c68] ;  /* 0x003c6800010c7983 */ /* 0x000ea80000300a00 */
[----:B------:R-:W-:Y:S01]  /*66d90*/  STL.64 [R1+0x3b20], R22 ;  /* 0x003b201601007387 */ /* 0x000fe20000100a00 */
[----:B--2---:R-:W-:-:S15]  /*66da0*/  HMMA.16816.F32.BF16 R12, R8, R26, R12 ;  /* 0x0000001a080c723c */ /* 0x004fde000004180c */
[----:B------:R-:W-:-:S08]  /*66db0*/  NOP ;  /* 0x0000000000007918 */ /* 0x000fd00000000000 */
[----:B------:R-:W-:Y:S04]  /*66dc0*/  STL.64 [R1+0x590], R12 ;  /* 0x0005900c01007387 */ /* 0x000fe80000100a00 */
[----:B------:R0:W-:Y:S04]  /*66dd0*/  STL.64 [R1+0x598], R14 ;  /* 0x0005980e01007387 */ /* 0x0001e80000100a00 */
[----:B0-----:R-:W2:Y:S04]  /*66de0*/  LDL.LU.64 R14, [R1+0x3c60] ;  /* 0x003c6000010e7983 */ /* 0x001ea80000300a00 */
[----:B------:R-:W2:Y:S04]  /*66df0*/  LDL.LU.64 R12, [R1+0x3c58] ;  /* 0x003c5800010c7983 */ /* 0x000ea80000300a00 */
[----:B------:R-:W-:Y:S04]  /*66e00*/  STL.64 [R1+0x3b28], R26 ;  /* 0x003b281a01007387 */ /* 0x000fe80000100a00 */
[----:B------:R-:W-:Y:S01]  /*66e10*/  STL.64 [R1+0x3c28], R6 ;  /* 0x003c280601007387 */ /* 0x000fe20000100a00 */
[----:B--2---:R-:W-:Y:S03]  /*66e20*/  HMMA.16816.F32.BF16 R8, R8, R6, R12 ;  /* 0x000000060808723c */ /* 0x004fe6000004180c */
[----:B------:R-:W2:-:S15]  /*66e30*/  LDL.LU R12, [R1+0x640] ;  /* 0x00064000010c7983 */ /* 0x000e9e0000300800 */
[----:B------:R-:W-:-:S05]  /*66e40*/  NOP ;  /* 0x0000000000007918 */ /* 0x000fca0000000000 */
[----:B------:R-:W-:Y:S04]  /*66e50*/  STL.64 [R1+0x310], R8 ;  /* 0x0003100801007387 */ /* 0x000fe80000100a00 */
[----:B------:R-:W-:Y:S04]  /*66e60*/  STL.64 [R1+0x318], R10 ;  /* 0x0003180a01007387 */ /* 0x000fe80000100a00 */
[----:B------:R-:W2:Y:S04]  /*66e70*/  LDL.LU R13, [R1+0x644] ;  /* 0x00064400010d7983 */ /* 0x000ea80000300800 */
[----:B------:R-:W3:Y:S04]  /*66e80*/  LDL.LU R14, [R1+0x648] ;  /* 0x00064800010e7983 */ /* 0x000ee80000300800 */
[----:B------:R-:W3:Y:S01]  /*66e90*/  LDL.LU R15, [R1+0x64c] ;  /* 0x00064c00010f7983 */ /* 0x000ee20000300800 */
[----:B------:R-:W-:-:S02]  /*66ea0*/  IMAD.MOV.U32 R22, RZ, RZ, R28 ;  /* 0x000000ffff167224 */ /* 0x000fc400078e001c */
[----:B------:R-:W-:Y:S01]  /*66eb0*/  IMAD.MOV.U32 R23, RZ, RZ, R5 ;  /* 0x000000ffff177224 */ /* 0x000fe200078e0005 */
[----:B---3--:R0:W-:Y:S04]  /*66ec0*/  STL.64 [R1+0x3b38], R14 ;  /* 0x003b380e01007387 */ /* 0x0081e80000100a00 */
[----:B--2---:R-:W-:Y:S04]  /*66ed0*/  STL.64 [R1+0x3b30], R12 ;  /* 0x003b300c01007387 */ /* 0x004fe80000100a00 */
[----:B------:R-:W2:Y:S04]  /*66ee0*/  LDL.LU R28, [R1+0x3c54] ;  /* 0x003c5400011c7983 */ /* 0x000ea80000300800 */
[----:B------:R-:W3:Y:S04]  /*66ef0*/  LDL.LU R5, [R1+0x3c50] ;  /* 0x003c500001057983 */ /* 0x000ee80000300800 */
[----:B------:R1:W-:Y:S01]  /*66f00*/  STL.64 [R1+0x3b40], R22 ;  /* 0x003b401601007387 */ /* 0x0003e20000100a00 */
[----:B0-----:R-:W-:-:S02]  /*66f10*/  IMAD.MOV.U32 R14, RZ, RZ, R21 ;  /* 0x000000ffff0e7224 */ /* 0x001fc400078e0015 */
[----:B------:R-:W-:-:S05]  /*66f20*/  IMAD.MOV.U32 R15, RZ, RZ, R20 ;  /* 0x000000ffff0f7224 */ /* 0x000fca00078e0014 */
[----:B------:R0:W-:Y:S04]  /*66f30*/  STL.64 [R1+0x3b48], R14 ;  /* 0x003b480e01007387 */ /* 0x0001e80000100a00 */
[----:B------:R-:W4:Y:S04]  /*66f40*/  LDL.LU R20, [R1+0x660] ;  /* 0x0006600001147983 */ /* 0x000f280000300800 */
[----:B------:R-:W4:Y:S04]  /*66f50*/  LDL.LU R21, [R1+0x664] ;  /* 0x0006640001157983 */ /* 0x000f280000300800 */
[----:B-1----:R-:W2:Y:S04]  /*66f60*/  LDL.LU R22, [R1+0x668] ;  /* 0x0006680001167983 */ /* 0x002ea80000300800 */
[----:B------:R-:W2:Y:S01]  /*66f70*/  LDL.LU R23, [R1+0x66c] ;  /* 0x00066c0001177983 */ /* 0x000ea20000300800 */
[----:B0-----:R-:W-:-:S02]  /*66f80*/  IMAD.MOV.U32 R14, RZ, RZ, R24 ;  /* 0x000000ffff0e7224 */ /* 0x001fc400078e0018 */
        /* <DEDUP_REMOVED lines=16> */
[----:B------:R0:W-:Y:S04]  /*67090*/  STL.64 [R1+0x3b78], R14 ;  /* 0x003b780e01007387 */ /* 0x0001e80000100a00 */
[----:B0-----:R-:W4:Y:S04]  /*670a0*/  LDL.64 R14, [R1+0x68] ;  /* 0x00006800010e7983 */ /* 0x001f280000100a00 */
[----:B----4-:R0:W-:Y:S04]  /*670b0*/  STL.64 [R1+0x3b90], R14 ;  /* 0x003b900e01007387 */ /* 0x0101e80000100a00 */
        /* <DEDUP_REMOVED lines=16> */
[----:B--2---:R0:W-:Y:S02]  /*671c0*/  STL.64 [R1+0x3bd0], R14 ;  /* 0x003bd00e01007387 */ /* 0x0041e40000100a00 */
[----:B0-----:R-:W-:-:S02]  /*671d0*/  IMAD.MOV.U32 R14, RZ, RZ, R18 ;  /* 0x000000ffff0e7224 */ /* 0x001fc400078e0012 */
[----:B------:R-:W-:Y:S01]  /*671e0*/  IMAD.MOV.U32 R15, RZ, RZ, R19 ;  /* 0x000000ffff0f7224 */ /* 0x000fe200078e0013 */
[----:B------:R-:W2:Y:S04]  /*671f0*/  LDL.LU R18, [R1+0x3c34] ;  /* 0x003c340001127983 */ /* 0x000ea80000300800 */
[----:B------:R-:W2:Y:S04]  /*67200*/  LDL.LU R19, [R1+0x3c30] ;  /* 0x003c300001137983 */ /* 0x000ea80000300800 */
[----:B------:R-:W-:Y:S04]  /*67210*/  STL.64 [R1+0x3be8], R14 ;  /* 0x003be80e01007387 */ /* 0x000fe80000100a00 */
[----:B------:R-:W-:Y:S04]  /*67220*/  STL.64 [R1+0x3b88], R22 ;  /* 0x003b881601007387 */ /* 0x000fe80000100a00 */
[----:B------:R0:W-:Y:S04]  /*67230*/  STL.64 [R1+0x3b80], R20 ;  /* 0x003b801401007387 */ /* 0x0001e80000100a00 */
[----:B0-----:R-:W4:Y:S04]  /*67240*/  LDL.LU R20, [R1+0x690] ;  /* 0x0006900001147983 */ /* 0x001f280000300800 */
[----:B------:R-:W4:Y:S04]  /*67250*/  LDL.LU R21, [R1+0x694] ;  /* 0x0006940001157983 */ /* 0x000f280000300800 */
[----:B------:R-:W3:Y:S04]  /*67260*/  LDL.LU R22, [R1+0x698] ;  /* 0x0006980001167983 */ /* 0x000ee80000300800 */
[----:B------:R-:W3:Y:S01]  /*67270*/  LDL.LU R23, [R1+0x69c] ;  /* 0x00069c0001177983 */ /* 0x000ee20000300800 */
[----:B------:R-:W-:-:S02]  /*67280*/  IMAD.MOV.U32 R14, RZ, RZ, R28 ;  /* 0x000000ffff0e7224 */ /* 0x000fc400078e001c */
[----:B------:R-:W-:-:S05]  /*67290*/  IMAD.MOV.U32 R15, RZ, RZ, R25 ;  /* 0x000000ffff0f7224 */ /* 0x000fca00078e0019 */
        /* <DEDUP_REMOVED lines=8> */
[----:B------:R-:W-:Y:S02]  /*67320*/  IMAD.MOV.U32 R15, RZ, RZ, R5 ;  /* 0x000000ffff0f7224 */ /* 0x000fe400078e0005 */
[----:B------:R-:W-:Y:S02]  /*67330*/  IMAD.MOV.U32 R10, RZ, RZ, R4 ;  /* 0x000000ffff0a7224 */ /* 0x000fe400078e0004 */
[----:B------:R-:W-:Y:S01]  /*67340*/  IMAD.MOV.U32 R11, RZ, RZ, R3 ;  /* 0x000000ffff0b7224 */ /* 0x000fe200078e0003 */
[----:B------:R-:W-:Y:S04]  /*67350*/  STL.64 [R1+0x3c18], R14 ;  /* 0x003c180e01007387 */ /* 0x000fe80000100a00 */
[----:B------:R-:W2:Y:S04]  /*67360*/  LDL.LU R4, [R1+0x1f0] ;  /* 0x0001f00001047983 */ /* 0x000ea80000300800 */
[----:B------:R-:W2:Y:S04]  /*67370*/  LDL.LU R5, [R1+0x1f4] ;  /* 0x0001f40001057983 */ /* 0x000ea80000300800 */
[----:B------:R-:W2:Y:S04]  /*67380*/  LDL.LU R6, [R1+0x1f8] ;  /* 0x0001f80001067983 */ /* 0x000ea80000300800 */
[----:B------:R-:W2:Y:S04]  /*67390*/  LDL.LU R7, [R1+0x1fc] ;  /* 0x0001fc0001077983 */ /* 0x000ea80000300800 */
[----:B------:R0:W-:Y:S04]  /*673a0*/  STL.64 [R1+0x3c20], R10 ;  /* 0x003c200a01007387 */ /* 0x0001e80000100a00 */
[----:B0-----:R-:W2:Y:S04]  /*673b0*/  LDL.64 R10, [R1+0xe8] ;  /* 0x0000e800010a7983 */ /* 0x001ea80000100a00 */
        /* <DEDUP_REMOVED lines=35> */
[----:B------:R1:W-:Y:S01]  /*675f0*/  STL.64 [R1+0x1ac8], R6 ;  /* 0x001ac80601007387 */ /* 0x0003e20000100a00 */
[----:B0-----:R-:W-:-:S03]  /*67600*/  IMAD.MOV.U32 R4, RZ, RZ, R10 ;  /* 0x000000ffff047224 */ /* 0x001fc600078e000a */
[----:B-1----:R-:W4:Y:S04]  /*67610*/  LDL.LU.64 R6, [R1+0x3c28] ;  /* 0x003c280001067983 */ /* 0x002f280000300a00 */
[----:B------:R-:W2:Y:S02]  /*67620*/  LDL.LU.64 R10, [R1+0x3c20] ;  /* 0x003c2000010a7983 */ /* 0x000ea40000300a00 */
[----:B--2---:R-:W-:Y:S02]  /*67630*/  HMMA.16816.F32.BF16 R8, R16, R10, R12 ;  /* 0x0000000a1008723c */ /* 0x004fe4000004180c */
[----:B------:R-:W2:-:S15]  /*67640*/  LDL.LU.64 R14, [R1+0x3c18] ;  /* 0x003c1800010e7983 */ /* 0x000e9e0000300a00 */
[----:B------:R-:W-:-:S06]  /*67650*/  NOP ;  /* 0x0000000000007918 */ /* 0x000fcc0000000000 */
[----:B------:R-:W-:Y:S04]  /*67660*/  STL.64 [R1+0x19c0], R8 ;  /* 0x0019c00801007387 */ /* 0x000fe80000100a00 */
[----:B------:R-:W-:Y:S04]  /*67670*/  STL.64 [R1+0x19c8], R10 ;  /* 0x0019c80a01007387 */ /* 0x000fe80000100a00 */
[----:B------:R-:W0:Y:S04]  /*67680*/  LDSM.16.MT88.4 R8, [R29+UR4+0xc080] ;  /* 0x00c080041d08783b */ /* 0x000e280008004200 */
[----:B0-----:R-:W-:Y:S04]  /*67690*/  STL [R1+0x39b8], R9 ;  /* 0x0039b80901007387 */ /* 0x001fe80000100800 */
[----:B------:R-:W-:Y:S04]  /*676a0*/  STL [R1+0x39b4], R10 ;  /* 0x0039b40a01007387 */ /* 0x000fe80000100800 */
        /* <DEDUP_REMOVED lines=24> */
[----:B------:R-:W-:Y:S01]  /*67830*/  IMAD.MOV.U32 R11, RZ, RZ, R0 ;  /* 0x000000ffff0b7224 */ /* 0x000fe200078e0000 */
        /* <DEDUP_REMOVED lines=53> */
[----:B0-----:R-:W4:Y:S04]  /*67b90*/  LDL.LU.64 R14, [R1+0x3b38] ;  /* 0x003b3800010e7983 */ /* 0x001f280000300a00 */
[----:B------:R-:W4:Y:S01]  /*67ba0*/  LDL.LU.64 R12, [R1+0x3b30] ;  /* 0x003b3000010c7983 */ /* 0x000f220000300a00 */
[----:B--2---:R-:W-:Y:S03]  /*67bb0*/  HMMA.16816.F32.BF16 R20, R16, R22, R24 ;  /* 0x000000161014723c */ /* 0x004fe60000041818 */
[----:B------:R-:W3:-:S15]  /*67bc0*/  LDL.LU.64 R26, [R1+0x3b28] ;  /* 0x003b2800011a7983 */ /* 0x000ede0000300a00 */
[----:B------:R-:W-:-:S05]  /*67bd0*/  NOP ;  /* 0x0000000000007918 */ /* 0x000fca0000000000 */
[----:B------:R-:W-:Y:S04]  /*67be0*/  STL.64 [R1+0x500], R20 ;  /* 0x0005001401007387 */ /* 0x000fe80000100a00 */
[----:B------:R0:W-:Y:S04]  /*67bf0*/  STL.64 [R1+0x508], R22 ;  /* 0x0005081601007387 */ /* 0x0001e80000100a00 */
[----:B0-----:R-:W4:Y:S01]  /*67c00*/  LDL.LU.64 R22, [R1+0x3b20] ;  /* 0x003b200001167983 */ /* 0x001f220000300a00 */
[C---:B---3--:R-:W-:Y:S06]  /*67c10*/  HMMA.16816.F32.BF16 R8, R16.reuse, R26, R8 ;  /* 0x0000001a1008723c */ /* 0x048fec0000041808 */
[----:B----4-:R-:W-:Y:S01]  /*67c20*/  HMMA.16816.F32.BF16 R20, R16, R22, R12 ;  /* 0x000000161014723c */ /* 0x010fe2000004180c */
[----:B------:R-:W2:Y:S04]  /*67c30*/  LDL.LU.64 R14, [R1+0x3b18] ;  /* 0x003b1800010e7983 */ /* 0x000ea80000300a00 */
[----:B------:R-:W2:-:S15]  /*67c40*/  LDL.LU.64 R12, [R1+0x3b10] ;  /* 0x003b1000010c7983 */ /* 0x000e9e0000300a00 */
[----:B------:R-:W-:-:S03]  /*67c50*/  NOP ;  /* 0x0000000000007918 */ /* 0x000fc60000000000 */
[----:B------:R-:W-:Y:S04]  /*67c60*/  STL.64 [R1+0x4b0], R20 ;  /* 0x0004b01401007387 */ /* 0x000fe80000100a00 */
[----:B------:R0:W-:Y:S04]  /*67c70*/  STL.64 [R1+0x4b8], R22 ;  /* 0x0004b81601007387 */ /* 0x0001e80000100a00 */
[----:B0-----:R-:W3:Y:S04]  /*67c80*/  LDL.LU.64 R22, [R1+0x3b08] ;  /* 0x003b080001167983 */ /* 0x001ee80000300a00 */
[----:B------:R-:W4:Y:S04]  /*67c90*/  LDL.LU.64 R20, [R1+0x3b00] ;  /* 0x003b000001147983 */ /* 0x000f280000300a00 */
[----:B------:R-:W-:Y:S04]  /*67ca0*/  STL.64 [R1+0x4a0], R8 ;  /* 0x0004a00801007387 */ /* 0x000fe80000100a00 */
[----:B------:R0:W-:Y:S04]  /*67cb0*/  STL.64 [R1+0x4a8], R10 ;  /* 0x0004a80a01007387 */ /* 0x0001e80000100a00 */
[----:B0-----:R-:W2:Y:S04]  /*67cc0*/  LDL.64 R10, [R1+0xa8] ;  /* 0x0000a800010a7983 */ /* 0x001ea80000100a00 */
[----:B--2---:R0:W-:Y:S04]  /*67cd0*/  STL.64 [R1+0x3a90], R10 ;  /* 0x003a900a01007387 */ /* 0x0041e80000100a00 */
[----:B0-----:R-:W2:Y:S04]  /*67ce0*/  LDL.64 R10, [R1+0xb8] ;  /* 0x0000b800010a7983 */ /* 0x001ea80000100a00 */
[----:B--2---:R0:W-:Y:S04]  /*67cf0*/  STL.64 [R1+0x3a98], R10 ;  /* 0x003a980a01007387 */ /* 0x0041e80000100a00 */
[----:B0-----:R-:W2:Y:S04]  /*67d00*/  LDL.64 R10, [R1+0xc8] ;  /* 0x0000c800010a7983 */ /* 0x001ea80000100a00 */
[----:B--2---:R0:W-:Y:S04]  /*67d10*/  STL.64 [R1+0x3ab0], R10 ;  /* 0x003ab00a01007387 */ /* 0x0041e80000100a00 */
[----:B------:R-:W2:Y:S04]  /*67d20*/  LDL.LU R8, [R1+0x530] ;  /* 0x0005300001087983 */ /* 0x000ea80000300800 */
[----:B------:R-:W2:Y:S04]  /*67d30*/  LDL.LU R9, [R1+0x534] ;  /* 0x0005340001097983 */ /* 0x000ea80000300800 */
[----:B0-----:R-:W4:Y:S04]  /*67d40*/  LDL.LU R10, [R1+0x538] ;  /* 0x00053800010a7983 */ /* 0x001f280000300800 */
[----:B------:R-:W4:Y:S01]  /*67d50*/  LDL.LU R11, [R1+0x53c] ;  /* 0x00053c00010b7983 */ /* 0x000f220000300800 */
[----:B---3--:R-:W-:-:S02]  /*67d60*/  IMAD.MOV.U32 R24, RZ, RZ, R22 ;  /* 0x000000ffff187224 */ /* 0x008fc400078e0016 */
[----:B------:R-:W-:Y:S01]  /*67d70*/  IMAD.MOV.U32 R25, RZ, RZ, R23 ;  /* 0x000000ffff197224 */ /* 0x000fe200078e0017 */
[----:B----4-:R-:W-:Y:S04]  /*67d80*/  STL.64 [R1+0x3ac0], R10 ;  /* 0x003ac00a01007387 */ /* 0x010fe80000100a00 */
[----:B--2---:R-:W-:Y:S04]  /*67d90*/  STL.64 [R1+0x3ab8], R8 ;  /* 0x003ab80801007387 */ /* 0x004fe80000100a00 */
[----:B------:R0:W-:Y:S04]  /*67da0*/  STL.64 [R1+0x3a70], R26 ;  /* 0x003a701a01007387 */ /* 0x0001e80000100a00 */
[----:B------:R-:W2:Y:S04]  /*67db0*/  LDL.LU R22, [R1+0x3afc] ;  /* 0x003afc0001167983 */ /* 0x000ea80000300800 */
[----:B------:R-:W3:Y:S04]  /*67dc0*/  LDL.LU R23, [R1+0x3af8] ;  /* 0x003af80001177983 */ /* 0x000ee80000300800 */
[----:B0-----:R-:W4:Y:S01]  /*67dd0*/  LDL.LU R26, [R1+0x1038] ;  /* 0x00103800011a7983 */ /* 0x001f220000300800 */
[----:B------:R-:W-:-:S03]  /*67de0*/  IMAD.MOV.U32 R27, RZ, RZ, R20 ;  /* 0x000000ffff1b7224 */ /* 0x000fc600078e0014 */
[----:B------:R-:W3:Y:S04]  /*67df0*/  LDL.LU R20, [R1+0x3af4] ;  /* 0x003af40001147983 */ /* 0x000ee80000300800 */
[----:B----4-:R-:W-:Y:S04]  /*67e00*/  STL.64 [R1+0x3a88], R26 ;  /* 0x003a881a01007387 */ /* 0x010fe80000100a00 */
[----:B------:R0:W-:Y:S02]  /*67e10*/  STL.64 [R1+0x3a80], R24 ;  /* 0x003a801801007387 */ /* 0x0001e40000100a00 */
[----:B0-----:R-:W-:-:S02]  /*67e20*/  IMAD.MOV.U32 R24, RZ, RZ, R21 ;  /* 0x000000ffff187224 */ /* 0x001fc400078e0015 */
[----:B--2---:R-:W-:Y:S01]  /*67e30*/  IMAD.MOV.U32 R25, RZ, RZ, R22 ;  /* 0x000000ffff197224 */ /* 0x004fe200078e0016 */
[----:B------:R-:W2:Y:S04]  /*67e40*/  LDL.LU R21, [R1+0x3af0] ;  /* 0x003af00001157983 */ /* 0x000ea80000300800 */
[----:B------:R-:W4:Y:S01]  /*67e50*/  LDL.LU R22, [R1+0x3aec] ;  /* 0x003aec0001167983 */ /* 0x000f220000300800 */
[----:B---3--:R-:W-:-:S03]  /*67e60*/  IMAD.MOV.U32 R26, RZ, RZ, R23 ;  /* 0x000000ffff1a7224 */ /* 0x008fc600078e0017 */
[----:B------:R-:W3:Y:S04]  /*67e70*/  LDL.LU R23, [R1+0x3ae8] ;  /* 0x003ae80001177983 */ /* 0x000ee80000300800 */
[----:B------:R-:W2:Y:S04]  /*67e80*/  LDL.LU R27, [R1+0x105c] ;  /* 0x00105c00011b7983 */ /* 0x000ea80000300800 */
[----:B--2---:R4:W-:Y:S04]  /*67e90*/  STL.64 [R1+0x3aa8], R26 ;  /* 0x003aa81a01007387 */ /* 0x0049e80000100a00 */
[----:B------:R0:W-:Y:S01]  /*67ea0*/  STL.64 [R1+0x3aa0], R24 ;  /* 0x003aa01801007387 */ /* 0x0001e20000100a00 */
[----:B----4-:R-:W-:-:S02]  /*67eb0*/  IMAD.MOV.U32 R26, RZ, RZ, R22 ;  /* 0x000000ffff1a7224 */ /* 0x010fc400078e0016 */
[----:B0-----:R-:W-:Y:S02]  /*67ec0*/  IMAD.MOV.U32 R24, RZ, RZ, R20 ;  /* 0x000000ffff187224 */ /* 0x001fe400078e0014 */
[----:B---3--:R-:W-:Y:S01]  /*67ed0*/  IMAD.MOV.U32 R27, RZ, RZ, R23 ;  /* 0x000000ffff1b7224 */ /* 0x008fe200078e0017 */
[----:B------:R-:W2:Y:S01]  /*67ee0*/  LDL.LU R20, [R1+0x3ae4] ;  /* 0x003ae40001147983 */ /* 0x000ea20000300800 */
[----:B------:R-:W-:-:S03]  /*67ef0*/  IMAD.MOV.U32 R25, RZ, RZ, R21 ;  /* 0x000000ffff197224 */ /* 0x000fc600078e0015 */
        /* <DEDUP_REMOVED lines=8> */
[----:B------:R-:W3:Y:S01]  /*67f80*/  LDL.LU R27, [R1+0x54c] ;  /* 0x00054c00011b7983 */ /* 0x000ee20000300800 */
[----:B------:R-:W-:-:S02]  /*67f90*/  IMAD.MOV.U32 R10, RZ, RZ, R4 ;  /* 0x000000ffff0a7224 */ /* 0x000fc400078e0004 */
[----:B------:R-:W-:Y:S01]  /*67fa0*/  IMAD.MOV.U32 R11, RZ, RZ, R3 ;  /* 0x000000ffff0b7224 */ /* 0x000fe200078e0003 */
[----:B--2---:R-:W-:Y:S01]  /*67fb0*/  HMMA.16816.F32.BF16 R20, R16, R6, R20 ;  /* 0x000000061014723c */ /* 0x004fe20000041814 */
[----:B------:R-:W2:Y:S05]  /*67fc0*/  LDL.64 R18, [R1+0xd8] ;  /* 0x0000d80001127983 */ /* 0x000eaa0000100a00 */
[----:B---3--:R-:W-:Y:S01]  /*67fd0*/  HMMA.16816.F32.BF16 R8, R12, R10, R24 ;  /* 0x0000000a0c08723c */ /* 0x008fe20000041818 */
[----:B------:R-:W-:-:S15]  /*67fe0*/  STL.64 [R1+0x3a00], R6 ;  /* 0x003a000601007387 */ /* 0x000fde0000100a00 */
[----:B------:R-:W-:-:S01]  /*67ff0*/  NOP ;  /* 0x0000000000007918 */ /* 0x000fc20000000000 */
[----:B------:R-:W-:Y:S04]  /*68000*/  STL.64 [R1+0x1e0], R20 ;  /* 0x0001e01401007387 */ /* 0x000fe80000100a00 */
[----:B------:R0:W-:Y:S04]  /*68010*/  STL.64 [R1+0x1e8], R22 ;  /* 0x0001e81601007387 */ /* 0x0001e80000100a00 */
[----:B0-----:R-:W3:Y:S04]  /*68020*/  LDL R23, [R1+0x2fe8] ;  /* 0x002fe80001177983 */ /* 0x001ee80000100800 */
[----:B------:R-:W4:Y:S04]  /*68030*/  LDL.LU.64 R26, [R1+0x3ad0] ;  /* 0x003ad000011a7983 */ /* 0x000f280000300a00 */
[----:B------:R-:W4:Y:S04]  /*68040*/  LDL.LU.64 R24, [R1+0x3ac8] ;  /* 0x003ac80001187983 */ /* 0x000f280000300a00 */
        /* <DEDUP_REMOVED lines=8> */
[----:B0-----:R-:W4:Y:S01]  /*680d0*/  LDL.LU.64 R10, [R1+0x3ab0] ;  /* 0x003ab000010a7983 */ /* 0x001f220000300a00 */
[----:B------:R-:W-:Y:S02]  /*680e0*/  IMAD.MOV.U32 R6, RZ, RZ, R2 ;  /* 0x000000ffff067224 */ /* 0x000fe400078e0002 */
[----:B------:R-:W-:-:S02]  /*680f0*/  IMAD.MOV.U32 R7, RZ, RZ, R0 ;  /* 0x000000ffff077224 */ /* 0x000fc400078e0000 */
[----:B------:R-:W-:Y:S02]  /*68100*/  IMAD.MOV.U32 R2, RZ, RZ, R18 ;  /* 0x000000ffff027224 */ /* 0x000fe400078e0012 */
[----:B------:R-:W-:Y:S02]  /*68110*/  IMAD.MOV.U32 R0, RZ, RZ, R19 ;  /* 0x000000ffff007224 */ /* 0x000fe400078e0013 */
[----:B---3--:R-:W0:Y:S04]  /*68120*/  LDSM.16.MT88.4 R16, [R23+UR4+0xc100] ;  /* 0x00c100041710783b */ /* 0x008e280008004200 */
[----:B------:R1:W-:Y:S04]  /*68130*/  STL [R1+0x3998], R23 ;  /* 0x0039981701007387 */ /* 0x0003e80000100800 */
[----:B------:R-:W2:Y:S04]  /*68140*/  LDL.LU R20, [R1+0x1060] ;  /* 0x0010600001147983 */ /* 0x000ea80000300800 */
[----:B------:R-:W2:Y:S04]  /*68150*/  LDL.LU R21, [R1+0x1064] ;  /* 0x0010640001157983 */ /* 0x000ea80000300800 */
[----:B------:R-:W2:Y:S04]  /*68160*/  LDL.LU R22, [R1+0x1068] ;  /* 0x0010680001167983 */ /* 0x000ea80000300800 */
[----:B-1----:R-:W2:Y:S04]  /*68170*/  LDL.LU R23, [R1+0x106c] ;  /* 0x00106c0001177983 */ /* 0x002ea80000300800 */
[----:B0-----:R0:W-:Y:S04]  /*68180*/  STL.64 [R1+0x3890], R18 ;  /* 0x0038901201007387 */ /* 0x0011e80000100a00 */
[----:B------:R1:W-:Y:S04]  /*68190*/  STL.64 [R1+0x3888], R16 ;  /* 0x0038881001007387 */ /* 0x0003e80000100a00 */
[----:B0-----:R-:W3:Y:S01]  /*681a0*/  LDL.64 R18, [R1+0x18] ;  /* 0x0000180001127983 */ /* 0x001ee20000100a00 */
[----:B----4-:R-:W-:Y:S06]  /*681b0*/  HMMA.16816.F32.BF16 R24, R12, R10, R24 ;  /* 0x0000000a0c18723c */ /* 0x010fec0000041818 */
[----:B-1----:R-:W-:-:S02]  /*681c0*/  IMAD.MOV.U32 R16, RZ, RZ, R10 ;  /* 0x000000ffff107224 */ /* 0x002fc400078e000a */
[----:B------:R-:W-:-:S15]  /*681d0*/  IMAD.MOV.U32 R3, RZ, RZ, R11 ;  /* 0x000000ffff037224 */ /* 0x000fde00078e000b */
[----:B------:R-:W-:Y:S04]  /*681e0*/  STL.64 [R1+0x1970], R24 ;  /* 0x0019701801007387 */ /* 0x000fe80000100a00 */
[----:B------:R0:W-:Y:S04]  /*681f0*/  STL.64 [R1+0x1978], R26 ;  /* 0x0019781a01007387 */ /* 0x0001e80000100a00 */
[----:B0-----:R-:W4:Y:S04]  /*68200*/  LDL.LU.64 R26, [R1+0x3aa8] ;  /* 0x003aa800011a7983 */ /* 0x001f280000300a00 */
[----:B------:R-:W4:Y:S04]  /*68210*/  LDL.LU.64 R24, [R1+0x3aa0] ;  /* 0x003aa00001187983 */ /* 0x000f280000300a00 */
[----:B------:R-:W2:Y:S02]  /*68220*/  LDL.LU.64 R10, [R1+0x3a98] ;  /* 0x003a9800010a7983 */ /* 0x000ea40000300a00 */
[----:B--2---:R-:W-:Y:S06]  /*68230*/  HMMA.16816.F32.BF16 R20, R12, R10, R20 ;  /* 0x0000000a0c14723c */ /* 0x004fec0000041814 */
[----:B------:R-:W-:-:S15]  /*68240*/  IMAD.MOV.U32 R17, RZ, RZ, R11 ;  /* 0x000000ffff117224 */ /* 0x000fde00078e000b */
[----:B------:R-:W-:-:S02]  /*68250*/  NOP ;  /* 0x0000000000007918 */ /* 0x000fc40000000000 */
[----:B------:R0:W-:Y:S04]  /*68260*/  STL.64 [R1+0x1870], R20 ;  /* 0x0018701401007387 */ /* 0x0001e80000100a00 */
[----:B------:R-:W-:Y:S01]  /*68270*/  STL.64 [R1+0x1878], R22 ;  /* 0x0018781601007387 */ /* 0x000fe20000100a00 */
[----:B0-----:R-:W-:-:S03]  /*68280*/  IMAD.MOV.U32 R20, RZ, RZ, R10 ;  /* 0x000000ffff147224 */ /* 0x001fc600078e000a */
[----:B------:R-:W4:Y:S04]  /*68290*/  LDL.LU.64 R10, [R1+0x3a90] ;  /* 0x003a9000010a7983 */ /* 0x000f280000300a00 */
[----:B---3--:R-:W-:Y:S04]  /*682a0*/  STL.64 [R1+0x39f8], R18 ;  /* 0x0039f81201007387 */ /* 0x008fe80000100a00 */
[----:B------:R0:W-:Y:S04]  /*682b0*/  STL.64 [R1+0x39f0], R16 ;  /* 0x0039f01001007387 */ /* 0x0001e80000100a00 */
[----:B0-----:R-:W2:Y:S04]  /*682c0*/  LDL.LU R16, [R1+0x1040] ;  /* 0x0010400001107983 */ /* 0x001ea80000300800 */
[----:B------:R-:W2:Y:S04]  /*682d0*/  LDL.LU R17, [R1+0x1044] ;  /* 0x0010440001117983 */ /* 0x000ea80000300800 */
[----:B------:R-:W2:Y:S04]  /*682e0*/  LDL.LU R18, [R1+0x1048] ;  /* 0x0010480001127983 */ /* 0x000ea80000300800 */
[----:B------:R-:W2:Y:S01]  /*682f0*/  LDL.LU R19, [R1+0x104c] ;  /* 0x00104c0001137983 */ /* 0x000ea20000300800 */
[----:B----4-:R-:W-:Y:S06]  /*68300*/  HMMA.16816.F32.BF16 R24, R12, R10, R24 ;  /* 0x0000000a0c18723c */ /* 0x010fec0000041818 */
[----:B------:R-:W-:-:S02]  /*68310*/  IMAD.MOV.U32 R22, RZ, RZ, R10 ;  /* 0x000000ffff167224 */ /* 0x000fc400078e000a */
[----:B------:R-:W-:-:S15]  /*68320*/  IMAD.MOV.U32 R21, RZ, RZ, R11 ;  /* 0x000000ffff157224 */ /* 0x000fde00078e000b */
[----:B------:R-:W-:Y:S04]  /*68330*/  STL.64 [R1+0x1770], R24 ;  /* 0x0017701801007387 */ /* 0x000fe80000100a00 */
[----:B------:R0:W-:Y:S04]  /*68340*/  STL.64 [R1+0x1778], R26 ;  /* 0x0017781a01007387 */ /* 0x0001e80000100a00 */
[----:B0-----:R-:W3:Y:S04]  /*68350*/  LDL.LU.64 R26, [R1+0x3a88] ;  /* 0x003a8800011a7983 */ /* 0x001ee80000300a00 */
[----:B------:R-:W3:Y:S04]  /*68360*/  LDL.LU.64 R24, [R1+0x3a80] ;  /* 0x003a800001187983 */ /* 0x000ee80000300a00 */
[----:B------:R-:W3:Y:S01]  /*68370*/  LDL.LU.64 R10, [R1+0x3a78] ;  /* 0x003a7800010a7983 */ /* 0x000ee20000300a00 */
[----:B--2---:R-:W-:Y:S03]  /*68380*/  HMMA.16816.F32.BF16 R16, R12, R6, R16 ;  /* 0x000000060c10723c */ /* 0x004fe60000041810 */
[----:B------:R0:W-:Y:S04]  /*68390*/  STL [R1+0x3a68], R22 ;  /* 0x003a681601007387 */ /* 0x0001e80000100800 */
[----:B------:R-:W-:Y:S04]  /*683a0*/  STL.64 [R1+0x3a60], R20 ;  /* 0x003a601401007387 */ /* 0x000fe80000100a00 */
[----:B------:R-:W2:-:S12]  /*683b0*/  LDL.LU R4, [R1+0xfd0] ;  /* 0x000fd00001047983 */ /* 0x000e980000300800 */
[----:B------:R-:W-:Y:S04]  /*683c0*/  STL.64 [R1+0x1680], R16 ;  /* 0x0016801001007387 */ /* 0x000fe80000100a00 */
[----:B------:R-:W-:Y:S01]  /*683d0*/  STL.64 [R1+0x1688], R18 ;  /* 0x0016881201007387 */ /* 0x000fe20000100a00 */
[----:B---3--:R-:W-:-:S15]  /*683e0*/  HMMA.16816.F32.BF16 R8, R12, R10, R24 ;  /* 0x0000000a0c08723c */ /* 0x008fde0000041818 */
[----:B------:R-:W-:-:S08]  /*683f0*/  NOP ;  /* 0x0000000000007918 */ /* 0x000fd00000000000 */
[----:B------:R1:W-:Y:S04]  /*68400*/  STL.64 [R1+0x1510], R8 ;  /* 0x0015100801007387 */ /* 0x0003e80000100a00 */
[----:B------:R3:W-:Y:S04]  /*68410*/  STL.64 [R1+0x1518], R10 ;  /* 0x0015180a01007387 */ /* 0x0007e80000100a00 */
[----:B------:R-:W2:Y:S04]  /*68420*/  LDL.LU R5, [R1+0xfd4] ;  /* 0x000fd40001057983 */ /* 0x000ea80000300800 */
[----:B------:R-:W4:Y:S04]  /*68430*/  LDL.LU R6, [R1+0xfd8] ;  /* 0x000fd80001067983 */ /* 0x000f280000300800 */
[----:B------:R-:W4:Y:S04]  /*68440*/  LDL.LU R7, [R1+0xfdc] ;  /* 0x000fdc0001077983 */ /* 0x000f280000300800 */
[----:B------:R-:W2:Y:S04]  /*68450*/  LDL.LU R24, [R1+0x1020] ;  /* 0x0010200001187983 */ /* 0x000ea80000300800 */
[----:B------:R-:W2:Y:S04]  /*68460*/  LDL.LU R25, [R1+0x1024] ;  /* 0x0010240001197983 */ /* 0x000ea80000300800 */
[----:B------:R-:W2:Y:S04]  /*68470*/  LDL.LU R26, [R1+0x1028] ;  /* 0x00102800011a7983 */ /* 0x000ea80000300800 */
[----:B------:R-:W2:Y:S04]  /*68480*/  LDL.LU R27, [R1+0x102c] ;  /* 0x00102c00011b7983 */ /* 0x000ea80000300800 */
[----:B0-----:R-:W2:Y:S04]  /*68490*/  LDL.64 R22, [R1+0x78] ;  /* 0x0000780001167983 */ /* 0x001ea80000100a00 */
[----:B-1----:R-:W4:Y:S04]  /*684a0*/  LDL.LU R8, [R1+0xff0] ;  /* 0x000ff00001087983 */ /* 0x002f280000300800 */
[----:B------:R-:W4:Y:S04]  /*684b0*/  LDL.LU R9, [R1+0xff4] ;  /* 0x000ff40001097983 */ /* 0x000f280000300800 */
[----:B---3--:R-:W3:Y:S04]  /*684c0*/  LDL.LU R10, [R1+0xff8] ;  /* 0x000ff800010a7983 */ /* 0x008ee80000300800 */
[----:B------:R-:W3:Y:S04]  /*684d0*/  LDL.LU R11, [R1+0xffc] ;  /* 0x000ffc00010b7983 */ /* 0x000ee80000300800 */
[----:B---3--:R0:W-:Y:S04]  /*684e0*/  STL.64 [R1+0x3a38], R10 ;  /* 0x003a380a01007387 */ /* 0x0081e80000100a00 */
[----:B----4-:R-:W-:Y:S04]  /*684f0*/  STL.64 [R1+0x3a30], R8 ;  /* 0x003a300801007387 */ /* 0x010fe80000100a00 */
[----:B0-----:R-:W3:Y:S04]  /*68500*/  LDL.64 R10, [R1+0x58] ;  /* 0x00005800010a7983 */ /* 0x001ee80000100a00 */
[----:B---3--:R-:W-:Y:S04]  /*68510*/  STL.64 [R1+0x3a48], R10 ;  /* 0x003a480a01007387 */ /* 0x008fe80000100a00 */
[----:B------:R0:W-:Y:S04]  /*68520*/  STL.64 [R1+0x3a10], R6 ;  /* 0x003a100601007387 */ /* 0x0001e80000100a00 */
[----:B--2---:R-:W-:Y:S04]  /*68530*/  STL.64 [R1+0x3a08], R4 ;  /* 0x003a080401007387 */ /* 0x004fe80000100a00 */
[----:B0-----:R-:W2:Y:S04]  /*68540*/  LDL.64 R6, [R1+0x38] ;  /* 0x0000380001067983 */ /* 0x001ea80000100a00 */
[----:B--2---:R0:W-:Y:S04]  /*68550*/  STL.64 [R1+0x3a20], R6 ;  /* 0x003a200601007387 */ /* 0x0041e80000100a00 */
[----:B0-----:R-:W2:Y:S04]  /*68560*/  LDL.64 R6, [R1+0x48] ;  /* 0x0000480001067983 */ /* 0x001ea80000100a00 */
[----:B--2---:R0:W-:Y:S04]  /*68570*/  STL.64 [R1+0x3a40], R6 ;  /* 0x003a400601007387 */ /* 0x0041e80000100a00 */
[----:B------:R-:W2:Y:S04]  /*68580*/  LDL.LU R4, [R1+0x1000] ;  /* 0x0010000001047983 */ /* 0x000ea80000300800 */
[----:B------:R-:W2:Y:S04]  /*68590*/  LDL.LU R5, [R1+0x1004] ;  /* 0x0010040001057983 */ /* 0x000ea80000300800 */
[----:B0-----:R-:W3:Y:S04]  /*685a0*/  LDL.LU R6, [R1+0x1008] ;  /* 0x0010080001067983 */ /* 0x001ee80000300800 */
        /* <DEDUP_REMOVED lines=8> */
[----:B------:R-:W3:Y:S04]  /*68630*/  LDL.64 R18, [R1+0x28] ;  /* 0x0000280001127983 */ /* 0x000ee80000100a00 */
[----:B---3--:R0:W-:Y:S04]  /*68640*/  STL.64 [R1+0x3a18], R18 ;  /* 0x003a181201007387 */ /* 0x0081e80000100a00 */
[----:B------:R-:W3:Y:S04]  /*68650*/  LDL.LU R16, [R1+0xfe0] ;  /* 0x000fe00001107983 */ /* 0x000ee80000300800 */
[----:B------:R-:W3:Y:S04]  /*68660*/  LDL.LU R17, [R1+0xfe4] ;  /* 0x000fe40001117983 */ /* 0x000ee80000300800 */
[----:B0-----:R-:W3:Y:S04]  /*68670*/  LDL.LU R18, [R1+0xfe8] ;  /* 0x000fe80001127983 */ /* 0x001ee80000300800 */
[----:B------:R-:W3:Y:S04]  /*68680*/  LDL.LU R19, [R1+0xfec] ;  /* 0x000fec0001137983 */ /* 0x000ee80000300800 */
[----:B------:R0:W-:Y:S04]  /*68690*/  STL.64 [R1+0x1500], R24 ;  /* 0x0015001801007387 */ /* 0x0001e80000100a00 */
[----:B------:R1:W-:Y:S01]  /*686a0*/  STL.64 [R1+0x1508], R26 ;  /* 0x0015081a01007387 */ /* 0x0003e20000100a00 */
[----:B0-----:R-:W-:-:S03]  /*686b0*/  IMAD.MOV.U32 R24, RZ, RZ, R22 ;  /* 0x000000ffff187224 */ /* 0x001fc600078e0016 */
[----:B-1----:R-:W4:Y:S04]  /*686c0*/  LDL.LU.64 R26, [R1+0x3a70] ;  /* 0x003a7000011a7983 */ /* 0x002f280000300a00 */
[----:B------:R-:W2:Y:S04]  /*686d0*/  LDL.LU R22, [R1+0x3a68] ;  /* 0x003a680001167983 */ /* 0x000ea80000300800 */
[----:B------:R-:W3:Y:S04]  /*686e0*/  LDL.LU.64 R20, [R1+0x3a60] ;  /* 0x003a600001147983 */ /* 0x000ee80000300a00 */
[----:B--2---:R-:W-:Y:S04]  /*686f0*/  STL.64 [R1+0x39c8], R22 ;  /* 0x0039c81601007387 */ /* 0x004fe80000100a00 */
[----:B---3--:R0:W-:Y:S04]  /*68700*/  STL.64 [R1+0x39c0], R20 ;  /* 0x0039c01401007387 */ /* 0x0081e80000100a00 */
[----:B0-----:R-:W2:Y:S04]  /*68710*/  LDL.LU R20, [R1+0x520] ;  /* 0x0005200001147983 */ /* 0x001ea80000300800 */
[----:B------:R-:W2:Y:S04]  /*68720*/  LDL.LU R21, [R1+0x524] ;  /* 0x0005240001157983 */ /* 0x000ea80000300800 */
[----:B------:R-:W3:Y:S04]  /*68730*/  LDL.LU R22, [R1+0x528] ;  /* 0x0005280001167983 */ /* 0x000ee80000300800 */
[----:B------:R-:W3:Y:S01]  /*68740*/  LDL.LU R23, [R1+0x52c] ;  /* 0x00052c0001177983 */ /* 0x000ee20000300800 */
[----:B------:R-:W-:-:S02]  /*68750*/  IMAD.MOV.U32 R10, RZ, RZ, R29 ;  /* 0x000000ffff0a7224 */ /* 0x000fc400078e001d */
[----:B------:R-:W-:-:S07]  /*68760*/  IMAD.MOV.U32 R11, RZ, RZ, R28 ;  /* 0x000000ffff0b7224 */ /* 0x000fce00078e001c */
[C---:B------:R-:W-:Y:S01]  /*68770*/  HMMA.16816.F32.BF16 R8, R12.reuse, R10, R4 ;  /* 0x0000000a0c08723c */ /* 0x040fe20000041804 */
        /* <DEDUP_REMOVED lines=12> */
[----:B------:R-:W3:Y:S04]  /*68840*/  LDL.LU.64 R6, [R1+0x3a58] ;  /* 0x003a580001067983 */ /* 0x000ee80000300a00 */
[----:B------:R-:W3:Y:S04]  /*68850*/  LDL.LU.64 R4, [R1+0x3a50] ;  /* 0x003a500001047983 */ /* 0x000ee80000300a00 */
        /* <DEDUP_REMOVED lines=16> */
[----:B0-----:R-:W3:Y:S01]  /*68960*/  LDL.LU R8, [R1+0x3a28] ;  /* 0x003a280001087983 */ /* 0x001ee20000300800 */
[----:B-1----:R-:W-:-:S03]  /*68970*/  IMAD.MOV.U32 R11, RZ, RZ, R6 ;  /* 0x000000ffff0b7224 */ /* 0x002fc600078e0006 */
[----:B------:R-:W4:Y:S02]  /*68980*/  LDL.LU.64 R6, [R1+0x3a20] ;  /* 0x003a200001067983 */ /* 0x000f240000300a00 */
[----:B----4-:R-:W-:Y:S06]  /*68990*/  HMMA.16816.F32.BF16 R16, R12, R6, R16 ;  /* 0x000000060c10723c */ /* 0x010fec0000041810 */
[----:B------:R-:W-:Y:S02]  /*689a0*/  IMAD.MOV.U32 R9, RZ, RZ, R6 ;  /* 0x000000ffff097224 */ /* 0x000fe400078e0006 */
        /* <DEDUP_REMOVED lines=14> */
[----:B------:R-:W3:Y:S01]  /*68a90*/  LDL.LU.64 R16, [R1+0x39f0] ;  /* 0x0039f00001107983 */ /* 0x000ee20000300a00 */
        /* <DEDUP_REMOVED lines=11> */
[----:B0-----:R-:W4:Y:S04]  /*68b50*/  LDL.LU.64 R22, [R1+0x39d8] ;  /* 0x0039d80001167983 */ /* 0x001f280000300a00 */
[----:B------:R-:W4:Y:S04]  /*68b60*/  LDL.LU.64 R20, [R1+0x39d0] ;  /* 0x0039d00001147983 */ /* 0x000f280000300a00 */
[----:B------:R-:W-:Y:S01]  /*68b70*/  STL.64 [R1+0x39a8], R26 ;  /* 0x0039a81a01007387 */ /* 0x000fe20000100a00 */
[----:B------:R-:W-:-:S02]  /*68b80*/  IMAD.MOV.U32 R18, RZ, RZ, R5 ;  /* 0x000000ffff127224 */ /* 0x000fc400078e0005 */
[----:B------:R-:W-:Y:S01]  /*68b90*/  IMAD.MOV.U32 R19, RZ, RZ, R4 ;  /* 0x000000ffff137224 */ /* 0x000fe200078e0004 */
[----:B----4-:R-:W-:Y:S01]  /*68ba0*/  HMMA.16816.F32.BF16 R12, R12, R6, R20 ;  /* 0x000000060c0c723c */ /* 0x010fe20000041814 */
[----:B------:R-:W2:Y:S04]  /*68bb0*/  LDL.LU.64 R22, [R1+0x39c8] ;  /* 0x0039c80001167983 */ /* 0x000ea80000300a00 */
[----:B------:R-:W4:-:S15]  /*68bc0*/  LDL.LU.64 R20, [R1+0x39c0] ;  /* 0x0039c00001147983 */ /* 0x000f1e0000300a00 */
[----:B------:R-:W-:-:S03]  /*68bd0*/  NOP ;  /* 0x0000000000007918 */ /* 0x000fc60000000000 */
[----:B------:R-:W-:Y:S04]  /*68be0*/  STL.64 [R1+0x440], R12 ;  /* 0x0004400c01007387 */ /* 0x000fe80000100a00 */
[----:B------:R-:W-:Y:S04]  /*68bf0*/  STL.64 [R1+0x448], R14 ;  /* 0x0004480e01007387 */ /* 0x000fe80000100a00 */
[----:B------:R-:W-:Y:S04]  /*68c00*/  STL.64 [R1+0x38b8], R18 ;  /* 0x0038b81201007387 */ /* 0x000fe80000100a00 */
[----:B------:R0:W-:Y:S04]  /*68c10*/  STL.64 [R1+0x3898], R6 ;  /* 0x0038980601007387 */ /* 0x0001e80000100a00 */
[----:B------:R-:W3:Y:S04]  /*68c20*/  LDL.LU R4, [R1+0xe20] ;  /* 0x000e200001047983 */ /* 0x000ee80000300800 */
[----:B------:R-:W3:Y:S04]  /*68c30*/  LDL.LU R5, [R1+0xe24] ;  /* 0x000e240001057983 */ /* 0x000ee80000300800 */
[----:B0-----:R-:W2:Y:S04]  /*68c40*/  LDL.LU R6, [R1+0xe28] ;  /* 0x000e280001067983 */ /* 0x001ea80000300800 */
[----:B------:R-:W2:Y:S01]  /*68c50*/  LDL.LU R7, [R1+0xe2c] ;  /* 0x000e2c0001077983 */ /* 0x000ea20000300800 */
[----:B------:R-:W-:-:S02]  /*68c60*/  IMAD.MOV.U32 R18, RZ, RZ, R9 ;  /* 0x000000ffff127224 */ /* 0x000fc400078e0009 */
[----:B------:R-:W-:Y:S01]  /*68c70*/  IMAD.MOV.U32 R19, RZ, RZ, R10 ;  /* 0x000000ffff137224 */ /* 0x000fe200078e000a */
[----:B------:R-:W4:Y:S04]  /*68c80*/  LDL.LU R9, [R1+0x39b8] ;  /* 0x0039b80001097983 */ /* 0x000f280000300800 */
[----:B------:R-:W4:Y:S04]  /*68c90*/  LDL.LU R10, [R1+0x39b4] ;  /* 0x0039b400010a7983 */ /* 0x000f280000300800 */
        /* <DEDUP_REMOVED lines=9> */
[----:B------:R-:W4:Y:S04]  /*68d30*/  LDL.LU R11, [R1+0x39b0] ;  /* 0x0039b000010b7983 */ /* 0x000f280000300800 */
        /* <DEDUP_REMOVED lines=11> */
[----:B----4-:R0:W-:Y:S04]  /*68df0*/  STL.64 [R1+0x3918], R18 ;  /* 0x0039181201007387 */ /* 0x0101e80000100a00 */
[----:B---3--:R-:W-:Y:S04]  /*68e00*/  STL.64 [R1+0x38e0], R6 ;  /* 0x0038e00601007387 */ /* 0x008fe80000100a00 */
[----:B--2---:R1:W-:Y:S01]  /*68e10*/  STL.64 [R1+0x38d8], R4 ;  /* 0x0038d80401007387 */ /* 0x0043e20000100a00 */
[----:B0-----:R-:W-:-:S02]  /*68e20*/  IMAD.MOV.U32 R18, RZ, RZ, R24 ;  /* 0x000000ffff127224 */ /* 0x001fc400078e0018 */
[----:B------:R-:W-:Y:S01]  /*68e30*/  IMAD.MOV.U32 R19, RZ, RZ, R23 ;  /* 0x000000ffff137224 */ /* 0x000fe200078e0017 */
[----:B-1----:R-:W2:Y:S04]  /*68e40*/  LDL.LU R4, [R1+0xe50] ;  /* 0x000e500001047983 */ /* 0x002ea80000300800 */
[----:B------:R-:W2:Y:S04]  /*68e50*/  LDL.LU R5, [R1+0xe54] ;  /* 0x000e540001057983 */ /* 0x000ea80000300800 */
[----:B------:R-:W3:Y:S04]  /*68e60*/  LDL.LU R6, [R1+0xe58] ;  /* 0x000e580001067983 */ /* 0x000ee80000300800 */
[----:B------:R-:W3:Y:S04]  /*68e70*/  LDL.LU R7, [R1+0xe5c] ;  /* 0x000e5c0001077983 */ /* 0x000ee80000300800 */
[----:B------:R0:W-:Y:S04]  /*68e80*/  STL.64 [R1+0x3930], R18 ;  /* 0x0039301201007387 */ /* 0x0001e80000100a00 */
        /* <DEDUP_REMOVED lines=60> */
[----:B------:R-:W-:-:S07]  /*69250*/  IMAD.MOV.U32 R15, RZ, RZ, R0 ;  /* 0x000000ffff0f7224 */ /* 0x000fce00078e0000 */
[----:B------:R-:W-:Y:S01]  /*69260*/  HMMA.16816.F32.BF16 R12, R8, R14, R20 ;  /* 0x0000000e080c723c */ /* 0x000fe20000041814 */
        /* <DEDUP_REMOVED lines=12> */
[----:B------:R-:W4:Y:S04]  /*69330*/  LDL.LU R23, [R1+0x3998] ;  /* 0x0039980001177983 */ /* 0x000f280000300800 */
[----:B------:R-:W-:Y:S04]  /*69340*/  STL.64 [R1+0x1a60], R12 ;  /* 0x001a600c01007387 */ /* 0x000fe80000100a00 */
[----:B------:R-:W-:Y:S04]  /*69350*/  STL.64 [R1+0x1a68], R14 ;  /* 0x001a680e01007387 */ /* 0x000fe80000100a00 */
[----:B----4-:R-:W0:Y:S01]  /*69360*/  LDSM.16.MT88.4 R12, [R23+UR4+0xc180] ;  /* 0x00c18004170c783b */ /* 0x010e220008004200 */
[C---:B--2---:R-:W-:Y:S03]  /*69370*/  HMMA.16816.F32.BF16 R16, R8.reuse, R18, R4 ;  /* 0x000000120810723c */ /* 0x044fe60000041804 */
[----:B0-----:R-:W-:Y:S04]  /*69380*/  STL.64 [R1+0x3760], R14 ;  /* 0x0037600e01007387 */ /* 0x001fe80000100a00 */
[----:B------:R0:W-:Y:S04]  /*69390*/  STL.64 [R1+0x3758], R12 ;  /* 0x0037580c01007387 */ /* 0x0001e80000100a00 */
[----:B0-----:R-:W2:Y:S04]  /*693a0*/  LDL.LU R12, [R1+0xe90] ;  /* 0x000e9000010c7983 */ /* 0x001ea80000300800 */
[----:B------:R-:W2:Y:S04]  /*693b0*/  LDL.LU R13, [R1+0xe94] ;  /* 0x000e9400010d7983 */ /* 0x000ea80000300800 */
[----:B------:R-:W2:Y:S04]  /*693c0*/  LDL.LU R14, [R1+0xe98] ;  /* 0x000e9800010e7983 */ /* 0x000ea80000300800 */
[----:B------:R-:W2:Y:S04]  /*693d0*/  LDL.LU R15, [R1+0xe9c] ;  /* 0x000e9c00010f7983 */ /* 0x000ea80000300800 */
        /* <DEDUP_REMOVED lines=26> */
[----:B------:R-:W2:Y:S02]  /*69580*/  LDL.LU.64 R18, [R1+0x3938] ;  /* 0x0039380001127983 */ /* 0x000ea40000300a00 */
[----:B--2---:R-:W-:-:S15]  /*69590*/  HMMA.16816.F32.BF16 R12, R8, R18, R12 ;  /* 0x00000012080c723c */ /* 0x004fde000004180c */
[----:B------:R-:W-:-:S08]  /*695a0*/  NOP ;  /* 0x0000000000007918 */ /* 0x000fd00000000000 */
[----:B------:R-:W-:Y:S04]  /*695b0*/  STL.64 [R1+0x13f0], R12 ;  /* 0x0013f00c01007387 */ /* 0x000fe80000100a00 */
[----:B------:R0:W-:Y:S02]  /*695c0*/  STL.64 [R1+0x13f8], R14 ;  /* 0x0013f80e01007387 */ /* 0x0001e40000100a00 */
[----:B0-----:R-:W-:Y:S02]  /*695d0*/  IMAD.MOV.U32 R15, RZ, RZ, R18 ;  /* 0x000000ffff0f7224 */ /* 0x001fe400078e0012 */
[----:B------:R-:W-:Y:S02]  /*695e0*/  IMAD.MOV.U32 R14, RZ, RZ, R19 ;  /* 0x000000ffff0e7224 */ /* 0x000fe400078e0013 */
[----:B------:R-:W4:Y:S04]  /*695f0*/  LDL.LU.64 R18, [R1+0x3930] ;  /* 0x0039300001127983 */ /* 0x000f280000300a00 */
[----:B------:R0:W-:Y:S04]  /*69600*/  STL.64 [R1+0x3860], R14 ;  /* 0x0038600e01007387 */ /* 0x0001e80000100a00 */
[----:B------:R-:W2:Y:S04]  /*69610*/  LDL.LU R12, [R1+0x4c0] ;  /* 0x0004c000010c7983 */ /* 0x000ea80000300800 */
[----:B------:R-:W2:Y:S04]  /*69620*/  LDL.LU R13, [R1+0x4c4] ;  /* 0x0004c400010d7983 */ /* 0x000ea80000300800 */
[----:B0-----:R-:W2:Y:S04]  /*69630*/  LDL.LU R14, [R1+0x4c8] ;  /* 0x0004c800010e7983 */ /* 0x001ea80000300800 */
[----:B------:R-:W2:Y:S01]  /*69640*/  LDL.LU R15, [R1+0x4cc] ;  /* 0x0004cc00010f7983 */ /* 0x000ea20000300800 */
[----:B----4-:R-:W-:Y:S03]  /*69650*/  HMMA.16816.F32.BF16 R16, R8, R18, R4 ;  /* 0x000000120810723c */ /* 0x010fe60000041804 */
[----:B------:R-:W4:Y:S04]  /*69660*/  LDL.LU.64 R6, [R1+0x3928] ;  /* 0x0039280001067983 */ /* 0x000f280000300a00 */
[----:B------:R-:W4:-:S15]  /*69670*/  LDL.LU.64 R4, [R1+0x3920] ;  /* 0x0039200001047983 */ /* 0x000f1e0000300a00 */
[----:B------:R-:W-:-:S01]  /*69680*/  NOP ;  /* 0x0000000000007918 */ /* 0x000fc20000000000 */
        /* <DEDUP_REMOVED lines=48> */
[----:B------:R0:W-:Y:S04]  /*69990*/  STL.64 [R1+0x3868], R20 ;  /* 0x0038681401007387 */ /* 0x0001e80000100a00 */
[----:B0-----:R-:W2:Y:S04]  /*699a0*/  LDL.LU R20, [R1+0xe10] ;  /* 0x000e100001147983 */ /* 0x001ea80000300800 */
[----:B------:R-:W2:Y:S04]  /*699b0*/  LDL.LU R21, [R1+0xe14] ;  /* 0x000e140001157983 */ /* 0x000ea80000300800 */
[----:B------:R-:W2:Y:S04]  /*699c0*/  LDL.LU R22, [R1+0xe18] ;  /* 0x000e180001167983 */ /* 0x000ea80000300800 */
[----:B------:R-:W2:Y:S04]  /*699d0*/  LDL.LU R23, [R1+0xe1c] ;  /* 0x000e1c0001177983 */ /* 0x000ea80000300800 */
[----:B---3--:R-:W-:Y:S01]  /*699e0*/  STL.64 [R1+0x37e0], R26 ;  /* 0x0037e01a01007387 */ /* 0x008fe20000100a00 */
[C---:B--2---:R-:W-:Y:S06]  /*699f0*/  HMMA.16816.F32.BF16 R20, R8.reuse, R26, R20 ;  /* 0x0000001a0814723c */ /* 0x044fec0000041814 */
[----:B------:R-:W-:-:S15]  /*69a00*/  HMMA.16816.F32.BF16 R8, R8, R6, R12 ;  /* 0x000000060808723c */ /* 0x000fde000004180c */
[----:B------:R-:W-:-:S02]  /*69a10*/  NOP ;  /* 0x0000000000007918 */ /* 0x000fc40000000000 */
[----:B------:R-:W-:Y:S04]  /*69a20*/  STL.64 [R1+0x1370], R20 ;  /* 0x0013701401007387 */ /* 0x000fe80000100a00 */
[----:B------:R-:W-:Y:S04]  /*69a30*/  STL.64 [R1+0x1378], R22 ;  /* 0x0013781601007387 */ /* 0x000fe80000100a00 */
[----:B------:R0:W-:Y:S04]  /*69a40*/  STL.64 [R1+0x3800], R6 ;  /* 0x0038000601007387 */ /* 0x0001e80000100a00 */
[----:B------:R-:W2:Y:S04]  /*69a50*/  LDL.LU R4, [R1+0xce0] ;  /* 0x000ce00001047983 */ /* 0x000ea80000300800 */
[----:B------:R-:W-:Y:S04]  /*69a60*/  STL.64 [R1+0x350], R8 ;  /* 0x0003500801007387 */ /* 0x000fe80000100a00 */
[----:B------:R-:W-:Y:S04]  /*69a70*/  STL.64 [R1+0x358], R10 ;  /* 0x0003580a01007387 */ /* 0x000fe80000100a00 */
[----:B------:R-:W2:Y:S04]  /*69a80*/  LDL.LU R5, [R1+0xce4] ;  /* 0x000ce40001057983 */ /* 0x000ea80000300800 */
[----:B0-----:R-:W3:Y:S04]  /*69a90*/  LDL.LU R6, [R1+0xce8] ;  /* 0x000ce80001067983 */ /* 0x001ee80000300800 */
        /* <DEDUP_REMOVED lines=20> */
[----:B------:R-:W4:Y:S04]  /*69be0*/  LDL.LU R24, [R1+0xd20] ;  /* 0x000d200001187983 */ /* 0x000f280000300800 */
[----:B------:R-:W4:Y:S04]  /*69bf0*/  LDL.LU R25, [R1+0xd24] ;  /* 0x000d240001197983 */ /* 0x000f280000300800 */
[----:B------:R-:W3:Y:S04]  /*69c00*/  LDL.LU R26, [R1+0xd28] ;  /* 0x000d2800011a7983 */ /* 0x000ee80000300800 */
[----:B------:R-:W3:Y:S04]  /*69c10*/  LDL.LU R27, [R1+0xd2c] ;  /* 0x000d2c00011b7983 */ /* 0x000ee80000300800 */
[----:B---3--:R0:W-:Y:S04]  /*69c20*/  STL.64 [R1+0x3850], R26 ;  /* 0x0038501a01007387 */ /* 0x0081e80000100a00 */
[----:B----4-:R-:W-:Y:S04]  /*69c30*/  STL.64 [R1+0x3848], R24 ;  /* 0x0038481801007387 */ /* 0x010fe80000100a00 */
[----:B0-----:R-:W3:Y:S04]  /*69c40*/  LDL.64 R26, [R1+0xc8] ;  /* 0x0000c800011a7983 */ /* 0x001ee80000100a00 */
[----:B--2---:R-:W-:Y:S04]  /*69c50*/  STL.64 [R1+0x3820], R6 ;  /* 0x0038200601007387 */ /* 0x004fe80000100a00 */
[----:B------:R0:W-:Y:S04]  /*69c60*/  STL.64 [R1+0x3818], R4 ;  /* 0x0038180401007387 */ /* 0x0001e80000100a00 */
[----:B0-----:R-:W2:Y:S04]  /*69c70*/  LDL.LU R4, [R1+0xd00] ;  /* 0x000d000001047983 */ /* 0x001ea80000300800 */
[----:B------:R-:W2:Y:S04]  /*69c80*/  LDL.LU R5, [R1+0xd04] ;  /* 0x000d040001057983 */ /* 0x000ea80000300800 */
[----:B------:R-:W4:Y:S04]  /*69c90*/  LDL.LU R6, [R1+0xd08] ;  /* 0x000d080001067983 */ /* 0x000f280000300800 */
[----:B------:R-:W4:Y:S04]  /*69ca0*/  LDL.LU R7, [R1+0xd0c] ;  /* 0x000d0c0001077983 */ /* 0x000f280000300800 */
[----:B----4-:R0:W-:Y:S04]  /*69cb0*/  STL.64 [R1+0x3830], R6 ;  /* 0x0038300601007387 */ /* 0x0101e80000100a00 */
[----:B--2---:R-:W-:Y:S04]  /*69cc0*/  STL.64 [R1+0x3828], R4 ;  /* 0x0038280401007387 */ /* 0x004fe80000100a00 */
[----:B0-----:R-:W2:Y:S04]  /*69cd0*/  LDL.64 R6, [R1+0xa8] ;  /* 0x0000a80001067983 */ /* 0x001ea80000100a00 */
[----:B--2---:R0:W-:Y:S04]  /*69ce0*/  STL.64 [R1+0x3840], R6 ;  /* 0x0038400601007387 */ /* 0x0041e80000100a00 */
[----:B0-----:R-:W2:Y:S01]  /*69cf0*/  LDL.64 R6, [R1+0xb8] ;  /* 0x0000b80001067983 */ /* 0x001ea20000100a00 */
[C---:B------:R-:W-:Y:S03]  /*69d00*/  HMMA.16816.F32.BF16 R20, R16.reuse, R22, R12 ;  /* 0x000000161014723c */ /* 0x040fe6000004180c */
[----:B--2---:R0:W-:Y:S04]  /*69d10*/  STL.64 [R1+0x3858], R6 ;  /* 0x0038580601007387 */ /* 0x0041e80000100a00 */
[----:B------:R-:W3:Y:S04]  /*69d20*/  LDL.LU R4, [R1+0xd30] ;  /* 0x000d300001047983 */ /* 0x000ee80000300800 */
[----:B------:R-:W3:Y:S04]  /*69d30*/  LDL.LU R5, [R1+0xd34] ;  /* 0x000d340001057983 */ /* 0x000ee80000300800 */
[----:B0-----:R-:W3:Y:S04]  /*69d40*/  LDL.LU R6, [R1+0xd38] ;  /* 0x000d380001067983 */ /* 0x001ee80000300800 */
[----:B------:R-:W3:Y:S04]  /*69d50*/  LDL.LU R7, [R1+0xd3c] ;  /* 0x000d3c0001077983 */ /* 0x000ee80000300800 */
[----:B------:R-:W2:Y:S04]  /*69d60*/  LDL.LU.64 R14, [R1+0x3880] ;  /* 0x00388000010e7983 */ /* 0x000ea80000300a00 */
[----:B------:R-:W2:Y:S04]  /*69d70*/  LDL.LU.64 R12, [R1+0x3878] ;  /* 0x00387800010c7983 */ /* 0x000ea80000300a00 */
[----:B------:R-:W-:Y:S04]  /*69d80*/  STL.64 [R1+0x1b40], R20 ;  /* 0x001b401401007387 */ /* 0x000fe80000100a00 */
[----:B------:R0:W-:Y:S04]  /*69d90*/  STL.64 [R1+0x1b48], R22 ;  /* 0x001b481601007387 */ /* 0x0001e80000100a00 */
[----:B0-----:R-:W4:Y:S04]  /*69da0*/  LDL.LU.64 R22, [R1+0x3870] ;  /* 0x0038700001167983 */ /* 0x001f280000300a00 */
[----:B------:R-:W3:Y:S01]  /*69db0*/  LDL.LU.64 R20, [R1+0x3868] ;  /* 0x0038680001147983 */ /* 0x000ee20000300a00 */
[----:B--2---:R-:W-:-:S15]  /*69dc0*/  HMMA.16816.F32.BF16 R12, R16, R10, R12 ;  /* 0x0000000a100c723c */ /* 0x004fde000004180c */
[----:B------:R-:W-:-:S08]  /*69dd0*/  NOP ;  /* 0x0000000000007918 */ /* 0x000fd00000000000 */
[----:B------:R-:W-:Y:S04]  /*69de0*/  STL.64 [R1+0x1a30], R12 ;  /* 0x001a300c01007387 */ /* 0x000fe80000100a00 */
[----:B------:R0:W-:Y:S04]  /*69df0*/  STL.64 [R1+0x1a38], R14 ;  /* 0x001a380e01007387 */ /* 0x0001e80000100a00 */
[----:B0-----:R-:W2:Y:S01]  /*69e00*/  LDL.LU.64 R14, [R1+0x3860] ;  /* 0x00386000010e7983 */ /* 0x001ea20000300a00 */
[----:B------:R-:W-:Y:S02]  /*69e10*/  IMAD.MOV.U32 R13, RZ, RZ, R10 ;  /* 0x000000ffff0d7224 */ /* 0x000fe400078e000a */
[----:B------:R-:W-:-:S02]  /*69e20*/  IMAD.MOV.U32 R12, RZ, RZ, R11 ;  /* 0x000000ffff0c7224 */ /* 0x000fc400078e000b */
[----:B----4-:R-:W0:Y:S01]  /*69e30*/  LDSM.16.MT88.4 R8, [R23+UR4+0xc200] ;  /* 0x00c200041708783b */ /* 0x010e220008004200 */
[----:B---3--:R-:W-:Y:S03]  /*69e40*/  HMMA.16816.F32.BF16 R4, R16, R26, R4 ;  /* 0x0000001a1004723c */ /* 0x008fe60000041804 */
[----:B------:R-:W-:Y:S04]  /*69e50*/  STL [R1+0x36d4], R23 ;  /* 0x0036d41701007387 */ /* 0x000fe80000100800 */
[----:B0-----:R2:W-:Y:S04]  /*69e60*/  STL.64 [R1+0x3618], R10 ;  /* 0x0036180a01007387 */ /* 0x0015e80000100a00 */
[----:B------:R0:W-:Y:S01]  /*69e70*/  STL.64 [R1+0x3610], R8 ;  /* 0x0036100801007387 */ /* 0x0001e20000100a00 */
[----:B--2---:R-:W-:-:S02]  /*69e80*/  IMAD.MOV.U32 R10, RZ, RZ, R15 ;  /* 0x000000ffff0a7224 */ /* 0x004fc400078e000f */
[----:B------:R-:W-:-:S05]  /*69e90*/  IMAD.MOV.U32 R11, RZ, RZ, R14 ;  /* 0x000000ffff0b7224 */ /* 0x000fca00078e000e */
[----:B------:R1:W-:Y:S04]  /*69ea0*/  STL.64 [R1+0x3838], R10 ;  /* 0x0038380a01007387 */ /* 0x0003e80000100a00 */
[----:B0-----:R-:W2:Y:S04]  /*69eb0*/  LDL.LU R8, [R1+0xd10] ;  /* 0x000d100001087983 */ /* 0x001ea80000300800 */
[----:B------:R-:W2:Y:S01]  /*69ec0*/  LDL.LU R9, [R1+0xd14] ;  /* 0x000d140001097983 */ /* 0x000ea20000300800 */
[----:B------:R-:W-:Y:S02]  /*69ed0*/  IMAD.MOV.U32 R15, RZ, RZ, R26 ;  /* 0x000000ffff0f7224 */ /* 0x000fe400078e001a */
[----:B------:R-:W-:Y:S01]  /*69ee0*/  IMAD.MOV.U32 R14, RZ, RZ, R27 ;  /* 0x000000ffff0e7224 */ /* 0x000fe200078e001b */
[----:B-1----:R-:W2:Y:S04]  /*69ef0*/  LDL.LU R10, [R1+0xd18] ;  /* 0x000d1800010a7983 */ /* 0x002ea80000300800 */
[----:B------:R-:W2:Y:S04]  /*69f00*/  LDL.LU R11, [R1+0xd1c] ;  /* 0x000d1c00010b7983 */ /* 0x000ea80000300800 */
[----:B------:R-:W-:Y:S04]  /*69f10*/  STL.64 [R1+0x1930], R4 ;  /* 0x0019300401007387 */ /* 0x000fe80000100a00 */
[----:B------:R0:W-:Y:S04]  /*69f20*/  STL.64 [R1+0x1938], R6 ;  /* 0x0019380601007387 */ /* 0x0001e80000100a00 */
[----:B0-----:R-:W3:Y:S04]  /*69f30*/  LDL.LU.64 R6, [R1+0x3858] ;  /* 0x0038580001067983 */ /* 0x001ee80000300a00 */
[----:B------:R-:W3:Y:S04]  /*69f40*/  LDL.LU.64 R26, [R1+0x3850] ;  /* 0x00385000011a7983 */ /* 0x000ee80000300a00 */
[----:B------:R-:W3:Y:S01]  /*69f50*/  LDL.LU.64 R24, [R1+0x3848] ;  /* 0x0038480001187983 */ /* 0x000ee20000300a00 */
[----:B------:R-:W-:Y:S01]  /*69f60*/  IMAD.MOV.U32 R23, RZ, RZ, R21 ;  /* 0x000000ffff177224 */ /* 0x000fe200078e0015 */
        /* <DEDUP_REMOVED lines=28> */
[----:B------:R0:W-:Y:S04]  /*6a130*/  STL.64 [R1+0x36d8], R10 ;  /* 0x0036d80a01007387 */ /* 0x0001e80000100a00 */
[----:B0-----:R-:W2:Y:S02]  /*6a140*/  LDL.64 R10, [R1+0x78] ;  /* 0x00007800010a7983 */ /* 0x001ea40000100a00 */
[----:B--2---:R-:W-:-:S15]  /*6a150*/  HMMA.16816.F32.BF16 R4, R16, R10, R4 ;  /* 0x0000000a1004723c */ /* 0x004fde0000041804 */
[----:B------:R-:W-:-:S08]  /*6a160*/  NOP ;  /* 0x0000000000007918 */ /* 0x000fd00000000000 */
[----:B------:R-:W-:Y:S04]  /*6a170*/  STL.64 [R1+0x12c0], R4 ;  /* 0x0012c00401007387 */ /* 0x000fe80000100a00 */
[----:B------:R0:W-:Y:S04]  /*6a180*/  STL.64 [R1+0x12c8], R6 ;  /* 0x0012c80601007387 */ /* 0x0001e80000100a00 */
[----:B0-----:R-:W2:Y:S04]  /*6a190*/  LDL.LU.64 R6, [R1+0x3800] ;  /* 0x0038000001067983 */ /* 0x001ea80000300a00 */
[----:B------:R-:W3:Y:S01]  /*6a1a0*/  LDL.LU R8, [R1+0x3d0] ;  /* 0x0003d00001087983 */ /* 0x000ee20000300800 */
[----:B------:R-:W-:-:S03]  /*6a1b0*/  IMAD.MOV.U32 R5, RZ, RZ, R10 ;  /* 0x000000ffff057224 */ /* 0x000fc600078e000a */
[----:B------:R-:W3:Y:S01]  /*6a1c0*/  LDL.LU R9, [R1+0x3d4] ;  /* 0x0003d40001097983 */ /* 0x000ee20000300800 */
[----:B------:R-:W-:-:S03]  /*6a1d0*/  IMAD.MOV.U32 R4, RZ, RZ, R11 ;  /* 0x000000ffff047224 */ /* 0x000fc600078e000b */
[----:B------:R-:W4:Y:S04]  /*6a1e0*/  LDL.LU R10, [R1+0x3d8] ;  /* 0x0003d800010a7983 */ /* 0x000f280000300800 */
[----:B------:R-:W4:Y:S01]  /*6a1f0*/  LDL.LU R11, [R1+0x3dc] ;  /* 0x0003dc00010b7983 */ /* 0x000f220000300800 */
[----:B------:R-:W-:Y:S02]  /*6a200*/  IMAD.MOV.U32 R22, RZ, RZ, R26 ;  /* 0x000000ffff167224 */ /* 0x000fe400078e001a */
[----:B------:R-:W-:Y:S01]  /*6a210*/  IMAD.MOV.U32 R23, RZ, RZ, R25 ;  /* 0x000000ffff177224 */ /* 0x000fe200078e0019 */
[----:B----4-:R-:W-:Y:S04]  /*6a220*/  STL.64 [R1+0x36f0], R10 ;  /* 0x0036f00a01007387 */ /* 0x010fe80000100a00 */
[----:B---3--:R0:W-:Y:S04]  /*6a230*/  STL.64 [R1+0x36e8], R8 ;  /* 0x0036e80801007387 */ /* 0x0081e80000100a00 */
[----:B------:R1:W-:Y:S04]  /*6a240*/  STL.64 [R1+0x36f8], R22 ;  /* 0x0036f81601007387 */ /* 0x0003e80000100a00 */
[----:B0-----:R-:W3:Y:S04]  /*6a250*/  LDL.LU R8, [R1+0x3e0] ;  /* 0x0003e00001087983 */ /* 0x001ee80000300800 */
[----:B------:R-:W3:Y:S04]  /*6a260*/  LDL.LU R9, [R1+0x3e4] ;  /* 0x0003e40001097983 */ /* 0x000ee80000300800 */
[----:B------:R-:W4:Y:S04]  /*6a270*/  LDL.LU R10, [R1+0x3e8] ;  /* 0x0003e800010a7983 */ /* 0x000f280000300800 */
[----:B------:R-:W4:Y:S01]  /*6a280*/  LDL.LU R11, [R1+0x3ec] ;  /* 0x0003ec00010b7983 */ /* 0x000f220000300800 */
[----:B-1----:R-:W-:-:S02]  /*6a290*/  IMAD.MOV.U32 R22, RZ, RZ, R24 ;  /* 0x000000ffff167224 */ /* 0x002fc400078e0018 */
[----:B------:R-:W-:Y:S01]  /*6a2a0*/  IMAD.MOV.U32 R23, RZ, RZ, R21 ;  /* 0x000000ffff177224 */ /* 0x000fe200078e0015 */
[----:B----4-:R-:W-:Y:S04]  /*6a2b0*/  STL.64 [R1+0x3708], R10 ;  /* 0x0037080a01007387 */ /* 0x010fe80000100a00 */
[----:B---3--:R-:W-:Y:S04]  /*6a2c0*/  STL.64 [R1+0x3700], R8 ;  /* 0x0037000801007387 */ /* 0x008fe80000100a00 */
[----:B------:R0:W-:Y:S02]  /*6a2d0*/  STL.64 [R1+0x3710], R22 ;  /* 0x0037101601007387 */ /* 0x0001e40000100a00 */
[----:B0-----:R-:W-:-:S02]  /*6a2e0*/  IMAD.MOV.U32 R22, RZ, RZ, R15 ;  /* 0x000000ffff167224 */ /* 0x001fc400078e000f */
[----:B------:R-:W-:-:S05]  /*6a2f0*/  IMAD.MOV.U32 R23, RZ, RZ, R14 ;  /* 0x000000ffff177224 */ /* 0x000fca00078e000e */
[----:B------:R0:W-:Y:S04]  /*6a300*/  STL.64 [R1+0x3728], R22 ;  /* 0x0037281601007387 */ /* 0x0001e80000100a00 */
[----:B------:R-:W3:Y:S04]  /*6a310*/  LDL.LU R8, [R1+0x3f0] ;  /* 0x0003f00001087983 */ /* 0x000ee80000300800 */
[----:B------:R-:W3:Y:S04]  /*6a320*/  LDL.LU R9, [R1+0x3f4] ;  /* 0x0003f40001097983 */ /* 0x000ee80000300800 */
[----:B------:R-:W4:Y:S04]  /*6a330*/  LDL.LU R10, [R1+0x3f8] ;  /* 0x0003f800010a7983 */ /* 0x000f280000300800 */
[----:B------:R-:W4:Y:S01]  /*6a340*/  LDL.LU R11, [R1+0x3fc] ;  /* 0x0003fc00010b7983 */ /* 0x000f220000300800 */
[----:B0-----:R-:W-:-:S02]  /*6a350*/  IMAD.MOV.U32 R22, RZ, RZ, R13 ;  /* 0x000000ffff167224 */ /* 0x001fc400078e000d */
        /* <DEDUP_REMOVED lines=22> */
[----:B------:R0:W-:Y:S04]  /*6a4c0*/  STL.64 [R1+0x3790], R14 ;  /* 0x0037900e01007387 */ /* 0x0001e80000100a00 */
[----:B0-----:R-:W2:Y:S04]  /*6a4d0*/  LDL.64 R14, [R1+0x28] ;  /* 0x00002800010e7983 */ /* 0x001ea80000100a00 */
[----:B--2---:R0:W-:Y:S04]  /*6a4e0*/  STL.64 [R1+0x37a8], R14 ;  /* 0x0037a80e01007387 */ /* 0x0041e80000100a00 */
[----:B0-----:R-:W2:Y:S04]  /*6a4f0*/  LDL.64 R14, [R1+0x38] ;  /* 0x00003800010e7983 */ /* 0x001ea80000100a00 */
[----:B--2---:R-:W-:Y:S04]  /*6a500*/  STL.64 [R1+0x37c0], R14 ;  /* 0x0037c00e01007387 */ /* 0x004fe80000100a00 */
[----:B------:R-:W2:Y:S04]  /*6a510*/  LDL.64 R22, [R1+0xe8] ;  /* 0x0000e80001167983 */ /* 0x000ea80000100a00 */
[----:B--2---:R0:W-:Y:S04]  /*6a520*/  STL.64 [R1+0x3788], R22 ;  /* 0x0037881601007387 */ /* 0x0041e80000100a00 */
        /* <DEDUP_REMOVED lines=8> */
[----:B--2---:R-:W-:Y:S04]  /*6a5b0*/  STL.64 [R1+0x37f0], R26 ;  /* 0x0037f01a01007387 */ /* 0x004fe80000100a00 */
[----:B----4-:R-:W-:Y:S04]  /*6a5c0*/  STL.64 [R1+0x37e8], R24 ;  /* 0x0037e81801007387 */ /* 0x010fe80000100a00 */
[----:B------:R-:W2:Y:S04]  /*6a5d0*/  LDL.64 R14, [R1+0x48] ;  /* 0x00004800010e7983 */ /* 0x000ea80000100a00 */
[----:B--2---:R0:W-:Y:S04]  /*6a5e0*/  STL.64 [R1+0x37d8], R14 ;  /* 0x0037d80e01007387 */ /* 0x0041e80000100a00 */
[----:B0-----:R-:W2:Y:S04]  /*6a5f0*/  LDL.64 R14, [R1+0x58] ;  /* 0x00005800010e7983 */ /* 0x001ea80000100a00 */
[----:B--2---:R0:W-:Y:S04]  /*6a600*/  STL.64 [R1+0x37f8], R14 ;  /* 0x0037f80e01007387 */ /* 0x0041e80000100a00 */
        /* <DEDUP_REMOVED lines=37> */
[----:B------:R-:W-:Y:S04]  /*6a860*/  STL [R1+0x36cc], R4 ;  /* 0x0036cc0401007387 */ /* 0x000fe80000100800 */
[----:B------:R-:W-:Y:S04]  /*6a870*/  STL [R1+0x36c8], R5 ;  /* 0x0036c80501007387 */ /* 0x000fe80000100800 */
        /* <DEDUP_REMOVED lines=39> */
[----:B------:R-:W4:-:S15]  /*6aaf0*/  LDL.LU.64 R22, [R1+0x3788] ;  /* 0x0037880001167983 */ /* 0x000f1e0000300a00 */
[----:B------:R-:W-:-:S06]  /*6ab00*/  NOP ;  /* 0x0000000000007918 */ /* 0x000fcc0000000000 */
        /* <DEDUP_REMOVED lines=13> */
[----:B------:R-:W2:Y:S01]  /*6abe0*/  LDL.LU.64 R12, [R1+0x3758] ;  /* 0x00375800010c7983 */ /* 0x000ea20000300a00 */
[----:B----4-:R-:W-:-:S02]  /*6abf0*/  IMAD.MOV.U32 R28, RZ, RZ, R22 ;  /* 0x000000ffff1c7224 */ /* 0x010fc400078e0016 */
[----:B------:R-:W-:-:S13]  /*6ac00*/  IMAD.MOV.U32 R3, RZ, RZ, R23 ;  /* 0x000000ffff037224 */ /* 0x000fda00078e0017 */
[----:B------:R0:W-:Y:S04]  /*6ac10*/  STL.64 [R1+0x340], R16 ;  /* 0x0003401001007387 */ /* 0x0001e80000100a00 */
[----:B------:R1:W-:Y:S04]  /*6ac20*/  STL.64 [R1+0x348], R18 ;  /* 0x0003481201007387 */ /* 0x0003e80000100a00 */
[----:B0-----:R-:W3:Y:S04]  /*6ac30*/  LDL.LU R16, [R1+0x3c0] ;  /* 0x0003c00001107983 */ /* 0x001ee80000300800 */
[----:B------:R-:W3:Y:S04]  /*6ac40*/  LDL.LU R17, [R1+0x3c4] ;  /* 0x0003c40001117983 */ /* 0x000ee80000300800 */
[----:B-1----:R-:W3:Y:S04]  /*6ac50*/  LDL.LU R18, [R1+0x3c8] ;  /* 0x0003c80001127983 */ /* 0x002ee80000300800 */
[----:B------:R-:W3:Y:S04]  /*6ac60*/  LDL.LU R19, [R1+0x3cc] ;  /* 0x0003cc0001137983 */ /* 0x000ee80000300800 */
[----:B------:R-:W-:Y:S01]  /*6ac70*/  STL.64 [R1+0x3620], R6 ;  /* 0x0036200601007387 */ /* 0x000fe20000100a00 */
[----:B--2---:R-:W-:-:S15]  /*6ac80*/  HMMA.16816.F32.BF16 R8, R12, R22, R8 ;  /* 0x000000160c08723c */ /* 0x004fde0000041808 */
[----:B------:R-:W-:-:S08]  /*6ac90*/  NOP ;  /* 0x0000000000007918 */ /* 0x000fd00000000000 */
        /* <DEDUP_REMOVED lines=36> */
[----:B------:R-:W-:Y:S04]  /*6aee0*/  STL.64 [R1+0x1620], R20 ;  /* 0x0016201401007387 */ /* 0x000fe80000100a00 */
[----:B------:R0:W-:Y:S04]  /*6aef0*/  STL.64 [R1+0x1628], R22 ;  /* 0x0016281601007387 */ /* 0x0001e80000100a00 */
[----:B0-----:R-:W2:Y:S01]  /*6af00*/  LDL.LU R23, [R1+0x36d4] ;  /* 0x0036d40001177983 */ /* 0x001ea20000300800 */
[----:B---3--:R-:W-:Y:S03]  /*6af10*/  HMMA.16816.F32.BF16 R8, R12, R10, R16 ;  /* 0x0000000a0c08723c */ /* 0x008fe60000041810 */
[----:B--2---:R-:W-:-:S15]  /*6af20*/  STL [R1+0x35f0], R23 ;  /* 0x0035f01701007387 */ /* 0x004fde0000100800 */
[----:B------:R-:W-:-:S05]  /*6af30*/  NOP ;  /* 0x0000000000007918 */ /* 0x000fca0000000000 */
[----:B------:R-:W-:Y:S04]  /*6af40*/  STL.64 [R1+0x1210], R8 ;  /* 0x0012100801007387 */ /* 0x000fe80000100a00 */
[----:B------:R-:W-:Y:S04]  /*6af50*/  STL.64 [R1+0x1218], R10 ;  /* 0x0012180a01007387 */ /* 0x000fe80000100a00 */
[----:B------:R-:W2:Y:S04]  /*6af60*/  LDL.LU R20, [R1+0x360] ;  /* 0x0003600001147983 */ /* 0x000ea80000300800 */
[----:B------:R-:W2:Y:S04]  /*6af70*/  LDL.LU R21, [R1+0x364] ;  /* 0x0003640001157983 */ /* 0x000ea80000300800 */
[----:B------:R0:W1:Y:S04]  /*6af80*/  LDSM.16.MT88.4 R16, [R23+UR4+0xc280] ;  /* 0x00c280041710783b */ /* 0x0000680008004200 */
[----:B------:R-:W3:Y:S04]  /*6af90*/  LDL.LU R22, [R1+0x368] ;  /* 0x0003680001167983 */ /* 0x000ee80000300800 */
[----:B0-----:R-:W3:Y:S04]  /*6afa0*/  LDL.LU R23, [R1+0x36c] ;  /* 0x00036c0001177983 */ /* 0x001ee80000300800 */
        /* <DEDUP_REMOVED lines=10> */
[----:B----4-:R0:W-:Y:S04]  /*6b050*/  STL.64 [R1+0x3648], R10 ;  /* 0x0036480a01007387 */ /* 0x0101e80000100a00 */
[----:B--2---:R2:W-:Y:S01]  /*6b060*/  STL.64 [R1+0x3640], R8 ;  /* 0x0036400801007387 */ /* 0x0045e20000100a00 */
[----:B0-----:R-:W-:-:S02]  /*6b070*/  IMAD.MOV.U32 R10, RZ, RZ, R25 ;  /* 0x000000ffff0a7224 */ /* 0x001fc400078e0019 */
[----:B------:R-:W-:Y:S01]  /*6b080*/  IMAD.MOV.U32 R11, RZ, RZ, R4 ;  /* 0x000000ffff0b7224 */ /* 0x000fe200078e0004 */
[----:B------:R-:W4:Y:S04]  /*6b090*/  LDL.LU R25, [R1+0x36d0] ;  /* 0x0036d00001197983 */ /* 0x000f280000300800 */
[----:B------:R-:W3:Y:S04]  /*6b0a0*/  LDL.LU R4, [R1+0x36cc] ;  /* 0x0036cc0001047983 */ /* 0x000ee80000300800 */
[----:B------:R0:W-:Y:S04]  /*6b0b0*/  STL.64 [R1+0x3658], R10 ;  /* 0x0036580a01007387 */ /* 0x0001e80000100a00 */
[----:B--2---:R-:W2:Y:S04]  /*6b0c0*/  LDL.LU R8, [R1+0xb50] ;  /* 0x000b500001087983 */ /* 0x004ea80000300800 */
[----:B------:R-:W2:Y:S04]  /*6b0d0*/  LDL.LU R9, [R1+0xb54] ;  /* 0x000b540001097983 */ /* 0x000ea80000300800 */
[----:B0-----:R-:W4:Y:S04]  /*6b0e0*/  LDL.LU R10, [R1+0xb58] ;  /* 0x000b5800010a7983 */ /* 0x001f280000300800 */
[----:B------:R-:W4:Y:S04]  /*6b0f0*/  LDL.LU R11, [R1+0xb5c] ;  /* 0x000b5c00010b7983 */ /* 0x000f280000300800 */
[----:B----4-:R0:W-:Y:S04]  /*6b100*/  STL.64 [R1+0x3668], R10 ;  /* 0x0036680a01007387 */ /* 0x0101e80000100a00 */
        /* <DEDUP_REMOVED lines=8> */
[----:B0-----:R-:W4:Y:S04]  /*6b190*/  LDL.64 R10, [R1+0x68] ;  /* 0x00006800010a7983 */ /* 0x001f280000100a00 */
[----:B----4-:R-:W-:Y:S04]  /*6b1a0*/  STL.64 [R1+0x36b0], R10 ;  /* 0x0036b00a01007387 */ /* 0x010fe80000100a00 */
[----:B------:R-:W4:Y:S04]  /*6b1b0*/  LDL.64 R26, [R1+0x18] ;  /* 0x00001800011a7983 */ /* 0x000f280000100a00 */
[----:B----4-:R0:W-:Y:S04]  /*6b1c0*/  STL.64 [R1+0x3650], R26 ;  /* 0x0036501a01007387 */ /* 0x0101e80000100a00 */
        /* <DEDUP_REMOVED lines=22> */
[----:B--2---:R-:W-:-:S02]  /*6b330*/  IMAD.MOV.U32 R10, RZ, RZ, R5 ;  /* 0x000000ffff0a7224 */ /* 0x004fc400078e0005 */
[----:B------:R-:W-:Y:S01]  /*6b340*/  IMAD.MOV.U32 R11, RZ, RZ, R4 ;  /* 0x000000ffff0b7224 */ /* 0x000fe200078e0004 */
[----:B----4-:R-:W-:Y:S04]  /*6b350*/  STL.64 [R1+0x36c0], R26 ;  /* 0x0036c01a01007387 */ /* 0x010fe80000100a00 */
[----:B---3--:R0:W-:Y:S04]  /*6b360*/  STL.64 [R1+0x36b8], R24 ;  /* 0x0036b81801007387 */ /* 0x0081e80000100a00 */
        /* <DEDUP_REMOVED lines=9> */
[----:B------:R-:W-:Y:S04]  /*6b400*/  STL.64 [R1+0x35f8], R20 ;  /* 0x0035f81401007387 */ /* 0x000fe80000100a00 */
[----:B-1----:R-:W-:Y:S04]  /*6b410*/  STL.64 [R1+0x34f8], R18 ;  /* 0x0034f81201007387 */ /* 0x002fe80000100a00 */
[----:B------:R-:W-:Y:S01]  /*6b420*/  STL.64 [R1+0x34f0], R16 ;  /* 0x0034f01001007387 */ /* 0x000fe20000100a00 */
[----:B--2---:R-:W-:Y:S03]  /*6b430*/  HMMA.16816.F32.BF16 R8, R12, R10, R24 ;  /* 0x0000000a0c08723c */ /* 0x004fe60000041818 */
[----:B------:R-:W2:Y:S04]  /*6b440*/  LDL.LU.64 R26, [R1+0x36c0] ;  /* 0x0036c000011a7983 */ /* 0x000ea80000300a00 */
[----:B------:R-:W2:-:S15]  /*6b450*/  LDL.LU.64 R24, [R1+0x36b8] ;  /* 0x0036b80001187983 */ /* 0x000e9e0000300a00 */
[----:B------:R-:W-:-:S01]  /*6b460*/  NOP ;  /* 0x0000000000007918 */ /* 0x000fc20000000000 */
        /* <DEDUP_REMOVED lines=27> */
[----:B------:R-:W4:Y:S01]  /*6b620*/  LDL.LU.64 R8, [R1+0x3660] ;  /* 0x0036600001087983 */ /* 0x000f220000300a00 */
[----:B------:R-:W-:-:S02]  /*6b630*/  IMAD.MOV.U32 R18, RZ, RZ, R2 ;  /* 0x000000ffff127224 */ /* 0x000fc400078e0002 */
[----:B------:R-:W-:-:S07]  /*6b640*/  IMAD.MOV.U32 R19, RZ, RZ, R0 ;  /* 0x000000ffff137224 */ /* 0x000fce00078e0000 */
[----:B----4-:R-:W-:Y:S01]  /*6b650*/  HMMA.16816.F32.BF16 R16, R12, R18, R8 ;  /* 0x000000120c10723c */ /* 0x010fe20000041808 */
[----:B------:R-:W2:-:S15]  /*6b660*/  LDL.LU.64 R10, [R1+0x3658] ;  /* 0x00365800010a7983 */ /* 0x000e9e0000300a00 */
[----:B------:R-:W-:-:S07]  /*6b670*/  NOP ;  /* 0x0000000000007918 */ /* 0x000fce0000000000 */
[----:B------:R-:W-:Y:S04]  /*6b680*/  STL.64 [R1+0x11c0], R16 ;  /* 0x0011c01001007387 */ /* 0x000fe80000100a00 */
[----:B------:R0:W-:Y:S04]  /*6b690*/  STL.64 [R1+0x11c8], R18 ;  /* 0x0011c81201007387 */ /* 0x0001e80000100a00 */
[----:B0-----:R-:W4:Y:S04]  /*6b6a0*/  LDL.64 R18, [R1+0xa8] ;  /* 0x0000a80001127983 */ /* 0x001f280000100a00 */
[----:B----4-:R0:W-:Y:S04]  /*6b6b0*/  STL.64 [R1+0x35d0], R18 ;  /* 0x0035d01201007387 */ /* 0x0101e80000100a00 */
[----:B------:R-:W4:Y:S04]  /*6b6c0*/  LDL.LU R16, [R1+0xa30] ;  /* 0x000a300001107983 */ /* 0x000f280000300800 */
[----:B------:R-:W4:Y:S04]  /*6b6d0*/  LDL.LU R17, [R1+0xa34] ;  /* 0x000a340001117983 */ /* 0x000f280000300800 */
[----:B0-----:R-:W3:Y:S04]  /*6b6e0*/  LDL.LU R18, [R1+0xa38] ;  /* 0x000a380001127983 */ /* 0x001ee80000300800 */
[----:B------:R-:W3:Y:S01]  /*6b6f0*/  LDL.LU R19, [R1+0xa3c] ;  /* 0x000a3c0001137983 */ /* 0x000ee20000300800 */
[C---:B--2---:R-:W-:Y:S03]  /*6b700*/  HMMA.16816.F32.BF16 R8, R12.reuse, R10, R24 ;  /* 0x0000000a0c08723c */ /* 0x044fe60000041818 */
[----:B---3--:R0:W-:Y:S04]  /*6b710*/  STL.64 [R1+0x35e0], R18 ;  /* 0x0035e01201007387 */ /* 0x0081e80000100a00 */
[----:B----4-:R1:W-:Y:S04]  /*6b720*/  STL.64 [R1+0x35d8], R16 ;  /* 0x0035d81001007387 */ /* 0x0103e80000100a00 */
[----:B0-----:R-:W2:Y:S04]  /*6b730*/  LDL.64 R18, [R1+0xc8] ;  /* 0x0000c80001127983 */ /* 0x001ea80000100a00 */
[----:B--2---:R0:W-:Y:S04]  /*6b740*/  STL.64 [R1+0x3608], R18 ;  /* 0x0036081201007387 */ /* 0x0041e80000100a00 */
[----:B-1----:R-:W2:Y:S04]  /*6b750*/  LDL.LU R16, [R1+0x370] ;  /* 0x0003700001107983 */ /* 0x002ea80000300800 */
[----:B------:R-:W2:Y:S04]  /*6b760*/  LDL.LU R17, [R1+0x374] ;  /* 0x0003740001117983 */ /* 0x000ea80000300800 */
[----:B0-----:R-:W2:Y:S04]  /*6b770*/  LDL.LU R18, [R1+0x378] ;  /* 0x0003780001127983 */ /* 0x001ea80000300800 */
[----:B------:R-:W2:Y:S04]  /*6b780*/  LDL.LU R19, [R1+0x37c] ;  /* 0x00037c0001137983 */ /* 0x000ea80000300800 */
[----:B------:R-:W3:Y:S04]  /*6b790*/  LDL.LU.64 R26, [R1+0x3650] ;  /* 0x00365000011a7983 */ /* 0x000ee80000300a00 */
[----:B------:R-:W-:Y:S04]  /*6b7a0*/  STL.64 [R1+0x11b0], R8 ;  /* 0x0011b00801007387 */ /* 0x000fe80000100a00 */
[----:B------:R0:W-:Y:S04]  /*6b7b0*/  STL.64 [R1+0x11b8], R10 ;  /* 0x0011b80a01007387 */ /* 0x0001e80000100a00 */
[----:B0-----:R-:W3:Y:S04]  /*6b7c0*/  LDL.LU.64 R10, [R1+0x3648] ;  /* 0x00364800010a7983 */ /* 0x001ee80000300a00 */
        /* <DEDUP_REMOVED lines=8> */
[----:B------:R-:W4:Y:S02]  /*6b850*/  LDL.LU.64 R26, [R1+0x3628] ;  /* 0x00362800011a7983 */ /* 0x000f240000300a00 */
[----:B----4-:R-:W-:-:S15]  /*6b860*/  HMMA.16816.F32.BF16 R4, R12, R26, R4 ;  /* 0x0000001a0c04723c */ /* 0x010fde0000041804 */
[----:B------:R-:W-:-:S08]  /*6b870*/  NOP ;  /* 0x0000000000007918 */ /* 0x000fd00000000000 */
[----:B------:R-:W-:Y:S04]  /*6b880*/  STL.64 [R1+0x1190], R4 ;  /* 0x0011900401007387 */ /* 0x000fe80000100a00 */
        /* <DEDUP_REMOVED lines=8> */
[----:B0-----:R-:W3:Y:S04]  /*6b910*/  LDL.64 R14, [R1+0xd8] ;  /* 0x0000d800010e7983 */ /* 0x001ee80000100a00 */
[----:B------:R0:W-:Y:S04]  /*6b920*/  STL.64 [R1+0x35e8], R6 ;  /* 0x0035e80601007387 */ /* 0x0001e80000100a00 */
[----:B------:R-:W4:Y:S04]  /*6b930*/  LDL.LU R4, [R1+0xa40] ;  /* 0x000a400001047983 */ /* 0x000f280000300800 */
[----:B------:R-:W4:Y:S04]  /*6b940*/  LDL.LU R5, [R1+0xa44] ;  /* 0x000a440001057983 */ /* 0x000f280000300800 */
[----:B0-----:R-:W4:Y:S04]  /*6b950*/  LDL.LU R6, [R1+0xa48] ;  /* 0x000a480001067983 */ /* 0x001f280000300800 */
[----:B------:R-:W4:Y:S01]  /*6b960*/  LDL.LU R7, [R1+0xa4c] ;  /* 0x000a4c0001077983 */ /* 0x000f220000300800 */
[----:B--2---:R-:W-:Y:S03]  /*6b970*/  HMMA.16816.F32.BF16 R20, R8, R22, R16 ;  /* 0x000000160814723c */ /* 0x004fe60000041810 */
[----:B------:R-:W4:-:S15]  /*6b980*/  LDL.LU.64 R18, [R1+0x3608] ;  /* 0x0036080001127983 */ /* 0x000f1e0000300a00 */
[----:B------:R-:W-:-:S05]  /*6b990*/  NOP ;  /* 0x0000000000007918 */ /* 0x000fca0000000000 */
        /* <DEDUP_REMOVED lines=8> */
[----:B0-----:R-:W2:Y:S01]  /*6ba20*/  LDL.LU R23, [R1+0x35f0] ;  /* 0x0035f00001177983 */ /* 0x001ea20000300800 */
[----:B------:R-:W-:Y:S02]  /*6ba30*/  IMAD.MOV.U32 R25, RZ, RZ, R14 ;  /* 0x000000ffff197224 */ /* 0x000fe400078e000e */
[----:B------:R-:W-:Y:S01]  /*6ba40*/  IMAD.MOV.U32 R24, RZ, RZ, R15 ;  /* 0x000000ffff187224 */ /* 0x000fe200078e000f */
[----:B----4-:R-:W-:Y:S04]  /*6ba50*/  HMMA.16816.F32.BF16 R4, R8, R18, R4 ;  /* 0x000000120804723c */ /* 0x010fe80000041804 */
[----:B------:R-:W-:Y:S04]  /*6ba60*/  STL [R1+0x34d0], R24 ;  /* 0x0034d01801007387 */ /* 0x000fe80000100800 */
[----:B------:R-:W-:Y:S04]  /*6ba70*/  STL [R1+0x34cc], R25 ;  /* 0x0034cc1901007387 */ /* 0x000fe80000100800 */
[----:B--2---:R-:W0:Y:S04]  /*6ba80*/  LDSM.16.MT88.4 R12, [R23+UR4+0xc300] ;  /* 0x00c30004170c783b */ /* 0x004e280008004200 */
[----:B------:R1:W-:Y:S04]  /*6ba90*/  STL [R1+0x3530], R23 ;  /* 0x0035301701007387 */ /* 0x0003e80000100800 */
[----:B------:R-:W2:Y:S04]  /*6baa0*/  LDL.LU R20, [R1+0xa20] ;  /* 0x000a200001147983 */ /* 0x000ea80000300800 */
[----:B------:R-:W2:Y:S04]  /*6bab0*/  LDL.LU R21, [R1+0xa24] ;  /* 0x000a240001157983 */ /* 0x000ea80000300800 */
[----:B------:R-:W2:Y:S04]  /*6bac0*/  LDL.LU R22, [R1+0xa28] ;  /* 0x000a280001167983 */ /* 0x000ea80000300800 */
[----:B-1----:R-:W2:Y:S04]  /*6bad0*/  LDL.LU R23, [R1+0xa2c] ;  /* 0x000a2c0001177983 */ /* 0x002ea80000300800 */
[----:B0-----:R0:W-:Y:S04]  /*6bae0*/  STL.64 [R1+0x33c8], R14 ;  /* 0x0033c80e01007387 */ /* 0x0011e80000100a00 */
[----:B------:R1:W-:Y:S04]  /*6baf0*/  STL.64 [R1+0x33c0], R12 ;  /* 0x0033c00c01007387 */ /* 0x0003e80000100a00 */
[----:B------:R-:W-:Y:S04]  /*6bb00*/  STL.64 [R1+0x18f0], R4 ;  /* 0x0018f00401007387 */ /* 0x000fe80000100a00 */
[----:B------:R3:W-:Y:S01]  /*6bb10*/  STL.64 [R1+0x18f8], R6 ;  /* 0x0018f80601007387 */ /* 0x0007e20000100a00 */
[----:B0-----:R-:W-:-:S02]  /*6bb20*/  IMAD.MOV.U32 R14, RZ, RZ, R28 ;  /* 0x000000ffff0e7224 */ /* 0x001fc400078e001c */
[----:B-1----:R-:W-:Y:S02]  /*6bb30*/  IMAD.MOV.U32 R13, RZ, RZ, R19 ;  /* 0x000000ffff0d7224 */ /* 0x002fe400078e0013 */
[----:B------:R-:W-:Y:S01]  /*6bb40*/  IMAD.MOV.U32 R15, RZ, RZ, R3 ;  /* 0x000000ffff0f7224 */ /* 0x000fe200078e0003 */
[----:B---3--:R-:W3:Y:S01]  /*6bb50*/  LDL.LU.64 R6, [R1+0x35e8] ;  /* 0x0035e80001067983 */ /* 0x008ee20000300a00 */
[----:B------:R-:W-:-:S03]  /*6bb60*/  IMAD.MOV.U32 R28, RZ, RZ, R18 ;  /* 0x000000ffff1c7224 */ /* 0x000fc600078e0012 */
[----:B------:R-:W4:Y:S04]  /*6bb70*/  LDL.LU.64 R18, [R1+0x35e0] ;  /* 0x0035e00001127983 */ /* 0x000f280000300a00 */
[----:B------:R-:W4:Y:S04]  /*6bb80*/  LDL.LU.64 R16, [R1+0x35d8] ;  /* 0x0035d80001107983 */ /* 0x000f280000300a00 */
[----:B------:R-:W-:Y:S04]  /*6bb90*/  STL [R1+0x34d8], R13 ;  /* 0x0034d80d01007387 */ /* 0x000fe80000100800 */
[----:B------:R0:W-:Y:S04]  /*6bba0*/  STL.64 [R1+0x35b0], R14 ;  /* 0x0035b00e01007387 */ /* 0x0001e80000100a00 */
[----:B0-----:R-:W4:Y:S04]  /*6bbb0*/  LDL.64 R14, [R1+0xb8] ;  /* 0x0000b800010e7983 */ /* 0x001f280000100a00 */
        /* <DEDUP_REMOVED lines=8> */
[----:B------:R-:W-:Y:S04]  /*6bc40*/  STL [R1+0x34e0], R29 ;  /* 0x0034e01d01007387 */ /* 0x000fe80000100800 */
[----:B------:R-:W-:Y:S04]  /*6bc50*/  STL [R1+0x34dc], R25 ;  /* 0x0034dc1901007387 */ /* 0x000fe80000100800 */
[----:B------:R-:W-:Y:S01]  /*6bc60*/  STL.64 [R1+0x3590], R26 ;  /* 0x0035901a01007387 */ /* 0x000fe20000100a00 */
[----:B--2---:R-:W-:Y:S06]  /*6bc70*/  HMMA.16816.F32.BF16 R12, R8, R18, R20 ;  /* 0x00000012080c723c */ /* 0x004fec0000041814 */
[----:B------:R-:W-:-:S02]  /*6bc80*/  IMAD.MOV.U32 R5, RZ, RZ, R18 ;  /* 0x000000ffff057224 */ /* 0x000fc400078e0012 */
[----:B------:R-:W-:-:S15]  /*6bc90*/  IMAD.MOV.U32 R4, RZ, RZ, R19 ;  /* 0x000000ffff047224 */ /* 0x000fde00078e0013 */
[----:B------:R-:W-:Y:S04]  /*6bca0*/  STL.64 [R1+0x16f0], R12 ;  /* 0x0016f00c01007387 */ /* 0x000fe80000100a00 */
[----:B------:R-:W-:Y:S04]  /*6bcb0*/  STL.64 [R1+0x16f8], R14 ;  /* 0x0016f80e01007387 */ /* 0x000fe80000100a00 */
[----:B------:R-:W2:Y:S04]  /*6bcc0*/  LDL.LU R16, [R1+0x990] ;  /* 0x0009900001107983 */ /* 0x000ea80000300800 */
        /* <DEDUP_REMOVED lines=8> */
[----:B------:R-:W4:Y:S04]  /*6bd50*/  LDL.LU R19, [R1+0x115c] ;  /* 0x00115c0001137983 */ /* 0x000f280000300800 */
[----:B------:R-:W3:Y:S04]  /*6bd60*/  LDL.64 R22, [R1+0x28] ;  /* 0x0000280001167983 */ /* 0x000ee80000100a00 */
[----:B---3--:R0:W-:Y:S04]  /*6bd70*/  STL.64 [R1+0x3540], R22 ;  /* 0x0035401601007387 */ /* 0x0081e80000100a00 */
[----:B----4-:R-:W-:Y:S04]  /*6bd80*/  STL.64 [R1+0x3518], R18 ;  /* 0x0035181201007387 */ /* 0x010fe80000100a00 */
[----:B--2---:R-:W-:Y:S04]  /*6bd90*/  STL.64 [R1+0x3510], R16 ;  /* 0x0035101001007387 */ /* 0x004fe80000100a00 */
[----:B0-----:R-:W2:Y:S04]  /*6bda0*/  LDL.64 R22, [R1+0x38] ;  /* 0x0000380001167983 */ /* 0x001ea80000100a00 */
[----:B--2---:R0:W-:Y:S04]  /*6bdb0*/  STL.64 [R1+0x3558], R22 ;  /* 0x0035581601007387 */ /* 0x0041e80000100a00 */
[----:B0-----:R-:W2:Y:S01]  /*6bdc0*/  LDL.64 R22, [R1+0x48] ;  /* 0x0000480001167983 */ /* 0x001ea20000100a00 */
[----:B------:R-:W-:-:S02]  /*6bdd0*/  IMAD.MOV.U32 R18, RZ, RZ, R2 ;  /* 0x000000ffff127224 */ /* 0x000fc400078e0002 */
[----:B------:R-:W-:Y:S01]  /*6bde0*/  IMAD.MOV.U32 R19, RZ, RZ, R0 ;  /* 0x000000ffff137224 */ /* 0x000fe200078e0000 */
[----:B--2---:R0:W-:Y:S04]  /*6bdf0*/  STL.64 [R1+0x3570], R22 ;  /* 0x0035701601007387 */ /* 0x0041e80000100a00 */
[----:B0-----:R-:W2:Y:S04]  /*6be00*/  LDL.64 R22, [R1+0x58] ;  /* 0x0000580001167983 */ /* 0x001ea80000100a00 */
[----:B--2---:R-:W-:Y:S04]  /*6be10*/  STL.64 [R1+0x3588], R22 ;  /* 0x0035881601007387 */ /* 0x004fe80000100a00 */
[----:B------:R0:W-:Y:S04]  /*6be20*/  STL.64 [R1+0x3538], R18 ;  /* 0x0035381201007387 */ /* 0x0001e80000100a00 */
[----:B------:R-:W2:Y:S04]  /*6be30*/  LDL.LU R16, [R1+0x9a0] ;  /* 0x0009a00001107983 */ /* 0x000ea80000300800 */
[----:B------:R-:W2:Y:S04]  /*6be40*/  LDL.LU R17, [R1+0x9a4] ;  /* 0x0009a40001117983 */ /* 0x000ea80000300800 */
[----:B0-----:R-:W3:Y:S04]  /*6be50*/  LDL.LU R18, [R1+0x9a8] ;  /* 0x0009a80001127983 */ /* 0x001ee80000300800 */
[----:B------:R-:W3:Y:S04]  /*6be60*/  LDL.LU R19, [R1+0x9ac] ;  /* 0x0009ac0001137983 */ /* 0x000ee80000300800 */
[----:B------:R-:W4:Y:S04]  /*6be70*/  LDL.64 R26, [R1+0x78] ;  /* 0x00007800011a7983 */ /* 0x000f280000100a00 */
[----:B----4-:R0:W-:Y:S04]  /*6be80*/  STL.64 [R1+0x35a8], R26 ;  /* 0x0035a81a01007387 */ /* 0x0101e80000100a00 */
        /* <DEDUP_REMOVED lines=10> */
[----:B0-----:R-:W3:Y:S04]  /*6bf30*/  LDL.64 R26, [R1+0x88] ;  /* 0x00008800011a7983 */ /* 0x001ee80000100a00 */
[----:B-1----:R-:W4:Y:S04]  /*6bf40*/  LDL.64 R14, [R1+0x98] ;  /* 0x00009800010e7983 */ /* 0x002f280000100a00 */
[----:B---3--:R0:W-:Y:S04]  /*6bf50*/  STL.64 [R1+0x35c8], R26 ;  /* 0x0035c81a01007387 */ /* 0x0081e80000100a00 */
[----:B------:R-:W4:Y:S04]  /*6bf60*/  LDL.LU R24, [R1+0xa10] ;  /* 0x000a100001187983 */ /* 0x000f280000300800 */
[----:B------:R-:W4:Y:S04]  /*6bf70*/  LDL.LU R25, [R1+0xa14] ;  /* 0x000a140001197983 */ /* 0x000f280000300800 */
[----:B0-----:R-:W4:Y:S04]  /*6bf80*/  LDL.LU R26, [R1+0xa18] ;  /* 0x000a1800011a7983 */ /* 0x001f280000300800 */
[----:B------:R-:W4:Y:S04]  /*6bf90*/  LDL.LU R27, [R1+0xa1c] ;  /* 0x000a1c00011b7983 */ /* 0x000f280000300800 */
        /* <DEDUP_REMOVED lines=18> */
[----:B------:R-:W-:Y:S06]  /*6c0c0*/  HMMA.16816.F32.BF16 R24, R8, R14, R24 ;  /* 0x0000000e0818723c */ /* 0x000fec0000041818 */
        /* <DEDUP_REMOVED lines=10> */
[----:B------:R-:W-:Y:S04]  /*6c170*/  STL.64 [R1+0x15f0], R24 ;  /* 0x0015f01801007387 */ /* 0x000fe80000100a00 */
[----:B------:R0:W-:Y:S04]  /*6c180*/  STL.64 [R1+0x15f8], R26 ;  /* 0x0015f81a01007387 */ /* 0x0001e80000100a00 */
[----:B0-----:R-:W4:Y:S04]  /*6c190*/  LDL.LU.64 R26, [R1+0x35c8] ;  /* 0x0035c800011a7983 */ /* 0x001f280000300a00 */
[----:B------:R-:W4:Y:S04]  /*6c1a0*/  LDL.LU.64 R14, [R1+0x35c0] ;  /* 0x0035c000010e7983 */ /* 0x000f280000300a00 */
[----:B------:R-:W4:Y:S04]  /*6c1b0*/  LDL.LU.64 R12, [R1+0x35b8] ;  /* 0x0035b800010c7983 */ /* 0x000f280000300a00 */
[----:B------:R-:W-:Y:S01]  /*6c1c0*/  STL [R1+0x34ec], R2 ;  /* 0x0034ec0201007387 */ /* 0x000fe20000100800 */
        /* <DEDUP_REMOVED lines=8> */
[----:B--2---:R-:W-:-:S15]  /*6c250*/  HMMA.16816.F32.BF16 R20, R8, R26, R20 ;  /* 0x0000001a0814723c */ /* 0x004fde0000041814 */
[----:B------:R-:W-:-:S08]  /*6c260*/  NOP ;  /* 0x0000000000007918 */ /* 0x000fd00000000000 */
[----:B------:R-:W-:Y:S04]  /*6c270*/  STL.64 [R1+0x1030], R20 ;  /* 0x0010301401007387 */ /* 0x000fe80000100a00 */
[----:B------:R0:W-:Y:S04]  /*6c280*/  STL.64 [R1+0x1038], R22 ;  /* 0x0010381601007387 */ /* 0x0001e80000100a00 */
[----:B0-----:R-:W4:Y:S04]  /*6c290*/  LDL.LU.64 R22, [R1+0x35a0] ;  /* 0x0035a00001167983 */ /* 0x001f280000300a00 */
[----:B------:R-:W4:Y:S01]  /*6c2a0*/  LDL.LU.64 R20, [R1+0x3598] ;  /* 0x0035980001147983 */ /* 0x000f220000300a00 */
[----:B------:R-:W-:-:S02]  /*6c2b0*/  IMAD.MOV.U32 R28, RZ, RZ, R26 ;  /* 0x000000ffff1c7224 */ /* 0x000fc400078e001a */
[----:B------:R-:W-:Y:S02]  /*6c2c0*/  IMAD.MOV.U32 R24, RZ, RZ, R27 ;  /* 0x000000ffff187224 */ /* 0x000fe400078e001b */
[----:B------:R-:W2:Y:S01]  /*6c2d0*/  LDL.LU.64 R26, [R1+0x3590] ;  /* 0x00359000011a7983 */ /* 0x000ea20000300a00 */
        /* <DEDUP_REMOVED lines=21> */
[----:B------:R-:W3:Y:S04]  /*6c430*/  LDL.LU.64 R22, [R1+0x3558] ;  /* 0x0035580001167983 */ /* 0x000ee80000300a00 */
[----:B--2---:R-:W-:Y:S04]  /*6c440*/  STL.64 [R1+0x3528], R26 ;  /* 0x0035281a01007387 */ /* 0x004fe80000100a00 */
[----:B------:R0:W-:Y:S04]  /*6c450*/  STL.64 [R1+0x3520], R24 ;  /* 0x0035201801007387 */ /* 0x0001e80000100a00 */
[----:B0-----:R-:W2:Y:S04]  /*6c460*/  LDL.LU R24, [R1+0x1160] ;  /* 0x0011600001187983 */ /* 0x001ea80000300800 */
[----:B------:R-:W2:Y:S04]  /*6c470*/  LDL.LU R25, [R1+0x1164] ;  /* 0x0011640001197983 */ /* 0x000ea80000300800 */
[----:B------:R-:W2:Y:S04]  /*6c480*/  LDL.LU R26, [R1+0x1168] ;  /* 0x00116800011a7983 */ /* 0x000ea80000300800 */
[----:B------:R-:W2:Y:S01]  /*6c490*/  LDL.LU R27, [R1+0x116c] ;  /* 0x00116c00011b7983 */ /* 0x000ea20000300800 */
        /* <DEDUP_REMOVED lines=13> */
[----:B0-----:R-:W2:Y:S04]  /*6c570*/  LDL.LU.64 R18, [R1+0x3538] ;  /* 0x0035380001127983 */ /* 0x001ea80000300a00 */
[----:B------:R-:W3:Y:S01]  /*6c580*/  LDL.LU R23, [R1+0x3530] ;  /* 0x0035300001177983 */ /* 0x000ee20000300800 */
[----:B------:R-:W-:-:S03]  /*6c590*/  IMAD.MOV.U32 R2, RZ, RZ, R22 ;  /* 0x000000ffff027224 */ /* 0x000fc600078e0016 */
[----:B---3--:R-:W0:Y:S01]  /*6c5a0*/  LDSM.16.MT88.4 R20, [R23+UR4+0xc380] ;  /* 0x00c380041714783b */ /* 0x008e220008004200 */
[C---:B--2---:R-:W-:Y:S03]  /*6c5b0*/  HMMA.16816.F32.BF16 R16, R8.reuse, R18, R24 ;  /* 0x000000120810723c */ /* 0x044fe60000041818 */
[----:B0-----:R0:W-:Y:S04]  /*6c5c0*/  STL.64 [R1+0x3270], R22 ;  /* 0x0032701601007387 */ /* 0x0011e80000100a00 */
[----:B------:R-:W-:Y:S04]  /*6c5d0*/  STL.64 [R1+0x3268], R20 ;  /* 0x0032681401007387 */ /* 0x000fe80000100a00 */
[----:B0-----:R-:W2:Y:S04]  /*6c5e0*/  LDL R22, [R1+0xe8] ;  /* 0x0000e80001167983 */ /* 0x001ea80000100800 */
[----:B------:R-:W2:Y:S04]  /*6c5f0*/  LDL R23, [R1+0xec] ;  /* 0x0000ec0001177983 */ /* 0x000ea80000100800 */
[----:B------:R-:W3:Y:S04]  /*6c600*/  LDL.LU.64 R26, [R1+0x3528] ;  /* 0x00352800011a7983 */ /* 0x000ee80000300a00 */
[----:B------:R-:W4:Y:S04]  /*6c610*/  LDL.LU.64 R24, [R1+0x3520] ;  /* 0x0035200001187983 */ /* 0x000f280000300a00 */
        /* <DEDUP_REMOVED lines=20> */
[----:B------:R-:W2:Y:S04]  /*6c760*/  LDL.LU R11, [R1+0x8bc] ;  /* 0x0008bc00010b7983 */ /* 0x000ea80000300800 */
[----:B------:R-:W-:Y:S01]  /*6c770*/  STL.64 [R1+0x33d0], R6 ;  /* 0x0033d00601007387 */ /* 0x000fe20000100a00 */
[----:B--2---:R-:W-:Y:S07]  /*6c780*/  HMMA.16816.F32.BF16 R8, R16, R22, R8 ;  /* 0x000000161008723c */ /* 0x004fee0000041808 */
[----:B------:R-:W-:-:S02]  /*6c790*/  IMAD.MOV.U32 R22, RZ, RZ, R2 ;  /* 0x000000ffff167224 */ /* 0x000fc400078e0002 */
[----:B------:R-:W-:Y:S01]  /*6c7a0*/  IMAD.MOV.U32 R23, RZ, RZ, R4 ;  /* 0x000000ffff177224 */ /* 0x000fe200078e0004 */
[----:B------:R-:W2:-:S13]  /*6c7b0*/  LDL.LU R2, [R1+0x34ec] ;  /* 0x0034ec0001027983 */ /* 0x000e9a0000300800 */
[----:B------:R-:W-:Y:S04]  /*6c7c0*/  STL.64 [R1+0x1ae0], R8 ;  /* 0x001ae00801007387 */ /* 0x000fe80000100a00 */
[----:B------:R0:W-:Y:S04]  /*6c7d0*/  STL.64 [R1+0x1ae8], R10 ;  /* 0x001ae80a01007387 */ /* 0x0001e80000100a00 */
[----:B------:R-:W3:Y:S04]  /*6c7e0*/  LDL.LU R4, [R1+0x34e8] ;  /* 0x0034e80001047983 */ /* 0x000ee80000300800 */
[----:B------:R-:W-:Y:S01]  /*6c7f0*/  STL.64 [R1+0x33f8], R22 ;  /* 0x0033f81601007387 */ /* 0x000fe20000100a00 */
[----:B0-----:R-:W-:-:S02]  /*6c800*/  IMAD.MOV.U32 R10, RZ, RZ, R5 ;  /* 0x000000ffff0a7224 */ /* 0x001fc400078e0005 */
[----:B------:R-:W-:Y:S01]  /*6c810*/  IMAD.MOV.U32 R11, RZ, RZ, R29 ;  /* 0x000000ffff0b7224 */ /* 0x000fe200078e001d */
[----:B------:R-:W2:Y:S04]  /*6c820*/  LDL.LU R5, [R1+0x34e4] ;  /* 0x0034e40001057983 */ /* 0x000ea80000300800 */
[----:B------:R-:W2:Y:S04]  /*6c830*/  LDL.LU R29, [R1+0x34e0] ;  /* 0x0034e000011d7983 */ /* 0x000ea80000300800 */
[----:B------:R4:W-:Y:S02]  /*6c840*/  STL.64 [R1+0x3400], R10 ;  /* 0x0034000a01007387 */ /* 0x0009e40000100a00 */
[----:B----4-:R-:W-:-:S02]  /*6c850*/  IMAD.MOV.U32 R10, RZ, RZ, R25 ;  /* 0x000000ffff0a7224 */ /* 0x010fc400078e0019 */
[----:B------:R-:W-:Y:S01]  /*6c860*/  IMAD.MOV.U32 R11, RZ, RZ, R13 ;  /* 0x000000ffff0b7224 */ /* 0x000fe200078e000d */
[----:B------:R-:W4:Y:S04]  /*6c870*/  LDL.LU R25, [R1+0x34dc] ;  /* 0x0034dc0001197983 */ /* 0x000f280000300800 */
[----:B------:R-:W4:Y:S04]  /*6c880*/  LDL.LU R13, [R1+0x34d8] ;  /* 0x0034d800010d7983 */ /* 0x000f280000300800 */
[----:B------:R0:W-:Y:S04]  /*6c890*/  STL.64 [R1+0x3418], R10 ;  /* 0x0034180a01007387 */ /* 0x0001e80000100a00 */
[----:B------:R-:W4:Y:S04]  /*6c8a0*/  LDL.LU R20, [R1+0x800] ;  /* 0x0008000001147983 */ /* 0x000f280000300800 */
[----:B------:R-:W4:Y:S04]  /*6c8b0*/  LDL.LU R21, [R1+0x804] ;  /* 0x0008040001157983 */ /* 0x000f280000300800 */
[----:B------:R-:W4:Y:S04]  /*6c8c0*/  LDL.LU R22, [R1+0x808] ;  /* 0x0008080001167983 */ /* 0x000f280000300800 */
[----:B------:R-:W4:Y:S01]  /*6c8d0*/  LDL.LU R23, [R1+0x80c] ;  /* 0x00080c0001177983 */ /* 0x000f220000300800 */
[----:B0-----:R-:W-:-:S02]  /*6c8e0*/  IMAD.MOV.U32 R10, RZ, RZ, R15 ;  /* 0x000000ffff0a7224 */ /* 0x001fc400078e000f */
[----:B------:R-:W-:-:S05]  /*6c8f0*/  IMAD.MOV.U32 R11, RZ, RZ, R14 ;  /* 0x000000ffff0b7224 */ /* 0x000fca00078e000e */
[----:B------:R0:W-:Y:S04]  /*6c900*/  STL.64 [R1+0x3430], R10 ;  /* 0x0034300a01007387 */ /* 0x0001e80000100a00 */
[----:B------:R-:W4:Y:S04]  /*6c910*/  LDL.LU R8, [R1+0x830] ;  /* 0x0008300001087983 */ /* 0x000f280000300800 */
[----:B------:R-:W4:Y:S04]  /*6c920*/  LDL.LU R9, [R1+0x834] ;  /* 0x0008340001097983 */ /* 0x000f280000300800 */
[----:B0-----:R-:W4:Y:S04]  /*6c930*/  LDL.LU R10, [R1+0x838] ;  /* 0x00083800010a7983 */ /* 0x001f280000300800 */
[----:B------:R-:W4:Y:S01]  /*6c940*/  LDL.LU R11, [R1+0x83c] ;  /* 0x00083c00010b7983 */ /* 0x000f220000300800 */
[----:B------:R-:W-:-:S02]  /*6c950*/  IMAD.MOV.U32 R14, RZ, RZ, R28 ;  /* 0x000000ffff0e7224 */ /* 0x000fc400078e001c */
[----:B------:R-:W-:Y:S02]  /*6c960*/  IMAD.MOV.U32 R15, RZ, RZ, R24 ;  /* 0x000000ffff0f7224 */ /* 0x000fe400078e0018 */
[----:B---3--:R-:W-:Y:S02]  /*6c970*/  IMAD.MOV.U32 R27, RZ, RZ, R4 ;  /* 0x000000ffff1b7224 */ /* 0x008fe400078e0004 */
[----:B--2---:R-:W-:Y:S01]  /*6c980*/  IMAD.MOV.U32 R26, RZ, RZ, R5 ;  /* 0x000000ffff1a7224 */ /* 0x004fe200078e0005 */
[----:B----4-:R-:W-:Y:S04]  /*6c990*/  STL.64 [R1+0x3448], R10 ;  /* 0x0034480a01007387 */ /* 0x010fe80000100a00 */
[----:B------:R0:W-:Y:S04]  /*6c9a0*/  STL.64 [R1+0x3440], R8 ;  /* 0x0034400801007387 */ /* 0x0001e80000100a00 */
[----:B------:R-:W2:Y:S04]  /*6c9b0*/  LDL.LU R28, [R1+0x34d4] ;  /* 0x0034d400011c7983 */ /* 0x000ea80000300800 */
[----:B------:R-:W3:Y:S04]  /*6c9c0*/  LDL.LU R24, [R1+0x34d0] ;  /* 0x0034d00001187983 */ /* 0x000ee80000300800 */
[----:B------:R-:W-:Y:S04]  /*6c9d0*/  STL.64 [R1+0x3450], R14 ;  /* 0x0034500e01007387 */ /* 0x000fe80000100a00 */
[----:B0-----:R-:W4:Y:S04]  /*6c9e0*/  LDL.LU R8, [R1+0x840] ;  /* 0x0008400001087983 */ /* 0x001f280000300800 */
[----:B------:R-:W4:Y:S04]  /*6c9f0*/  LDL.LU R9, [R1+0x844] ;  /* 0x0008440001097983 */ /* 0x000f280000300800 */
[----:B------:R-:W3:Y:S04]  /*6ca00*/  LDL.LU R10, [R1+0x848] ;  /* 0x00084800010a7983 */ /* 0x000ee80000300800 */
[----:B------:R-:W3:Y:S04]  /*6ca10*/  LDL.LU R11, [R1+0x84c] ;  /* 0x00084c00010b7983 */ /* 0x000ee80000300800 */
[----:B------:R0:W-:Y:S04]  /*6ca20*/  STL.64 [R1+0x3480], R26 ;  /* 0x0034801a01007387 */ /* 0x0001e80000100a00 */
[----:B------:R-:W2:Y:S04]  /*6ca30*/  LDL.LU R4, [R1+0x870] ;  /* 0x0008700001047983 */ /* 0x000ea80000300800 */
[----:B------:R-:W2:Y:S04]  /*6ca40*/  LDL.LU R5, [R1+0x874] ;  /* 0x0008740001057983 */ /* 0x000ea80000300800 */
[----:B------:R-:W4:Y:S04]  /*6ca50*/  LDL.LU R6, [R1+0x878] ;  /* 0x0008780001067983 */ /* 0x000f280000300800 */
[----:B------:R-:W4:Y:S01]  /*6ca60*/  LDL.LU R7, [R1+0x87c] ;  /* 0x00087c0001077983 */ /* 0x000f220000300800 */
[----:B0-----:R-:W-:-:S02]  /*6ca70*/  IMAD.MOV.U32 R26, RZ, RZ, R25 ;  /* 0x000000ffff1a7224 */ /* 0x001fc400078e0019 */
[----:B------:R-:W-:Y:S01]  /*6ca80*/  IMAD.MOV.U32 R27, RZ, RZ, R29 ;  /* 0x000000ffff1b7224 */ /* 0x000fe200078e001d */
[----:B----4-:R-:W-:Y:S04]  /*6ca90*/  STL.64 [R1+0x3490], R6 ;  /* 0x0034900601007387 */ /* 0x010fe80000100a00 */
[----:B--2---:R0:W-:Y:S04]  /*6caa0*/  STL.64 [R1+0x3488], R4 ;  /* 0x0034880401007387 */ /* 0x0041e80000100a00 */
        /* <DEDUP_REMOVED lines=10> */
[----:B---3--:R0:W-:Y:S04]  /*6cb50*/  STL.64 [R1+0x34a0], R4 ;  /* 0x0034a00401007387 */ /* 0x0081e80000100a00 */
[----:B------:R-:W-:Y:S04]  /*6cb60*/  STL.64 [R1+0x34b0], R26 ;  /* 0x0034b01a01007387 */ /* 0x000fe80000100a00 */
        /* <DEDUP_REMOVED lines=14> */
[----:B------:R-:W-:Y:S04]  /*6cc50*/  STL.64 [R1+0x3468], R14 ;  /* 0x0034680e01007387 */ /* 0x000fe80000100a00 */
        /* <DEDUP_REMOVED lines=45> */
[----:B------:R-:W3:Y:S01]  /*6cf30*/  LDL.LU.64 R26, [R1+0x18] ;  /* 0x00001800011a7983 */ /* 0x000ee20000300a00 */
[----:B------:R-:W-:-:S02]  /*6cf40*/  IMAD.MOV.U32 R14, RZ, RZ, R2 ;  /* 0x000000ffff0e7224 */ /* 0x000fc400078e0002 */
[----:B------:R-:W-:Y:S01]  /*6cf50*/  IMAD.MOV.U32 R15, RZ, RZ, R0 ;  /* 0x000000ffff0f7224 */ /* 0x000fe200078e0000 */
[----:B---3--:R0:W-:-:S15]  /*6cf60*/  STL.64 [R1+0x33f0], R26 ;  /* 0x0033f01a01007387 */ /* 0x0081de0000100a00 */
[----:B------:R-:W-:-:S02]  /*6cf70*/  NOP ;  /* 0x0000000000007918 */ /* 0x000fc40000000000 */
[----:B------:R1:W-:Y:S04]  /*6cf80*/  STL.64 [R1+0x16e0], R4 ;  /* 0x0016e00401007387 */ /* 0x0003e80000100a00 */
[----:B------:R3:W-:Y:S04]  /*6cf90*/  STL.64 [R1+0x16e8], R6 ;  /* 0x0016e80601007387 */ /* 0x0007e80000100a00 */
[----:B------:R-:W4:Y:S04]  /*6cfa0*/  LDL.LU R24, [R1+0x7f0] ;  /* 0x0007f00001187983 */ /* 0x000f280000300800 */
[----:B------:R-:W4:Y:S04]  /*6cfb0*/  LDL.LU R25, [R1+0x7f4] ;  /* 0x0007f40001197983 */ /* 0x000f280000300800 */
[----:B0-----:R-:W4:Y:S04]  /*6cfc0*/  LDL.LU R26, [R1+0x7f8] ;  /* 0x0007f800011a7983 */ /* 0x001f280000300800 */
[----:B------:R-:W4:Y:S04]  /*6cfd0*/  LDL.LU R27, [R1+0x7fc] ;  /* 0x0007fc00011b7983 */ /* 0x000f280000300800 */
[----:B-1----:R-:W2:Y:S04]  /*6cfe0*/  LDL.LU R4, [R1+0x7d0] ;  /* 0x0007d00001047983 */ /* 0x002ea80000300800 */
[----:B------:R-:W2:Y:S04]  /*6cff0*/  LDL.LU R5, [R1+0x7d4] ;  /* 0x0007d40001057983 */ /* 0x000ea80000300800 */
[----:B---3--:R-:W3:Y:S04]  /*6d000*/  LDL.LU R6, [R1+0x7d8] ;  /* 0x0007d80001067983 */ /* 0x008ee80000300800 */
        /* <DEDUP_REMOVED lines=28> */
[----:B------:R-:W3:-:S15]  /*6d1d0*/  LDL.LU.64 R10, [R1+0x3430] ;  /* 0x00343000010a7983 */ /* 0x000ede0000300a00 */
[----:B------:R-:W-:-:S06]  /*6d1e0*/  NOP ;  /* 0x0000000000007918 */ /* 0x000fcc0000000000 */
[----:B------:R0:W-:Y:S04]  /*6d1f0*/  STL.64 [R1+0x6f0], R12 ;  /* 0x0006f00c01007387 */ /* 0x0001e80000100a00 */
[----:B------:R1:W-:Y:S04]  /*6d200*/  STL.64 [R1+0x6f8], R14 ;  /* 0x0006f80e01007387 */ /* 0x0003e80000100a00 */
[----:B0-----:R-:W2:Y:S04]  /*6d210*/  LDL.LU R12, [R1+0x320] ;  /* 0x00032000010c7983 */ /* 0x001ea80000300800 */
[----:B------:R-:W2:Y:S04]  /*6d220*/  LDL.LU R13, [R1+0x324] ;  /* 0x00032400010d7983 */ /* 0x000ea80000300800 */
[----:B-1----:R-:W2:Y:S04]  /*6d230*/  LDL.LU R14, [R1+0x328] ;  /* 0x00032800010e7983 */ /* 0x002ea80000300800 */
[----:B------:R-:W2:Y:S01]  /*6d240*/  LDL.LU R15, [R1+0x32c] ;  /* 0x00032c00010f7983 */ /* 0x000ea20000300800 */
        /* <DEDUP_REMOVED lines=15> */
[----:B------:R-:W4:-:S15]  /*6d340*/  LDL.LU.64 R22, [R1+0x33f8] ;  /* 0x0033f80001167983 */ /* 0x000f1e0000300a00 */
[----:B------:R-:W-:-:S06]  /*6d350*/  NOP ;  /* 0x0000000000007918 */ /* 0x000fcc0000000000 */
[----:B------:R0:W-:Y:S04]  /*6d360*/  STL.64 [R1+0x1170], R8 ;  /* 0x0011700801007387 */ /* 0x0001e80000100a00 */
[----:B------:R1:W-:Y:S04]  /*6d370*/  STL.64 [R1+0x1178], R10 ;  /* 0x0011780a01007387 */ /* 0x0003e80000100a00 */
[----:B0-----:R-:W3:Y:S04]  /*6d380*/  LDL.LU R8, [R1+0x2e0] ;  /* 0x0002e00001087983 */ /* 0x001ee80000300800 */
[----:B------:R-:W3:Y:S04]  /*6d390*/  LDL.LU R9, [R1+0x2e4] ;  /* 0x0002e40001097983 */ /* 0x000ee80000300800 */
[----:B-1----:R-:W3:Y:S04]  /*6d3a0*/  LDL.LU R10, [R1+0x2e8] ;  /* 0x0002e800010a7983 */ /* 0x002ee80000300800 */
[----:B------:R-:W3:Y:S01]  /*6d3b0*/  LDL.LU R11, [R1+0x2ec] ;  /* 0x0002ec00010b7983 */ /* 0x000ee20000300800 */
[----:B----4-:R-:W-:Y:S03]  /*6d3c0*/  HMMA.16816.F32.BF16 R20, R16, R22, R24 ;  /* 0x000000161014723c */ /* 0x010fe60000041818 */
[----:B------:R-:W2:-:S15]  /*6d3d0*/  LDL.LU.64 R26, [R1+0x33f0] ;  /* 0x0033f000011a7983 */ /* 0x000e9e0000300a00 */
[----:B------:R-:W-:-:S05]  /*6d3e0*/  NOP ;  /* 0x0000000000007918 */ /* 0x000fca0000000000 */
[----:B------:R0:W-:Y:S04]  /*6d3f0*/  STL.64 [R1+0x1160], R20 ;  /* 0x0011601401007387 */ /* 0x0001e80000100a00 */
[----:B------:R1:W-:Y:S04]  /*6d400*/  STL.64 [R1+0x1168], R22 ;  /* 0x0011681601007387 */ /* 0x0003e80000100a00 */
[----:B0-----:R-:W4:Y:S04]  /*6d410*/  LDL.LU R20, [R1+0x2b0] ;  /* 0x0002b00001147983 */ /* 0x001f280000300800 */
[----:B------:R-:W4:Y:S04]  /*6d420*/  LDL.LU R21, [R1+0x2b4] ;  /* 0x0002b40001157983 */ /* 0x000f280000300800 */
[----:B-1----:R-:W3:Y:S04]  /*6d430*/  LDL.LU R22, [R1+0x2b8] ;  /* 0x0002b80001167983 */ /* 0x002ee80000300800 */
[----:B------:R-:W3:Y:S04]  /*6d440*/  LDL.LU R23, [R1+0x2bc] ;  /* 0x0002bc0001177983 */ /* 0x000ee80000300800 */
[----:B---3--:R0:W-:Y:S04]  /*6d450*/  STL.64 [R1+0x33a0], R22 ;  /* 0x0033a01601007387 */ /* 0x0081e80000100a00 */
[----:B----4-:R-:W-:Y:S04]  /*6d460*/  STL.64 [R1+0x3398], R20 ;  /* 0x0033981401007387 */ /* 0x010fe80000100a00 */
[----:B0-----:R-:W3:Y:S01]  /*6d470*/  LDL.LU.64 R22, [R1+0xc8] ;  /* 0x0000c80001167983 */ /* 0x001ee20000300a00 */
[----:B--2---:R-:W-:Y:S03]  /*6d480*/  HMMA.16816.F32.BF16 R4, R16, R26, R4 ;  /* 0x0000001a1004723c */ /* 0x004fe60000041804 */
[----:B---3--:R0:W-:Y:S04]  /*6d490*/  STL.64 [R1+0x33b0], R22 ;  /* 0x0033b01601007387 */ /* 0x0081e80000100a00 */
[----:B0-----:R-:W2:Y:S01]  /*6d4a0*/  LDL.LU.64 R22, [R1+0xd8] ;  /* 0x0000d80001167983 */ /* 0x001ea20000300a00 */
[----:B------:R-:W-:-:S02]  /*6d4b0*/  IMAD.MOV.U32 R2, RZ, RZ, R26 ;  /* 0x000000ffff027224 */ /* 0x000fc400078e001a */
[----:B------:R-:W-:Y:S01]  /*6d4c0*/  IMAD.MOV.U32 R0, RZ, RZ, R27 ;  /* 0x000000ffff007224 */ /* 0x000fe200078e001b */
[----:B--2---:R0:W-:Y:S04]  /*6d4d0*/  STL.64 [R1+0x33b8], R22 ;  /* 0x0033b81601007387 */ /* 0x0041e80000100a00 */
[----:B0-----:R-:W2:Y:S08]  /*6d4e0*/  LDL.LU.64 R22, [R1+0xe8] ;  /* 0x0000e80001167983 */ /* 0x001eb00000300a00 */
        /* <DEDUP_REMOVED lines=9> */
[----:B0-----:R-:W3:Y:S04]  /*6d580*/  LDL.LU.64 R6, [R1+0x33d0] ;  /* 0x0033d00001067983 */ /* 0x001ee80000300a00 */
[----:B------:R0:W-:Y:S04]  /*6d590*/  STL.64 [R1+0x3318], R26 ;  /* 0x0033181a01007387 */ /* 0x0001e80000100a00 */
[----:B0-----:R-:W4:Y:S01]  /*6d5a0*/  LDL.LU.64 R26, [R1+0xa8] ;  /* 0x0000a800011a7983 */ /* 0x001f220000300a00 */
[----:B---3--:R-:W-:Y:S03]  /*6d5b0*/  HMMA.16816.F32.BF16 R16, R16, R6, R12 ;  /* 0x000000061010723c */ /* 0x008fe6000004180c */
[----:B----4-:R0:W-:Y:S04]  /*6d5c0*/  STL.64 [R1+0x33a8], R26 ;  /* 0x0033a81a01007387 */ /* 0x0101e80000100a00 */
[----:B------:R-:W3:Y:S04]  /*6d5d0*/  LDL.LU R24, [R1+0x2c0] ;  /* 0x0002c00001187983 */ /* 0x000ee80000300800 */
[----:B------:R-:W3:Y:S04]  /*6d5e0*/  LDL.LU R25, [R1+0x2c4] ;  /* 0x0002c40001197983 */ /* 0x000ee80000300800 */
[----:B0-----:R-:W3:Y:S04]  /*6d5f0*/  LDL.LU R26, [R1+0x2c8] ;  /* 0x0002c800011a7983 */ /* 0x001ee80000300800 */
[----:B------:R-:W3:Y:S04]  /*6d600*/  LDL.LU R27, [R1+0x2cc] ;  /* 0x0002cc00011b7983 */ /* 0x000ee80000300800 */
[----:B------:R-:W2:Y:S04]  /*6d610*/  LDL.LU.64 R14, [R1+0x33c8] ;  /* 0x0033c800010e7983 */ /* 0x000ea80000300a00 */
[----:B------:R-:W2:Y:S04]  /*6d620*/  LDL.LU.64 R12, [R1+0x33c0] ;  /* 0x0033c000010c7983 */ /* 0x000ea80000300a00 */
[----:B------:R0:W-:Y:S04]  /*6d630*/  STL [R1+0x32ac], R6 ;  /* 0x0032ac0601007387 */ /* 0x0001e80000100800 */
[----:B------:R1:W-:Y:S04]  /*6d640*/  STL [R1+0x32a8], R7 ;  /* 0x0032a80701007387 */ /* 0x0003e80000100800 */
[----:B------:R-:W-:Y:S04]  /*6d650*/  STL.64 [R1+0x1f0], R16 ;  /* 0x0001f01001007387 */ /* 0x000fe80000100a00 */
[----:B------:R-:W-:Y:S04]  /*6d660*/  STL.64 [R1+0x1f8], R18 ;  /* 0x0001f81201007387 */ /* 0x000fe80000100a00 */
[----:B------:R-:W4:Y:S04]  /*6d670*/  LDL.LU R4, [R1+0x2d0] ;  /* 0x0002d00001047983 */ /* 0x000f280000300800 */
[----:B------:R-:W4:Y:S04]  /*6d680*/  LDL.LU R5, [R1+0x2d4] ;  /* 0x0002d40001057983 */ /* 0x000f280000300800 */
[----:B0-----:R-:W4:Y:S04]  /*6d690*/  LDL.LU R6, [R1+0x2d8] ;  /* 0x0002d80001067983 */ /* 0x001f280000300800 */
[----:B-1----:R-:W4:Y:S01]  /*6d6a0*/  LDL.LU R7, [R1+0x2dc] ;  /* 0x0002dc0001077983 */ /* 0x002f220000300800 */
[----:B--2---:R-:W-:-:S15]  /*6d6b0*/  HMMA.16816.F32.BF16 R8, R12, R22, R8 ;  /* 0x000000160c08723c */ /* 0x004fde0000041808 */
[----:B------:R-:W-:-:S08]  /*6d6c0*/  NOP ;  /* 0x0000000000007918 */ /* 0x000fd00000000000 */
[----:B------:R0:W-:Y:S04]  /*6d6d0*/  STL.64 [R1+0x1ab0], R8 ;  /* 0x001ab00801007387 */ /* 0x0001e80000100a00 */
[----:B------:R-:W-:Y:S01]  /*6d6e0*/  STL.64 [R1+0x1ab8], R10 ;  /* 0x001ab80a01007387 */ /* 0x000fe20000100a00 */
[----:B0-----:R-:W-:Y:S02]  /*6d6f0*/  IMAD.MOV.U32 R9, RZ, RZ, R22 ;  /* 0x000000ffff097224 */ /* 0x001fe400078e0016 */
[----:B------:R-:W-:Y:S02]  /*6d700*/  IMAD.MOV.U32 R8, RZ, RZ, R23 ;  /* 0x000000ffff087224 */ /* 0x000fe400078e0017 */
[----:B------:R-:W4:Y:S04]  /*6d710*/  LDL.LU.64 R22, [R1+0x33b8] ;  /* 0x0033b80001167983 */ /* 0x000f280000300a00 */
[----:B------:R0:W-:Y:S04]  /*6d720*/  STL [R1+0x32b4], R8 ;  /* 0x0032b40801007387 */ /* 0x0001e80000100800 */
[----:B------:R1:W-:Y:S04]  /*6d730*/  STL [R1+0x32b0], R9 ;  /* 0x0032b00901007387 */ /* 0x0003e80000100800 */
[----:B0-----:R-:W2:Y:S04]  /*6d740*/  LDL.LU R8, [R1+0x2a0] ;  /* 0x0002a00001087983 */ /* 0x001ea80000300800 */
[----:B-1----:R-:W2:Y:S04]  /*6d750*/  LDL.LU R9, [R1+0x2a4] ;  /* 0x0002a40001097983 */ /* 0x002ea80000300800 */
[----:B------:R-:W2:Y:S04]  /*6d760*/  LDL.LU R10, [R1+0x2a8] ;  /* 0x0002a800010a7983 */ /* 0x000ea80000300800 */
[----:B------:R-:W2:Y:S01]  /*6d770*/  LDL.LU R11, [R1+0x2ac] ;  /* 0x0002ac00010b7983 */ /* 0x000ea20000300800 */
[----:B----4-:R-:W-:-:S15]  /*6d780*/  HMMA.16816.F32.BF16 R4, R12, R22, R4 ;  /* 0x000000160c04723c */ /* 0x010fde0000041804 */
[----:B------:R-:W-:-:S08]  /*6d790*/  NOP ;  /* 0x0000000000007918 */ /* 0x000fd00000000000 */
[----:B------:R0:W-:Y:S04]  /*6d7a0*/  STL.64 [R1+0x19b0], R4 ;  /* 0x0019b00401007387 */ /* 0x0001e80000100a00 */
[----:B------:R1:W-:Y:S01]  /*6d7b0*/  STL.64 [R1+0x19b8], R6 ;  /* 0x0019b80601007387 */ /* 0x0003e20000100a00 */
[----:B0-----:R-:W-:Y:S02]  /*6d7c0*/  IMAD.MOV.U32 R5, RZ, RZ, R22 ;  /* 0x000000ffff057224 */ /* 0x001fe400078e0016 */
[----:B------:R-:W-:Y:S02]  /*6d7d0*/  IMAD.MOV.U32 R4, RZ, RZ, R23 ;  /* 0x000000ffff047224 */ /* 0x000fe400078e0017 */
[----:B------:R-:W3:Y:S04]  /*6d7e0*/  LDL.LU.64 R22, [R1+0x33b0] ;  /* 0x0033b00001167983 */ /* 0x000ee80000300a00 */
[----:B------:R-:W-:Y:S04]  /*6d7f0*/  STL [R1+0x32bc], R4 ;  /* 0x0032bc0401007387 */ /* 0x000fe80000100800 */
[----:B------:R-:W-:Y:S04]  /*6d800*/  STL [R1+0x32b8], R5 ;  /* 0x0032b80501007387 */ /* 0x000fe80000100800 */
[----:B-1----:R-:W4:Y:S01]  /*6d810*/  LDL.LU.64 R6, [R1+0xb8] ;  /* 0x0000b80001067983 */ /* 0x002f220000300a00 */
[----:B---3--:R-:W-:Y:S06]  /*6d820*/  HMMA.16816.F32.BF16 R24, R12, R22, R24 ;  /* 0x000000160c18723c */ /* 0x008fec0000041818 */
[----:B------:R-:W-:-:S02]  /*6d830*/  IMAD.MOV.U32 R17, RZ, RZ, R22 ;  /* 0x000000ffff117224 */ /* 0x000fc400078e0016 */
[----:B------:R-:W-:-:S15]  /*6d840*/  IMAD.MOV.U32 R16, RZ, RZ, R23 ;  /* 0x000000ffff107224 */ /* 0x000fde00078e0017 */
[----:B------:R-:W-:Y:S04]  /*6d850*/  STL.64 [R1+0x18b0], R24 ;  /* 0x0018b01801007387 */ /* 0x000fe80000100a00 */
[----:B------:R0:W-:Y:S04]  /*6d860*/  STL.64 [R1+0x18b8], R26 ;  /* 0x0018b81a01007387 */ /* 0x0001e80000100a00 */
[----:B0-----:R-:W2:Y:S04]  /*6d870*/  LDL.LU.64 R26, [R1+0x33a8] ;  /* 0x0033a800011a7983 */ /* 0x001ea80000300a00 */
[----:B------:R-:W4:Y:S04]  /*6d880*/  LDL.LU.64 R22, [R1+0x33a0] ;  /* 0x0033a00001167983 */ /* 0x000f280000300a00 */
[----:B------:R-:W4:Y:S01]  /*6d890*/  LDL.LU.64 R20, [R1+0x3398] ;  /* 0x0033980001147983 */ /* 0x000f220000300a00 */
[----:B------:R-:W-:-:S02]  /*6d8a0*/  IMAD.MOV.U32 R18, RZ, RZ, R2 ;  /* 0x000000ffff127224 */ /* 0x000fc400078e0002 */
[----:B------:R-:W-:Y:S01]  /*6d8b0*/  IMAD.MOV.U32 R19, RZ, RZ, R0 ;  /* 0x000000ffff137224 */ /* 0x000fe200078e0000 */
[----:B------:R-:W-:Y:S04]  /*6d8c0*/  STL [R1+0x32d8], R16 ;  /* 0x0032d81001007387 */ /* 0x000fe80000100800 */
[----:B------:R-:W-:Y:S04]  /*6d8d0*/  STL [R1+0x32c0], R17 ;  /* 0x0032c01101007387 */ /* 0x000fe80000100800 */
[----:B------:R4:W-:Y:S02]  /*6d8e0*/  STL.64 [R1+0x3330], R18 ;  /* 0x0033301201007387 */ /* 0x0009e40000100a00 */
[----:B----4-:R-:W-:Y:S07]  /*6d8f0*/  HMMA.16816.F32.BF16 R16, R12, R6, R20 ;  /* 0x000000060c10723c */ /* 0x010fee0000041814 */
[----:B------:R-:W-:-:S02]  /*6d900*/  IMAD.MOV.U32 R21, RZ, RZ, R6 ;  /* 0x000000ffff157224 */ /* 0x000fc400078e0006 */
[----:B------:R-:W-:Y:S02]  /*6d910*/  IMAD.MOV.U32 R20, RZ, RZ, R7 ;  /* 0x000000ffff147224 */ /* 0x000fe400078e0007 */
[----:B--2---:R-:W-:Y:S06]  /*6d920*/  HMMA.16816.F32.BF16 R4, R12, R26, R8 ;  /* 0x0000001a0c04723c */ /* 0x004fec0000041808 */
[----:B------:R-:W-:Y:S02]  /*6d930*/  IMAD.MOV.U32 R23, RZ, RZ, R26 ;  /* 0x000000ffff177224 */ /* 0x000fe400078e001a */
[----:B------:R-:W-:-:S04]  /*6d940*/  IMAD.MOV.U32 R22, RZ, RZ, R27 ;  /* 0x000000ffff167224 */ /* 0x000fc800078e001b */
[----:B------:R-:W-:Y:S04]  /*6d950*/  STL.64 [R1+0x17b0], R16 ;  /* 0x0017b01001007387 */ /* 0x000fe80000100a00 */
[----:B------:R-:W-:Y:S07]  /*6d960*/  STL.64 [R1+0x17b8], R18 ;  /* 0x0017b81201007387 */ /* 0x000fee0000100a00 */
[----:B------:R-:W-:Y:S04]  /*6d970*/  STL.64 [R1+0x16b0], R4 ;  /* 0x0016b00401007387 */ /* 0x000fe80000100a00 */
[----:B------:R-:W-:Y:S04]  /*6d980*/  STL.64 [R1+0x16b8], R6 ;  /* 0x0016b80601007387 */ /* 0x000fe80000100a00 */
        /* <DEDUP_REMOVED lines=10> */
[----:B------:R-:W3:Y:S01]  /*6da30*/  LDL.LU R22, [R1+0x218] ;  /* 0x0002180001167983 */ /* 0x000ee20000300800 */
[----:B------:R-:W-:-:S03]  /*6da40*/  IMAD.MOV.U32 R23, RZ, RZ, R29 ;  /* 0x000000ffff177224 */ /* 0x000fc600078e001d */
[----:B------:R-:W4:Y:S04]  /*6da50*/  LDL.LU R29, [R1+0x3390] ;  /* 0x00339000011d7983 */ /* 0x000f280000300800 */
        /* <DEDUP_REMOVED lines=14> */
[----:B0-----:R-:W3:Y:S04]  /*6db40*/  LDL.LU.64 R6, [R1+0x98] ;  /* 0x0000980001067983 */ /* 0x001ee80000300a00 */
[----:B--2---:R0:W-:Y:S04]  /*6db50*/  STL.64 [R1+0x3370], R10 ;  /* 0x0033700a01007387 */ /* 0x0041e80000100a00 */
[----:B------:R1:W-:Y:S04]  /*6db60*/  STL.64 [R1+0x3368], R8 ;  /* 0x0033680801007387 */ /* 0x0003e80000100a00 */
[----:B0-----:R-:W2:Y:S04]  /*6db70*/  LDL.LU.64 R10, [R1+0x88] ;  /* 0x00008800010a7983 */ /* 0x001ea80000300a00 */
[----:B--2---:R0:W-:Y:S04]  /*6db80*/  STL.64 [R1+0x3388], R10 ;  /* 0x0033880a01007387 */ /* 0x0041e80000100a00 */
[----:B-1----:R-:W3:Y:S04]  /*6db90*/  LDL.LU R8, [R1+0x290] ;  /* 0x0002900001087983 */ /* 0x002ee80000300800 */
[----:B------:R-:W3:Y:S04]  /*6dba0*/  LDL.LU R9, [R1+0x294] ;  /* 0x0002940001097983 */ /* 0x000ee80000300800 */
[----:B0-----:R-:W3:Y:S04]  /*6dbb0*/  LDL.LU R10, [R1+0x298] ;  /* 0x00029800010a7983 */ /* 0x001ee80000300800 */
[----:B------:R-:W3:Y:S04]  /*6dbc0*/  LDL.LU R11, [R1+0x29c] ;  /* 0x00029c00010b7983 */ /* 0x000ee80000300800 */
[----:B------:R0:W-:Y:S04]  /*6dbd0*/  STL.64 [R1+0x3340], R18 ;  /* 0x0033401201007387 */ /* 0x0001e80000100a00 */
[----:B------:R-:W-:Y:S04]  /*6dbe0*/  STL.64 [R1+0x3338], R16 ;  /* 0x0033381001007387 */ /* 0x000fe80000100a00 */
[----:B0-----:R-:W2:Y:S04]  /*6dbf0*/  LDL.LU.64 R18, [R1+0x58] ;  /* 0x0000580001127983 */ /* 0x001ea80000300a00 */
[----:B--2---:R0:W-:Y:S04]  /*6dc00*/  STL.64 [R1+0x3350], R18 ;  /* 0x0033501201007387 */ /* 0x0041e80000100a00 */
[----:B0-----:R-:W2:Y:S04]  /*6dc10*/  LDL.LU.64 R18, [R1+0x68] ;  /* 0x0000680001127983 */ /* 0x001ea80000300a00 */
[----:B------:R-:W4:Y:S04]  /*6dc20*/  LDL.LU.64 R26, [R1+0x38] ;  /* 0x00003800011a7983 */ /* 0x000f280000300a00 */
[----:B----4-:R0:W-:Y:S04]  /*6dc30*/  STL.64 [R1+0x3328], R26 ;  /* 0x0033281a01007387 */ /* 0x0101e80000100a00 */
[----:B0-----:R-:W4:Y:S04]  /*6dc40*/  LDL.LU.64 R26, [R1+0x48] ;  /* 0x00004800011a7983 */ /* 0x001f280000300a00 */
[----:B----4-:R0:W-:Y:S04]  /*6dc50*/  STL.64 [R1+0x3348], R26 ;  /* 0x0033481a01007387 */ /* 0x0101e80000100a00 */
[----:B------:R-:W4:Y:S04]  /*6dc60*/  LDL.LU R24, [R1+0x250] ;  /* 0x0002500001187983 */ /* 0x000f280000300800 */
[----:B------:R-:W4:Y:S04]  /*6dc70*/  LDL.LU R25, [R1+0x254] ;  /* 0x0002540001197983 */ /* 0x000f280000300800 */
[----:B0-----:R-:W2:Y:S04]  /*6dc80*/  LDL.LU R26, [R1+0x258] ;  /* 0x00025800011a7983 */ /* 0x001ea80000300800 */
        /* <DEDUP_REMOVED lines=11> */
[----:B------:R-:W-:-:S02]  /*6dd40*/  IMAD.MOV.U32 R3, RZ, RZ, R6 ;  /* 0x000000ffff037224 */ /* 0x000fc400078e0006 */
[----:B------:R-:W-:Y:S01]  /*6dd50*/  IMAD.MOV.U32 R2, RZ, RZ, R7 ;  /* 0x000000ffff027224 */ /* 0x000fe200078e0007 */
[----:B---3--:R0:W-:Y:S04]  /*6dd60*/  STL.64 [R1+0x3320], R22 ;  /* 0x0033201601007387 */ /* 0x0081e80000100a00 */
[----:B-1----:R-:W3:Y:S04]  /*6dd70*/  LDL.LU R20, [R1+0x230] ;  /* 0x0002300001147983 */ /* 0x002ee80000300800 */
[----:B------:R-:W3:Y:S04]  /*6dd80*/  LDL.LU R21, [R1+0x234] ;  /* 0x0002340001157983 */ /* 0x000ee80000300800 */
[----:B0-----:R-:W3:Y:S04]  /*6dd90*/  LDL.LU R22, [R1+0x238] ;  /* 0x0002380001167983 */ /* 0x001ee80000300800 */
[----:B------:R-:W-:Y:S04]  /*6dda0*/  STL.64 [R1+0x15b0], R8 ;  /* 0x0015b00801007387 */ /* 0x000fe80000100a00 */
[----:B------:R0:W-:Y:S04]  /*6ddb0*/  STL.64 [R1+0x15b8], R10 ;  /* 0x0015b80a01007387 */ /* 0x0001e80000100a00 */
[----:B0-----:R-:W4:Y:S04]  /*6ddc0*/  LDL.LU.64 R10, [R1+0x3388] ;  /* 0x00338800010a7983 */ /* 0x001f280000300a00 */
[----:B------:R-:W4:Y:S04]  /*6ddd0*/  LDL.LU.64 R6, [R1+0x3380] ;  /* 0x0033800001067983 */ /* 0x000f280000300a00 */
[----:B------:R-:W4:Y:S04]  /*6dde0*/  LDL.LU.64 R4, [R1+0x3378] ;  /* 0x0033780001047983 */ /* 0x000f280000300a00 */
[----:B------:R-:W-:Y:S04]  /*6ddf0*/  STL [R1+0x32e0], R2 ;  /* 0x0032e00201007387 */ /* 0x000fe80000100800 */
[----:B------:R-:W-:Y:S01]  /*6de00*/  STL [R1+0x32dc], R3 ;  /* 0x0032dc0301007387 */ /* 0x000fe20000100800 */
[----:B----4-:R-:W-:Y:S06]  /*6de10*/  HMMA.16816.F32.BF16 R4, R12, R10, R4 ;  /* 0x0000000a0c04723c */ /* 0x010fec0000041804 */
[----:B------:R-:W-:-:S15]  /*6de20*/  IMAD.MOV.U32 R0, RZ, RZ, R11 ;  /* 0x000000ffff007224 */ /* 0x000fde00078e000b */
[----:B------:R-:W-:-:S02]  /*6de30*/  NOP ;  /* 0x0000000000007918 */ /* 0x000fc40000000000 */
[----:B------:R-:W-:Y:S04]  /*6de40*/  STL.64 [R1+0x1130], R4 ;  /* 0x0011300401007387 */ /* 0x000fe80000100a00 */
[----:B------:R0:W-:Y:S02]  /*6de50*/  STL.64 [R1+0x1138], R6 ;  /* 0x0011380601007387 */ /* 0x0001e40000100a00 */
[----:B0-----:R-:W-:Y:S02]  /*6de60*/  IMAD.MOV.U32 R7, RZ, RZ, R10 ;  /* 0x000000ffff077224 */ /* 0x001fe400078e000a */
[----:B------:R-:W4:Y:S04]  /*6de70*/  LDL.LU.64 R10, [R1+0x3370] ;  /* 0x00337000010a7983 */ /* 0x000f280000300a00 */
[----:B------:R-:W4:Y:S04]  /*6de80*/  LDL.LU.64 R8, [R1+0x3368] ;  /* 0x0033680001087983 */ /* 0x000f280000300a00 */
[----:B------:R0:W-:Y:S04]  /*6de90*/  STL [R1+0x32e4], R7 ;  /* 0x0032e40701007387 */ /* 0x0001e80000100800 */
[----:B0-----:R-:W4:Y:S02]  /*6dea0*/  LDL.LU.64 R6, [R1+0x78] ;  /* 0x0000780001067983 */ /* 0x001f240000300a00 */
[----:B----4-:R-:W-:-:S15]  /*6deb0*/  HMMA.16816.F32.BF16 R8, R12, R6, R8 ;  /* 0x000000060c08723c */ /* 0x010fde0000041808 */
[----:B------:R-:W-:-:S08]  /*6dec0*/  NOP ;  /* 0x0000000000007918 */ /* 0x000fd00000000000 */
[----:B------:R-:W-:Y:S04]  /*6ded0*/  STL.64 [R1+0x1120], R8 ;  /* 0x0011200801007387 */ /* 0x000fe80000100a00 */
[----:B------:R0:W-:Y:S04]  /*6dee0*/  STL.64 [R1+0x1128], R10 ;  /* 0x0011280a01007387 */ /* 0x0001e80000100a00 */
[----:B0-----:R-:W4:Y:S01]  /*6def0*/  LDL.LU.64 R10, [R1+0x1bd8] ;  /* 0x001bd800010a7983 */ /* 0x001f220000300a00 */
[----:B--2---:R-:W-:Y:S03]  /*6df00*/  HMMA.16816.F32.BF16 R24, R12, R18, R24 ;  /* 0x000000120c18723c */ /* 0x004fe60000041818 */
[----:B----4-:R0:W-:-:S15]  /*6df10*/  STL.64 [R1+0x3258], R10 ;  /* 0x0032580a01007387 */ /* 0x0101de0000100a00 */
[----:B------:R-:W-:-:S05]  /*6df20*/  NOP ;  /* 0x0000000000007918 */ /* 0x000fca0000000000 */
[----:B------:R-:W-:Y:S04]  /*6df30*/  STL.64 [R1+0x1110], R24 ;  /* 0x0011101801007387 */ /* 0x000fe80000100a00 */
[----:B------:R1:W-:Y:S01]  /*6df40*/  STL.64 [R1+0x1118], R26 ;  /* 0x0011181a01007387 */ /* 0x0003e20000100a00 */
[----:B0-----:R-:W-:Y:S02]  /*6df50*/  IMAD.MOV.U32 R11, RZ, RZ, R18 ;  /* 0x000000ffff0b7224 */ /* 0x001fe400078e0012 */
[----:B------:R-:W-:Y:S01]  /*6df60*/  IMAD.MOV.U32 R10, RZ, RZ, R19 ;  /* 0x000000ffff0a7224 */ /* 0x000fe200078e0013 */
[----:B-1----:R-:W2:Y:S04]  /*6df70*/  LDL.LU.64 R26, [R1+0x3360] ;  /* 0x00336000011a7983 */ /* 0x002ea80000300a00 */
[----:B------:R-:W2:Y:S04]  /*6df80*/  LDL.LU.64 R24, [R1+0x3358] ;  /* 0x0033580001187983 */ /* 0x000ea80000300a00 */
[----:B------:R-:W2:Y:S01]  /*6df90*/  LDL.LU.64 R18, [R1+0x3350] ;  /* 0x0033500001127983 */ /* 0x000ea20000300a00 */
[----:B------:R-:W-:-:S03]  /*6dfa0*/  IMAD.MOV.U32 R23, RZ, RZ, R29 ;  /* 0x000000ffff177224 */ /* 0x000fc600078e001d */
[----:B------:R-:W4:Y:S01]  /*6dfb0*/  LDL.LU.64 R28, [R1+0x1be0] ;  /* 0x001be000011c7983 */ /* 0x000f220000300a00 */
[----:B--2---:R-:W-:Y:S06]  /*6dfc0*/  HMMA.16816.F32.BF16 R24, R12, R18, R24 ;  /* 0x000000120c18723c */ /* 0x004fec0000041818 */
[----:B------:R-:W-:Y:S02]  /*6dfd0*/  IMAD.MOV.U32 R5, RZ, RZ, R18 ;  /* 0x000000ffff057224 */ /* 0x000fe400078e0012 */
        /* <DEDUP_REMOVED lines=9> */
[----:B0-----:R-:W4:Y:S04]  /*6e070*/  LDL.LU R8, [R1+0x220] ;  /* 0x0002200001087983 */ /* 0x001f280000300800 */
[----:B------:R-:W4:Y:S04]  /*6e080*/  LDL.LU R9, [R1+0x224] ;  /* 0x0002240001097983 */ /* 0x000f280000300800 */
[----:B------:R-:W4:Y:S04]  /*6e090*/  LDL.LU R10, [R1+0x228] ;  /* 0x00022800010a7983 */ /* 0x000f280000300800 */
[----:B------:R-:W4:Y:S01]  /*6e0a0*/  LDL.LU R11, [R1+0x22c] ;  /* 0x00022c00010b7983 */ /* 0x000f220000300800 */
[----:B--2---:R-:W-:Y:S06]  /*6e0b0*/  HMMA.16816.F32.BF16 R16, R12, R26, R16 ;  /* 0x0000001a0c10723c */ /* 0x004fec0000041810 */
[----:B------:R-:W-:-:S15]  /*6e0c0*/  IMAD.MOV.U32 R4, RZ, RZ, R27 ;  /* 0x000000ffff047224 */ /* 0x000fde00078e001b */
[----:B------:R-:W-:-:S02]  /*6e0d0*/  NOP ;  /* 0x0000000000007918 */ /* 0x000fc40000000000 */
[----:B------:R0:W-:Y:S04]  /*6e0e0*/  STL.64 [R1+0x10f0], R16 ;  /* 0x0010f01001007387 */ /* 0x0001e80000100a00 */
[----:B------:R1:W-:Y:S01]  /*6e0f0*/  STL.64 [R1+0x10f8], R18 ;  /* 0x0010f81201007387 */ /* 0x0003e20000100a00 */
[----:B0-----:R-:W-:-:S03]  /*6e100*/  IMAD.MOV.U32 R17, RZ, RZ, R26 ;  /* 0x000000ffff117224 */ /* 0x001fc600078e001a */
[----:B-1----:R-:W2:Y:S04]  /*6e110*/  LDL.LU.64 R18, [R1+0x3330] ;  /* 0x0033300001127983 */ /* 0x002ea80000300a00 */
[----:B------:R-:W3:Y:S02]  /*6e120*/  LDL.LU.64 R26, [R1+0x3328] ;  /* 0x00332800011a7983 */ /* 0x000ee40000300a00 */
[----:B---3--:R-:W-:-:S15]  /*6e130*/  HMMA.16816.F32.BF16 R20, R12, R26, R20 ;  /* 0x0000001a0c14723c */ /* 0x008fde0000041814 */
[----:B------:R-:W-:-:S08]  /*6e140*/  NOP ;  /* 0x0000000000007918 */ /* 0x000fd00000000000 */
[----:B------:R-:W-:Y:S04]  /*6e150*/  STL.64 [R1+0x10e0], R20 ;  /* 0x0010e01401007387 */ /* 0x000fe80000100a00 */
[----:B------:R0:W-:Y:S04]  /*6e160*/  STL.64 [R1+0x10e8], R22 ;  /* 0x0010e81601007387 */ /* 0x0001e80000100a00 */
[----:B0-----:R-:W4:Y:S01]  /*6e170*/  LDL.LU.64 R22, [R1+0x3320] ;  /* 0x0033200001167983 */ /* 0x001f220000300a00 */
[----:B------:R-:W-:Y:S02]  /*6e180*/  IMAD.MOV.U32 R3, RZ, RZ, R26 ;  /* 0x000000ffff037224 */ /* 0x000fe400078e001a */
[----:B------:R-:W-:-:S02]  /*6e190*/  IMAD.MOV.U32 R16, RZ, RZ, R27 ;  /* 0x000000ffff107224 */ /* 0x000fc400078e001b */
[----:B------:R-:W3:Y:S04]  /*6e1a0*/  LDL.LU.64 R26, [R1+0x3318] ;  /* 0x00331800011a7983 */ /* 0x000ee80000300a00 */
[----:B------:R-:W3:Y:S01]  /*6e1b0*/  LDL.LU.64 R24, [R1+0x1bb0] ;  /* 0x001bb00001187983 */ /* 0x000ee20000300a00 */
        /* <DEDUP_REMOVED lines=14> */
[----:B0-----:R-:W3:Y:S04]  /*6e2a0*/  LDL.LU.64 R22, [R1+0x32f0] ;  /* 0x0032f00001167983 */ /* 0x001ee80000300a00 */
[----:B------:R-:W3:Y:S04]  /*6e2b0*/  LDL.LU.64 R20, [R1+0x32e8] ;  /* 0x0032e80001147983 */ /* 0x000ee80000300a00 */
[----:B------:R0:W-:Y:S02]  /*6e2c0*/  STL.64 [R1+0x3138], R18 ;  /* 0x0031381201007387 */ /* 0x0001e40000100a00 */
[----:B0-----:R-:W-:-:S02]  /*6e2d0*/  IMAD.MOV.U32 R18, RZ, RZ, R7 ;  /* 0x000000ffff127224 */ /* 0x001fc400078e0007 */
        /* <DEDUP_REMOVED lines=11> */
[----:B---3--:R-:W-:-:S15]  /*6e390*/  HMMA.16816.F32.BF16 R20, R12, R26, R20 ;  /* 0x0000001a0c14723c */ /* 0x008fde0000041814 */
[----:B------:R-:W-:-:S08]  /*6e3a0*/  NOP ;  /* 0x0000000000007918 */ /* 0x000fd00000000000 */
[----:B------:R-:W-:Y:S04]  /*6e3b0*/  STL.64 [R1+0x1040], R20 ;  /* 0x0010401401007387 */ /* 0x000fe80000100a00 */
[----:B------:R0:W-:Y:S04]  /*6e3c0*/  STL.64 [R1+0x1048], R22 ;  /* 0x0010481601007387 */ /* 0x0001e80000100a00 */
[----:B0-----:R-:W3:Y:S04]  /*6e3d0*/  LDL.LU.64 R22, [R1+0x32d0] ;  /* 0x0032d00001167983 */ /* 0x001ee80000300a00 */
[----:B------:R-:W3:Y:S04]  /*6e3e0*/  LDL.LU.64 R20, [R1+0x32c8] ;  /* 0x0032c80001147983 */ /* 0x000ee80000300a00 */
[----:B------:R-:W3:Y:S04]  /*6e3f0*/  LDL.LU R17, [R1+0x32c0] ;  /* 0x0032c00001117983 */ /* 0x000ee80000300800 */
[----:B------:R-:W3:Y:S04]  /*6e400*/  LDL.LU R4, [R1+0x32bc] ;  /* 0x0032bc0001047983 */ /* 0x000ee80000300800 */
[----:B------:R-:W-:Y:S04]  /*6e410*/  STL.64 [R1+0x3180], R18 ;  /* 0x0031801201007387 */ /* 0x000fe80000100a00 */
[----:B------:R-:W-:Y:S04]  /*6e420*/  STL.64 [R1+0x3130], R26 ;  /* 0x0031301a01007387 */ /* 0x000fe80000100a00 */
[----:B------:R0:W-:Y:S04]  /*6e430*/  STL.64 [R1+0x3128], R24 ;  /* 0x0031281801007387 */ /* 0x0001e80000100a00 */
[----:B0-----:R-:W2:Y:S04]  /*6e440*/  LDL.LU R24, [R1+0xf0] ;  /* 0x0000f00001187983 */ /* 0x001ea80000300800 */
[----:B------:R-:W2:Y:S04]  /*6e450*/  LDL.LU R25, [R1+0xf4] ;  /* 0x0000f40001197983 */ /* 0x000ea80000300800 */
[----:B------:R-:W3:Y:S04]  /*6e460*/  LDL.LU R26, [R1+0xf8] ;  /* 0x0000f800011a7983 */ /* 0x000ee80000300800 */
[----:B------:R-:W3:Y:S01]  /*6e470*/  LDL.LU R27, [R1+0xfc] ;  /* 0x0000fc00011b7983 */ /* 0x000ee20000300800 */
[----:B------:R-:W-:-:S02]  /*6e480*/  IMAD.MOV.U32 R18, RZ, RZ, R5 ;  /* 0x000000ffff127224 */ /* 0x000fc400078e0005 */
[----:B----4-:R-:W-:Y:S01]  /*6e490*/  IMAD.MOV.U32 R19, RZ, RZ, R8 ;  /* 0x000000ffff137224 */ /* 0x010fe200078e0008 */
        /* <DEDUP_REMOVED lines=42> */
[----:B------:R-:W2:Y:S01]  /*6e740*/  LDL.LU R25, [R1+0x134] ;  /* 0x0001340001197983 */ /* 0x000ea20000300800 */
[----:B------:R-:W-:-:S02]  /*6e750*/  IMAD.MOV.U32 R18, RZ, RZ, R23 ;  /* 0x000000ffff127224 */ /* 0x000fc400078e0017 */
[----:B------:R-:W-:Y:S02]  /*6e760*/  IMAD.MOV.U32 R19, RZ, RZ, R22 ;  /* 0x000000ffff137224 */ /* 0x000fe400078e0016 */
[----:B----4-:R-:W-:Y:S02]  /*6e770*/  IMAD.MOV.U32 R26, RZ, RZ, R0 ;  /* 0x000000ffff1a7224 */ /* 0x010fe400078e0000 */
[----:B------:R-:W-:Y:S01]  /*6e780*/  IMAD.MOV.U32 R27, RZ, RZ, R3 ;  /* 0x000000ffff1b7224 */ /* 0x000fe200078e0003 */
[----:B------:R-:W3:Y:S04]  /*6e790*/  LDL.LU R0, [R1+0x3298] ;  /* 0x0032980001007983 */ /* 0x000ee80000300800 */
[----:B------:R-:W4:Y:S04]  /*6e7a0*/  LDL.LU R3, [R1+0x3294] ;  /* 0x0032940001037983 */ /* 0x000f280000300800 */
[----:B------:R-:W-:Y:S04]  /*6e7b0*/  STL.64 [R1+0x3210], R18 ;  /* 0x0032101201007387 */ /* 0x000fe80000100a00 */
[----:B------:R-:W-:Y:S04]  /*6e7c0*/  STL.64 [R1+0x31a8], R26 ;  /* 0x0031a81a01007387 */ /* 0x000fe80000100a00 */
        /* <DEDUP_REMOVED lines=18> */
[----:B------:R0:W-:Y:S02]  /*6e8f0*/  STL.64 [R1+0x3240], R18 ;  /* 0x0032401201007387 */ /* 0x0001e40000100a00 */
[----:B0-----:R-:W-:-:S02]  /*6e900*/  IMAD.MOV.U32 R18, RZ, RZ, R5 ;  /* 0x000000ffff127224 */ /* 0x001fc400078e0005 */
[----:B------:R-:W-:-:S05]  /*6e910*/  IMAD.MOV.U32 R19, RZ, RZ, R4 ;  /* 0x000000ffff137224 */ /* 0x000fca00078e0004 */
[----:B------:R-:W-:Y:S04]  /*6e920*/  STL.64 [R1+0x3260], R18 ;  /* 0x0032601201007387 */ /* 0x000fe80000100a00 */
[----:B------:R-:W-:Y:S04]  /*6e930*/  STL.64 [R1+0x31d8], R26 ;  /* 0x0031d81a01007387 */ /* 0x000fe80000100a00 */
[----:B--2---:R0:W-:Y:S04]  /*6e940*/  STL.64 [R1+0x31d0], R24 ;  /* 0x0031d01801007387 */ /* 0x0041e80000100a00 */
[----:B0-----:R-:W2:Y:S04]  /*6e950*/  LDL.LU R24, [R1+0x160] ;  /* 0x0001600001187983 */ /* 0x001ea80000300800 */
[----:B------:R-:W2:Y:S04]  /*6e960*/  LDL.LU R25, [R1+0x164] ;  /* 0x0001640001197983 */ /* 0x000ea80000300800 */
[----:B------:R-:W3:Y:S04]  /*6e970*/  LDL.LU R26, [R1+0x168] ;  /* 0x00016800011a7983 */ /* 0x000ee80000300800 */
[----:B------:R-:W3:Y:S04]  /*6e980*/  LDL.LU R27, [R1+0x16c] ;  /* 0x00016c00011b7983 */ /* 0x000ee80000300800 */
[----:B------:R-:W4:Y:S04]  /*6e990*/  LDL.LU.64 R4, [R1+0x1bc0] ;  /* 0x001bc00001047983 */ /* 0x000f280000300a00 */
        /* <DEDUP_REMOVED lines=8> */
[----:B---3--:R-:W-:Y:S04]  /*6ea20*/  STL.64 [R1+0x31f0], R26 ;  /* 0x0031f01a01007387 */ /* 0x008fe80000100a00 */
[----:B--2---:R0:W-:Y:S04]  /*6ea30*/  STL.64 [R1+0x31e8], R24 ;  /* 0x0031e81801007387 */ /* 0x0041e80000100a00 */
[----:B0-----:R-:W2:Y:S04]  /*6ea40*/  LDL.LU R24, [R1+0x170] ;  /* 0x0001700001187983 */ /* 0x001ea80000300800 */
[----:B------:R-:W2:Y:S01]  /*6ea50*/  LDL.LU R25, [R1+0x174] ;  /* 0x0001740001197983 */ /* 0x000ea20000300800 */
[----:B----4-:R-:W-:-:S02]  /*6ea60*/  IMAD.MOV.U32 R26, RZ, RZ, R0 ;  /* 0x000000ffff1a7224 */ /* 0x010fc400078e0000 */
[----:B------:R-:W-:Y:S01]  /*6ea70*/  IMAD.MOV.U32 R27, RZ, RZ, R3 ;  /* 0x000000ffff1b7224 */ /* 0x000fe200078e0003 */
[----:B------:R-:W3:Y:S04]  /*6ea80*/  LDL.LU R0, [R1+0x3288] ;  /* 0x0032880001007983 */ /* 0x000ee80000300800 */
[----:B------:R-:W4:Y:S04]  /*6ea90*/  LDL.LU R3, [R1+0x3284] ;  /* 0x0032840001037983 */ /* 0x000f280000300800 */
[----:B------:R-:W-:Y:S04]  /*6eaa0*/  STL.64 [R1+0x3208], R26 ;  /* 0x0032081a01007387 */ /* 0x000fe80000100a00 */
        /* <DEDUP_REMOVED lines=18> */
[----:B------:R-:W3:Y:S01]  /*6ebd0*/  LDL.LU R27, [R1+0x1ac] ;  /* 0x0001ac00011b7983 */ /* 0x000ee20000300800 */
[----:B------:R-:W-:Y:S03]  /*6ebe0*/  HMMA.16816.F32.BF16 R12, R12, R6, R20 ;  /* 0x000000060c0c723c */ /* 0x000fe60000041814 */
[----:B---3--:R4:W-:Y:S04]  /*6ebf0*/  STL.64 [R1+0x3250], R26 ;  /* 0x0032501a01007387 */ /* 0x0089e80000100a00 */
[----:B--2---:R0:W-:Y:S01]  /*6ec00*/  STL.64 [R1+0x3248], R24 ;  /* 0x0032481801007387 */ /* 0x0041e20000100a00 */
[----:B----4-:R-:W-:-:S03]  /*6ec10*/  IMAD.MOV.U32 R26, RZ, RZ, R0 ;  /* 0x000000ffff1a7224 */ /* 0x010fc600078e0000 */
[----:B0-----:R-:W2:Y:S04]  /*6ec20*/  LDL.LU R24, [R1+0x1b0] ;  /* 0x0001b00001187983 */ /* 0x001ea80000300800 */
[----:B------:R-:W2:Y:S04]  /*6ec30*/  LDL.LU R25, [R1+0x1b4] ;  /* 0x0001b40001197983 */ /* 0x000ea80000300800 */
[----:B------:R-:W3:Y:S04]  /*6ec40*/  LDL.LU R0, [R1+0x3278] ;  /* 0x0032780001007983 */ /* 0x000ee80000300800 */
[----:B------:R-:W4:Y:S04]  /*6ec50*/  LDL.LU.64 R22, [R1+0x3270] ;  /* 0x0032700001167983 */ /* 0x000f280000300a00 */
[----:B------:R-:W4:Y:S01]  /*6ec60*/  LDL.LU.64 R20, [R1+0x3268] ;  /* 0x0032680001147983 */ /* 0x000f220000300a00 */
[----:B------:R-:W-:-:S02]  /*6ec70*/  IMAD.MOV.U32 R10, RZ, RZ, R9 ;  /* 0x000000ffff0a7224 */ /* 0x000fc400078e0009 */
[----:B------:R-:W-:Y:S01]  /*6ec80*/  IMAD.MOV.U32 R11, RZ, RZ, R8 ;  /* 0x000000ffff0b7224 */ /* 0x000fe200078e0008 */
[----:B------:R0:W-:Y:S04]  /*6ec90*/  STL.64 [R1+0x1010], R12 ;  /* 0x0010100c01007387 */ /* 0x0001e80000100a00 */
[----:B------:R-:W-:Y:S04]  /*6eca0*/  STL.64 [R1+0x1018], R14 ;  /* 0x0010180e01007387 */ /* 0x000fe80000100a00 */
[----:B0-----:R-:W3:Y:S01]  /*6ecb0*/  LDL.LU.64 R12, [R1+0x1bd0] ;  /* 0x001bd000010c7983 */ /* 0x001ee20000300a00 */
[----:B----4-:R-:W-:Y:S03]  /*6ecc0*/  HMMA.16816.F32.BF16 R8, R20, R10, R16 ;  /* 0x0000000a1408723c */ /* 0x010fe60000041810 */
[----:B------:R-:W2:Y:S01]  /*6ecd0*/  LDL.LU.64 R18, [R1+0x3260] ;  /* 0x0032600001127983 */ /* 0x000ea20000300a00 */
[----:B------:R-:W-:-:S02]  /*6ece0*/  IMAD.MOV.U32 R27, RZ, RZ, R3 ;  /* 0x000000ffff1b7224 */ /* 0x000fc400078e0003 */
[----:B------:R-:W0:-:S15]  /*6ecf0*/  LDC R3, c[0x0][0x238] ;  /* 0x00008e00ff037b82 */ /* 0x000e1e0000000800 */
[----:B------:R-:W-:-:S02]  /*6ed00*/  NOP ;  /* 0x0000000000007918 */ /* 0x000fc40000000000 */
[----:B------:R-:W-:Y:S04]  /*6ed10*/  STL.64 [R1+0x1aa0], R8 ;  /* 0x001aa00801007387 */ /* 0x000fe80000100a00 */
[----:B------:R1:W-:Y:S04]  /*6ed20*/  STL.64 [R1+0x1aa8], R10 ;  /* 0x001aa80a01007387 */ /* 0x0003e80000100a00 */
[----:B-1----:R-:W4:Y:S01]  /*6ed30*/  LDL.LU.64 R10, [R1+0x3258] ;  /* 0x00325800010a7983 */ /* 0x002f220000300a00 */
[----:B--2---:R-:W-:Y:S03]  /*6ed40*/  HMMA.16816.F32.BF16 R16, R20, R18, R24 ;  /* 0x000000121410723c */ /* 0x004fe60000041818 */
[----:B------:R-:W2:Y:S04]  /*6ed50*/  LDL.LU.64 R26, [R1+0x3250] ;  /* 0x00325000011a7983 */ /* 0x000ea80000300a00 */
[----:B------:R-:W2:-:S15]  /*6ed60*/  LDL.LU.64 R24, [R1+0x3248] ;  /* 0x0032480001187983 */ /* 0x000e9e0000300a00 */
[----:B------:R-:W-:-:S01]  /*6ed70*/  NOP ;  /* 0x0000000000007918 */ /* 0x000fc20000000000 */
[----:B------:R-:W-:Y:S04]  /*6ed80*/  STL.64 [R1+0x19a0], R16 ;  /* 0x0019a01001007387 */ /* 0x000fe80000100a00 */
[----:B------:R1:W-:Y:S04]  /*6ed90*/  STL.64 [R1+0x19a8], R18 ;  /* 0x0019a81201007387 */ /* 0x0003e80000100a00 */
[----:B-1----:R-:W2:Y:S01]  /*6eda0*/  LDL.LU.64 R18, [R1+0x3240] ;  /* 0x0032400001127983 */ /* 0x002ea20000300a00 */
[----:B------:R-:W-:Y:S02]  /*6edb0*/  IMAD.MOV.U32 R8, RZ, RZ, R4 ;  /* 0x000000ffff087224 */ /* 0x000fe400078e0004 */
[----:B------:R-:W-:-:S02]  /*6edc0*/  IMAD.MOV.U32 R9, RZ, RZ, R5 ;  /* 0x000000ffff097224 */ /* 0x000fc400078e0005 */
[----:B------:R-:W4:Y:S01]  /*6edd0*/  LDL.LU.64 R4, [R1+0x1b38] ;  /* 0x001b380001047983 */ /* 0x000f220000300a00 */
[----:B--2---:R-:W-:Y:S03]  /*6ede0*/  HMMA.16816.F32.BF16 R16, R20, R18, R24 ;  /* 0x000000121410723c */ /* 0x004fe60000041818 */
[----:B------:R-:W2:Y:S04]  /*6edf0*/  LDL.LU.64 R26, [R1+0x3238] ;  /* 0x00323800011a7983 */ /* 0x000ea80000300a00 */
[----:B------:R-:W2:-:S15]  /*6ee00*/  LDL.LU.64 R24, [R1+0x3230] ;  /* 0x0032300001187983 */ /* 0x000e9e0000300a00 */
[----:B------:R-:W-:-:S01]  /*6ee10*/  NOP ;  /* 0x0000000000007918 */ /* 0x000fc20000000000 */
[----:B------:R-:W-:Y:S04]  /*6ee20*/  STL.64 [R1+0x1880], R16 ;  /* 0x0018801001007387 */ /* 0x000fe80000100a00 */
[----:B------:R1:W-:Y:S04]  /*6ee30*/  STL.64 [R1+0x1888], R18 ;  /* 0x0018881201007387 */ /* 0x0003e80000100a00 */
[----:B-1----:R-:W2:Y:S02]  /*6ee40*/  LDL.LU.64 R18, [R1+0x3228] ;  /* 0x0032280001127983 */ /* 0x002ea40000300a00 */
[----:B--2---:R-:W-:Y:S02]  /*6ee50*/  HMMA.16816.F32.BF16 R16, R20, R18, R24 ;  /* 0x000000121410723c */ /* 0x004fe40000041818 */
[----:B------:R-:W2:Y:S04]  /*6ee60*/  LDL.LU.64 R26, [R1+0x3220] ;  /* 0x00322000011a7983 */ /* 0x000ea80000300a00 */
[----:B------:R-:W2:-:S15]  /*6ee70*/  LDL.LU.64 R24, [R1+0x3218] ;  /* 0x0032180001187983 */ /* 0x000e9e0000300a00 */
[----:B------:R-:W-:-:S02]  /*6ee80*/  NOP ;  /* 0x0000000000007918 */ /* 0x000fc40000000000 */
        /* <DEDUP_REMOVED lines=65> */
[----:B-1----:R-:W2:Y:S01]  /*6f2a0*/  LDL.LU.64 R18, [R1+0x3138] ;  /* 0x0031380001127983 */ /* 0x002ea20000300a00 */
[----:B0-----:R-:W-:-:S04]  /*6f2b0*/  IMAD.SHL.U32 R3, R3, 0x40, RZ ;  /* 0x0000004003037824 */ /* 0x001fc800078e00ff */
[----:B------:R-:W-:-:S05]  /*6f2c0*/  IMAD.SHL.U32 R3, R3, 0x2, RZ ;  /* 0x0000000203037824 */ /* 0x000fca00078e00ff */
[----:B------:R-:W-:-:S05]  /*6f2d0*/  IADD3 R14, P0, R28, R3, RZ ;  /* 0x000000031c0e7210 */ /* 0x000fca0007f1e0ff */
[----:B---3--:R-:W-:Y:S01]  /*6f2e0*/  IMAD.X R29, R29, 0x1, R0, P0 ;  /* 0x000000011d1d7824 */ /* 0x008fe200000e0600 */
[----:B----4-:R-:W-:-:S04]  /*6f2f0*/  IADD3 R15, P0, R10, R3, RZ ;  /* 0x000000030a0f7210 */ /* 0x010fc80007f1e0ff */
[----:B------:R0:W-:Y:S04]  /*6f300*/  STL [R1+0x30f4], R29 ;  /* 0x0030f41d01007387 */ /* 0x0001e80000100800 */
[----:B------:R-:W-:Y:S04]  /*6f310*/  STL [R1], R14 ;  /* 0x0000000e01007387 */ /* 0x000fe80000100800 */
[----:B0-----:R-:W3:Y:S01]  /*6f320*/  LDL.LU.64 R28, [R1+0x1bc8] ;  /* 0x001bc800011c7983 */ /* 0x001ee20000300a00 */
[----:B--2---:R-:W-:Y:S03]  /*6f330*/  HMMA.16816.F32.BF16 R16, R20, R18, R24 ;  /* 0x000000121410723c */ /* 0x004fe60000041818 */
[----:B------:R-:W2:Y:S04]  /*6f340*/  LDL.LU.64 R26, [R1+0x3130] ;  /* 0x00313000011a7983 */ /* 0x000ea80000300a00 */
[----:B------:R-:W4:Y:S04]  /*6f350*/  LDL.LU.64 R24, [R1+0x3128] ;  /* 0x0031280001187983 */ /* 0x000f280000300a00 */
[----:B------:R0:W-:-:S12]  /*6f360*/  STL [R1+0x30f8], R15 ;  /* 0x0030f80f01007387 */ /* 0x0001d80000100800 */
[----:B------:R1:W-:Y:S04]  /*6f370*/  STL.64 [R1+0x260], R16 ;  /* 0x0002601001007387 */ /* 0x0003e80000100a00 */
[----:B------:R-:W-:Y:S04]  /*6f380*/  STL.64 [R1+0x268], R18 ;  /* 0x0002681201007387 */ /* 0x000fe80000100a00 */
[----:B0-----:R-:W3:Y:S01]  /*6f390*/  LDL.LU.64 R14, [R1+0x1bb8] ;  /* 0x001bb800010e7983 */ /* 0x001ee20000300a00 */
[----:B------:R-:W-:Y:S01]  /*6f3a0*/  IMAD.X R11, R11, 0x1, R0, P0 ;  /* 0x000000010b0b7824 */ /* 0x000fe200000e0600 */
[----:B-1----:R-:W-:-:S05]  /*6f3b0*/  IADD3 R16, P1, R12, R3, RZ ;  /* 0x000000030c107210 */ /* 0x002fca0007f3e0ff */
[----:B------:R0:W-:Y:S01]  /*6f3c0*/  STL [R1+0x30fc], R16 ;  /* 0x0030fc1001007387 */ /* 0x0001e20000100800 */
[----:B------:R-:W-:-:S03]  /*6f3d0*/  IMAD.MOV.U32 R10, RZ, RZ, R8 ;  /* 0x000000ffff0a7224 */ /* 0x000fc600078e0008 */
[----:B0-----:R-:W2:Y:S01]  /*6f3e0*/  LDL.LU R16, [R1+0x1c08] ;  /* 0x001c080001107983 */ /* 0x001ea20000300800 */
[-C--:B----4-:R-:W-:Y:S02]  /*6f3f0*/  IADD3 R18, P3, R24, R3.reuse, RZ ;  /* 0x0000000318127210 */ /* 0x090fe40007f7e0ff */
[----:B---3--:R-:W-:-:S05]  /*6f400*/  IADD3 R17, P2, R14, R3, RZ ;  /* 0x000000030e117210 */ /* 0x008fca0007f5e0ff */
[----:B------:R-:W-:Y:S04]  /*6f410*/  STL [R1+0x3100], R17 ;  /* 0x0031001101007387 */ /* 0x000fe80000100800 */
[----:B------:R-:W-:Y:S04]  /*6f420*/  STL [R1+0x3104], R18 ;  /* 0x0031041201007387 */ /* 0x000fe80000100800 */
[----:B------:R0:W-:Y:S02]  /*6f430*/  STL [R1+0x3108], R11 ;  /* 0x0031080b01007387 */ /* 0x0001e40000100800 */
[----:B0-----:R-:W-:-:S05]  /*6f440*/  IMAD.MOV.U32 R11, RZ, RZ, R9 ;  /* 0x000000ffff0b7224 */ /* 0x001fca00078e0009 */
[----:B------:R0:W-:Y:S04]  /*6f450*/  STL.64 [R1+0x3120], R10 ;  /* 0x0031200a01007387 */ /* 0x0001e80000100a00 */
[----:B------:R-:W2:Y:S04]  /*6f460*/  LDL.LU R8, [R1+0x580] ;  /* 0x0005800001087983 */ /* 0x000ea80000300800 */
[----:B------:R-:W2:Y:S04]  /*6f470*/  LDL.LU R9, [R1+0x584] ;  /* 0x0005840001097983 */ /* 0x000ea80000300800 */
[----:B0-----:R-:W2:Y:S01]  /*6f480*/  LDL.LU R10, [R1+0x588] ;  /* 0x00058800010a7983 */ /* 0x001ea20000300800 */
[----:B------:R-:W-:-:S02]  /*6f490*/  IMAD.MOV.U32 R11, RZ, RZ, R2 ;  /* 0x000000ffff0b7224 */ /* 0x000fc400078e0002 */
[----:B------:R-:W-:-:S05]  /*6f4a0*/  IMAD.X R14, R25, 0x1, R0, P3 ;  /* 0x00000001190e7824 */ /* 0x000fca00018e0600 */
[----:B--2---:R-:W-:Y:S01]  /*6f4b0*/  HMMA.16816.F32.BF16 R24, R20, R26, R8 ;  /* 0x0000001a1418723c */ /* 0x004fe20000041808 */
[----:B------:R-:W2:-:S15]  /*6f4c0*/  LDL.LU.64 R10, [R1+0x3120] ;  /* 0x00312000010a7983 */ /* 0x000e9e0000300a00 */
[----:B------:R-:W-:-:S07]  /*6f4d0*/  NOP ;  /* 0x0000000000007918 */ /* 0x000fce0000000000 */
[----:B------:R-:W-:Y:S04]  /*6f4e0*/  STL.64 [R1+0x210], R24 ;  /* 0x0002101801007387 */ /* 0x000fe80000100a00 */
[----:B------:R0:W-:Y:S04]  /*6f4f0*/  STL.64 [R1+0x218], R26 ;  /* 0x0002181a01007387 */ /* 0x0001e80000100a00 */
[----:B0-----:R-:W3:Y:S04]  /*6f500*/  LDL.LU.64 R26, [R1+0x3118] ;  /* 0x00311800011a7983 */ /* 0x001ee80000300a00 */
[----:B------:R-:W3:Y:S01]  /*6f510*/  LDL.LU.64 R24, [R1+0x3110] ;  /* 0x0031100001187983 */ /* 0x000ee20000300a00 */
[--C-:B------:R-:W-:Y:S01]  /*6f520*/  IMAD.X R12, R13, 0x1, R0.reuse, P1 ;  /* 0x000000010d0c7824 */ /* 0x100fe200008e0600 */
[----:B------:R-:W-:Y:S01]  /*6f530*/  IADD3 R19, P0, R4, R3, RZ ;  /* 0x0000000304137210 */ /* 0x000fe20007f1e0ff */
[----:B------:R-:W-:-:S02]  /*6f540*/  IMAD.X R13, R15, 0x1, R0, P2 ;  /* 0x000000010f0d7824 */ /* 0x000fc400010e0600 */
[----:B------:R-:W-:Y:S02]  /*6f550*/  VIADD R16, R16, 0x1 ;  /* 0x0000000110107836 */ /* 0x000fe40000000000 */
[----:B------:R-:W-:Y:S01]  /*6f560*/  IMAD.X R4, R5, 0x1, R0, P0 ;  /* 0x0000000105047824 */ /* 0x000fe200000e0600 */
[-C--:B--2---:R-:W-:Y:S01]  /*6f570*/  IADD3 R9, P1, R10, R3.reuse, RZ ;  /* 0x000000030a097210 */ /* 0x084fe20007f3e0ff */
[----:B------:R-:W-:Y:S01]  /*6f580*/  IMAD.MOV.U32 R8, RZ, RZ, R10 ;  /* 0x000000ffff087224 */ /* 0x000fe200078e000a */
[----:B------:R-:W-:Y:S02]  /*6f590*/  IADD3 R10, P2, R28, R3, RZ ;  /* 0x000000031c0a7210 */ /* 0x000fe40007f5e0ff */
[----:B------:R-:W0:Y:S01]  /*6f5a0*/  LDC R3, c[0x0][0x230] ;  /* 0x00008c00ff037b82 */ /* 0x000e220000000800 */
[----:B------:R1:W-:Y:S04]  /*6f5b0*/  STL [R1+0x3000], R9 ;  /* 0x0030000901007387 */ /* 0x0003e80000100800 */
[----:B------:R-:W-:Y:S04]  /*6f5c0*/  STL [R1+0x3004], R10 ;  /* 0x0030040a01007387 */ /* 0x000fe80000100800 */
[----:B------:R-:W2:Y:S01]  /*6f5d0*/  LDL.LU R15, [R1+0x283c] ;  /* 0x00283c00010f7983 */ /* 0x000ea20000300800 */
[----:B-1----:R-:W-:-:S04]  /*6f5e0*/  IMAD.MOV.U32 R9, RZ, RZ, R11 ;  /* 0x000000ffff097224 */ /* 0x002fc800078e000b */
[----:B------:R-:W-:-:S05]  /*6f5f0*/  IMAD.X R5, R9, 0x1, R0, P1 ;  /* 0x0000000109057824 */ /* 0x000fca00008e0600 */
[----:B------:R1:W-:Y:S04]  /*6f600*/  STL [R1+0x3008], R5 ;  /* 0x0030080501007387 */ /* 0x0003e80000100800 */
[----:B------:R-:W-:Y:S01]  /*6f610*/  STL [R1+0x1c08], R16 ;  /* 0x001c081001007387 */ /* 0x000fe20000100800 */
[----:B------:R-:W-:-:S03]  /*6f620*/  IMAD.X R8, R29, 0x1, R0, P2 ;  /* 0x000000011d087824 */ /* 0x000fc600010e0600 */
[----:B-1----:R-:W4:Y:S04]  /*6f630*/  LDL.LU R5, [R1+0x2868] ;  /* 0x0028680001057983 */ /* 0x002f280000300800 */
[----:B------:R-:W2:Y:S01]  /*6f640*/  LDL.LU R10, [R1+0x282c] ;  /* 0x00282c00010a7983 */ /* 0x000ea20000300800 */
[----:B---3--:R-:W-:Y:S03]  /*6f650*/  HMMA.16816.F32.BF16 R24, R20, R6, R24 ;  /* 0x000000061418723c */ /* 0x008fe60000041818 */
[----:B------:R-:W3:Y:S04]  /*6f660*/  LDL.LU R9, [R1+0x2850] ;  /* 0x0028500001097983 */ /* 0x000ee80000300800 */
[----:B------:R-:W4:Y:S04]  /*6f670*/  LDL.LU R11, [R1+0x2824] ;  /* 0x00282400010b7983 */ /* 0x000f280000300800 */
[----:B------:R-:W4:Y:S04]  /*6f680*/  LDL.LU R18, [R1+0x2848] ;  /* 0x0028480001127983 */ /* 0x000f280000300800 */
[----:B------:R-:W4:Y:S04]  /*6f690*/  LDL.LU R29, [R1+0x281c] ;  /* 0x00281c00011d7983 */ /* 0x000f280000300800 */
[----:B------:R-:W4:Y:S04]  /*6f6a0*/  LDL.LU R28, [R1+0x2840] ;  /* 0x00284000011c7983 */ /* 0x000f280000300800 */
[----:B------:R-:W4:Y:S04]  /*6f6b0*/  LDL.LU R2, [R1+0x2814] ;  /* 0x0028140001027983 */ /* 0x000f280000300800 */
[----:B------:R-:W4:Y:S04]  /*6f6c0*/  LDL.LU R17, [R1+0x2838] ;  /* 0x0028380001117983 */ /* 0x000f280000300800 */
[----:B------:R1:W-:Y:S04]  /*6f6d0*/  STL [R1+0x300c], R8 ;  /* 0x00300c0801007387 */ /* 0x0003e80000100800 */
[----:B-1----:R-:W4:Y:S04]  /*6f6e0*/  LDL.LU R8, [R1+0x2844] ;  /* 0x0028440001087983 */ /* 0x002f280000300800 */
[----:B------:R-:W2:Y:S04]  /*6f6f0*/  LDL.LU R20, [R1+0x2854] ;  /* 0x0028540001147983 */ /* 0x000ea80000300800 */
[----:B------:R-:W3:Y:S04]  /*6f700*/  LDL.LU R6, [R1+0x284c] ;  /* 0x00284c0001067983 */ /* 0x000ee80000300800 */
[----:B------:R-:W4:Y:S04]  /*6f710*/  LDL.LU R7, [R1+0x2870] ;  /* 0x0028700001077983 */ /* 0x000f280000300800 */
[----:B------:R-:W4:Y:S04]  /*6f720*/  LDL.LU R21, [R1+0x2860] ;  /* 0x0028600001157983 */ /* 0x000f280000300800 */
[----:B------:R-:W4:Y:S04]  /*6f730*/  LDL.LU R22, [R1+0x2834] ;  /* 0x0028340001167983 */ /* 0x000f280000300800 */
[----:B------:R-:W4:Y:S04]  /*6f740*/  LDL.LU R23, [R1+0x2858] ;  /* 0x0028580001177983 */ /* 0x000f280000300800 */
[----:B------:R1:W-:Y:S04]  /*6f750*/  STL [R1+0x301c], R24 ;  /* 0x00301c1801007387 */ /* 0x0003e80000100800 */
[----:B-1----:R-:W4:Y:S04]  /*6f760*/  LDL.LU R24, [R1+0x285c] ;  /* 0x00285c0001187983 */ /* 0x002f280000300800 */
[----:B------:R1:W-:Y:S04]  /*6f770*/  STL [R1+0x3018], R25 ;  /* 0x0030181901007387 */ /* 0x0003e80000100800 */
[----:B-1----:R-:W4:Y:S04]  /*6f780*/  LDL.LU R25, [R1+0x2864] ;  /* 0x0028640001197983 */ /* 0x002f280000300800 */
[----:B------:R1:W-:Y:S02]  /*6f790*/  STL [R1+0x3014], R26 ;  /* 0x0030141a01007387 */ /* 0x0003e40000100800 */
[----:B-1----:R-:W1:Y:S01]  /*6f7a0*/  LDC R26, c[0x0][0x230] ;  /* 0x00008c00ff1a7b82 */ /* 0x002e620000000800 */
[----:B0-----:R-:W-:-:S05]  /*6f7b0*/  VIADD R3, R3, 0x3f ;  /* 0x0000003f03037836 */ /* 0x001fca0000000000 */
[----:B------:R-:W-:Y:S01]  /*6f7c0*/  SHF.R.S32.HI R3, RZ, 0x1f, R3 ;  /* 0x0000001fff037819 */ /* 0x000fe20000011403 */
[----:B-1----:R-:W-:-:S05]  /*6f7d0*/  VIADD R26, R26, 0x3f ;  /* 0x0000003f1a1a7836 */ /* 0x002fca0000000000 */
[----:B------:R-:W-:Y:S02]  /*6f7e0*/  LEA.HI R3, R3, R26, RZ, 0x6 ;  /* 0x0000001a03037211 */ /* 0x000fe400078f30ff */
[----:B------:R-:W4:Y:S04]  /*6f7f0*/  LDL.LU R26, [R1+0x286c] ;  /* 0x00286c00011a7983 */ /* 0x000f280000300800 */
[----:B------:R0:W-:Y:S04]  /*6f800*/  STL [R1+0x3010], R27 ;  /* 0x0030101b01007387 */ /* 0x0001e80000100800 */
[----:B0-----:R-:W4:Y:S01]  /*6f810*/  LDL.LU R27, [R1+0x2874] ;  /* 0x00287400011b7983 */ /* 0x001f220000300800 */
[----:B------:R-:W-:-:S04]  /*6f820*/  SHF.R.S32.HI R3, RZ, 0x6, R3 ;  /* 0x00000006ff037819 */ /* 0x000fc80000011403 */
[----:B------:R-:W-:Y:S02]  /*6f830*/  ISETP.NE.U32.AND P0, PT, R16, R3, PT ;  /* 0x000000031000720c */ /* 0x000fe40003f05070 */
[----:B------:R-:W0:Y:S01]  /*6f840*/  LDC R3, c[0x0][0x238] ;  /* 0x00008e00ff037b82 */ /* 0x000e220000000800 */
[----:B------:R-:W4:Y:S01]  /*6f850*/  LDL.LU R16, [R1+0x280c] ;  /* 0x00280c0001107983 */ /* 0x000f220000300800 */
[----:B0-----:R-:W-:-:S04]  /*6f860*/  IMAD.SHL.U32 R3, R3, 0x40, RZ ;  /* 0x0000004003037824 */ /* 0x001fc800078e00ff */
[----:B------:R-:W-:-:S05]  /*6f870*/  IMAD.SHL.U32 R3, R3, 0x2, RZ ;  /* 0x0000000203037824 */ /* 0x000fca00078e00ff */
[-C--:B--2---:R-:W-:Y:S02]  /*6f880*/  IADD3 R20, P4, R20, R3.reuse, RZ ;  /* 0x0000000314147210 */ /* 0x084fe40007f9e0ff */
[-C--:B---3--:R-:W-:Y:S02]  /*6f890*/  IADD3 R6, P5, R6, R3.reuse, RZ ;  /* 0x0000000306067210 */ /* 0x088fe40007fbe0ff */
[-C--:B----4-:R-:W-:Y:S02]  /*6f8a0*/  IADD3 R24, P3, R24, R3.reuse, RZ ;  /* 0x0000000318187210 */ /* 0x090fe40007f7e0ff */
[----:B------:R-:W-:-:S03]  /*6f8b0*/  IADD3 R25, P2, R25, R3, RZ ;  /* 0x0000000319197210 */ /* 0x000fc60007f5e0ff */
[--C-:B------:R-:W-:Y:S01]  /*6f8c0*/  IMAD.X R23, R23, 0x1, R0.reuse, P3 ;  /* 0x0000000117177824 */ /* 0x100fe200018e0600 */
[-C--:B------:R-:W-:Y:S01]  /*6f8d0*/  IADD3 R10, P3, R10, R3.reuse, RZ ;  /* 0x000000030a0a7210 */ /* 0x080fe20007f7e0ff */
[--C-:B------:R-:W-:Y:S01]  /*6f8e0*/  IMAD.X R21, R21, 0x1, R0.reuse, P2 ;  /* 0x0000000115157824 */ /* 0x100fe200010e0600 */
[-C--:B------:R-:W-:Y:S01]  /*6f8f0*/  IADD3 R22, P2, R22, R3.reuse, RZ ;  /* 0x0000000316167210 */ /* 0x080fe20007f5e0ff */
[--C-:B------:R-:W-:Y:S02]  /*6f900*/  IMAD.X R9, R9, 0x1, R0.reuse, P4 ;  /* 0x0000000109097824 */ /* 0x100fe400020e0600 */
[----:B------:R-:W-:Y:S01]  /*6f910*/  IMAD.X R18, R18, 0x1, R0, P5 ;  /* 0x0000000112127824 */ /* 0x000fe200028e0600 */
[-C--:B------:R-:W-:Y:S02]  /*6f920*/  IADD3 R29, P5, R29, R3.reuse, RZ ;  /* 0x000000031d1d7210 */ /* 0x080fe40007fbe0ff */
[-C--:B------:R-:W-:Y:S02]  /*6f930*/  IADD3 R11, P4, R11, R3.reuse, RZ ;  /* 0x000000030b0b7210 */ /* 0x080fe40007f9e0ff */
[----:B------:R-:W-:-:S02]  /*6f940*/  IADD3 R26, P1, R26, R3, RZ ;  /* 0x000000031a1a7210 */ /* 0x000fc40007f3e0ff */
[----:B------:R-:W-:-:S05]  /*6f950*/  IADD3 R27, P6, R27, R3, RZ ;  /* 0x000000031b1b7210 */ /* 0x000fca0007fde0ff */
[----:B------:R-:W-:Y:S04]  /*6f960*/  STL [R1+0x2874], R27 ;  /* 0x0028741b01007387 */ /* 0x000fe80000100800 */
[----:B------:R-:W-:Y:S01]  /*6f970*/  STL [R1+0x286c], R26 ;  /* 0x00286c1a01007387 */ /* 0x000fe20000100800 */
[----:B------:R-:W-:-:S03]  /*6f980*/  IMAD.X R7, R7, 0x1, R0, P6 ;  /* 0x0000000107077824 */ /* 0x000fc600030e0600 */
[----:B------:R-:W-:Y:S04]  /*6f990*/  STL [R1+0x2864], R25 ;  /* 0x0028641901007387 */ /* 0x000fe80000100800 */
[----:B------:R-:W-:Y:S01]  /*6f9a0*/  STL [R1+0x285c], R24 ;  /* 0x00285c1801007387 */ /* 0x000fe20000100800 */
[----:B------:R-:W-:-:S03]  /*6f9b0*/  IADD3 R8, P6, R8, R3, RZ ;  /* 0x0000000308087210 */ /* 0x000fc60007fde0ff */
[----:B------:R-:W-:Y:S01]  /*6f9c0*/  STL [R1+0x2854], R20 ;  /* 0x0028541401007387 */ /* 0x000fe20000100800 */
[----:B------:R-:W-:-:S03]  /*6f9d0*/  IMAD.X R5, R5, 0x1, R0, P1 ;  /* 0x0000000105057824 */ /* 0x000fc600008e0600 */
[----:B------:R0:W-:Y:S04]  /*6f9e0*/  STL [R1+0x284c], R6 ;  /* 0x00284c0601007387 */ /* 0x0001e80000100800 */
[----:B------:R1:W-:Y:S01]  /*6f9f0*/  STL [R1+0x2870], R7 ;  /* 0x0028700701007387 */ /* 0x0003e20000100800 */
[----:B------:R-:W-:-:S03]  /*6fa00*/  IADD3 R15, P1, R15, R3, RZ ;  /* 0x000000030f0f7210 */ /* 0x000fc60007f3e0ff */
[----:B0-----:R-:W2:Y:S04]  /*6fa10*/  LDL.LU R6, [R1+0x2830] ;  /* 0x0028300001067983 */ /* 0x001ea80000300800 */
[----:B------:R0:W-:Y:S04]  /*6fa20*/  STL [R1+0x2844], R8 ;  /* 0x0028440801007387 */ /* 0x0001e80000100800 */
[----:B-1----:R-:W3:Y:S04]  /*6fa30*/  LDL.LU R7, [R1+0x2804] ;  /* 0x0028040001077983 */ /* 0x002ee80000300800 */
[----:B------:R1:W-:Y:S04]  /*6fa40*/  STL [R1+0x2868], R5 ;  /* 0x0028680501007387 */ /* 0x0003e80000100800 */
[----:B0-----:R-:W4:Y:S04]  /*6fa50*/  LDL.LU R8, [R1+0x2828] ;  /* 0x0028280001087983 */ /* 0x001f280000300800 */
[----:B------:R0:W-:Y:S04]  /*6fa60*/  STL [R1+0x283c], R15 ;  /* 0x00283c0f01007387 */ /* 0x0001e80000100800 */
[----:B-1----:R-:W4:Y:S01]  /*6fa70*/  LDL.LU R5, [R1+0x27fc] ;  /* 0x0027fc0001057983 */ /* 0x002f220000300800 */
[----:B------:R-:W-:-:S03]  /*6fa80*/  IMAD.X R28, R28, 0x1, R0, P6 ;  /* 0x000000011c1c7824 */ /* 0x000fc600030e0600 */
[----:B0-----:R-:W4:Y:S04]  /*6fa90*/  LDL.LU R15, [R1+0x2820] ;  /* 0x00282000010f7983 */ /* 0x001f280000300800 */
[----:B------:R-:W-:Y:S04]  /*6faa0*/  STL [R1+0x2860], R21 ;  /* 0x0028601501007387 */ /* 0x000fe80000100800 */
[----:B------:R-:W-:Y:S04]  /*6fab0*/  STL [R1+0x2834], R22 ;  /* 0x0028341601007387 */ /* 0x000fe80000100800 */
[----:B------:R-:W-:Y:S04]  /*6fac0*/  STL [R1+0x2858], R23 ;  /* 0x0028581701007387 */ /* 0x000fe80000100800 */
[----:B------:R-:W-:Y:S04]  /*6fad0*/  STL [R1+0x282c], R10 ;  /* 0x00282c0a01007387 */ /* 0x000fe80000100800 */
[----:B------:R-:W-:Y:S04]  /*6fae0*/  STL [R1+0x2850], R9 ;  /* 0x0028500901007387 */ /* 0x000fe80000100800 */
[----:B------:R0:W-:Y:S04]  /*6faf0*/  STL [R1+0x281c], R29 ;  /* 0x00281c1d01007387 */ /* 0x0001e80000100800 */
[----:B------:R-:W-:Y:S01]  /*6fb00*/  STL [R1+0x2824], R11 ;  /* 0x0028240b01007387 */ /* 0x000fe20000100800 */
[----:B------:R-:W-:-:S03]  /*6fb10*/  IADD3 R2, P6, R2, R3, RZ ;  /* 0x0000000302027210 */ /* 0x000fc60007fde0ff */
[----:B0-----:R-:W4:Y:S04]  /*6fb20*/  LDL.LU R29, [R1+0x27f4] ;  /* 0x0027f400011d7983 */ /* 0x001f280000300800 */
[----:B------:R-:W-:Y:S04]  /*6fb30*/  STL [R1+0x2848], R18 ;  /* 0x0028481201007387 */ /* 0x000fe80000100800 */
[----:B------:R0:W-:Y:S04]  /*6fb40*/  STL [R1+0x2840], R28 ;  /* 0x0028401c01007387 */ /* 0x0001e80000100800 */
[----:B0-----:R-:W4:Y:S04]  /*6fb50*/  LDL.LU R28, [R1+0x2818] ;  /* 0x00281800011c7983 */ /* 0x001f280000300800 */
[----:B------:R0:W-:Y:S04]  /*6fb60*/  STL [R1+0x2814], R2 ;  /* 0x0028140201007387 */ /* 0x0001e80000100800 */
[----:B0-----:R-:W4:Y:S01]  /*6fb70*/  LDL.LU R2, [R1+0x27ec] ;  /* 0x0027ec0001027983 */ /* 0x001f220000300800 */
[----:B------:R-:W-:Y:S01]  /*6fb80*/  IMAD.X R17, R17, 0x1, R0, P1 ;  /* 0x0000000111117824 */ /* 0x000fe200008e0600 */
[----:B------:R-:W-:-:S04]  /*6fb90*/  IADD3 R16, P1, R16, R3, RZ ;  /* 0x0000000310107210 */ /* 0x000fc80007f3e0ff */
[----:B------:R0:W-:Y:S04]  /*6fba0*/  STL [R1+0x2838], R17 ;  /* 0x0028381101007387 */ /* 0x0001e80000100800 */
[----:B0-----:R-:W4:Y:S04]  /*6fbb0*/  LDL.LU R17, [R1+0x2810] ;  /* 0x0028100001117983 */ /* 0x001f280000300800 */
[----:B------:R-:W4:Y:S04]  /*6fbc0*/  LDL.LU R27, [R1+0x27e4] ;  /* 0x0027e400011b7983 */ /* 0x000f280000300800 */
[----:B------:R-:W4:Y:S04]  /*6fbd0*/  LDL.LU R26, [R1+0x2808] ;  /* 0x00280800011a7983 */ /* 0x000f280000300800 */
[----:B------:R-:W4:Y:S04]  /*6fbe0*/  LDL.LU R25, [R1+0x27dc] ;  /* 0x0027dc0001197983 */ /* 0x000f280000300800 */
[----:B------:R0:W-:Y:S04]  /*6fbf0*/  STL [R1+0x280c], R16 ;  /* 0x00280c1001007387 */ /* 0x0001e80000100800 */
[----:B------:R-:W4:Y:S04]  /*6fc00*/  LDL.LU R24, [R1+0x2800] ;  /* 0x0028000001187983 */ /* 0x000f280000300800 */
[----:B------:R-:W4:Y:S04]  /*6fc10*/  LDL.LU R20, [R1+0x27d4] ;  /* 0x0027d40001147983 */ /* 0x000f280000300800 */
[----:B------:R-:W4:Y:S04]  /*6fc20*/  LDL.LU R10, [R1+0x27f8] ;  /* 0x0027f800010a7983 */ /* 0x000f280000300800 */
[----:B------:R-:W4:Y:S04]  /*6fc30*/  LDL.LU R9, [R1+0x27cc] ;  /* 0x0027cc0001097983 */ /* 0x000f280000300800 */
[----:B------:R-:W4:Y:S04]  /*6fc40*/  LDL.LU R11, [R1+0x27f0] ;  /* 0x0027f000010b7983 */ /* 0x000f280000300800 */
[----:B------:R-:W4:Y:S04]  /*6fc50*/  LDL.LU R18, [R1+0x27c4] ;  /* 0x0027c40001127983 */ /* 0x000f280000300800 */
[----:B0-----:R-:W4:Y:S01]  /*6fc60*/  LDL.LU R16, [R1+0x27e8] ;  /* 0x0027e80001107983 */ /* 0x001f220000300800 */
[----:B--2---:R-:W-:Y:S01]  /*6fc70*/  IMAD.X R6, R6, 0x1, R0, P2 ;  /* 0x0000000106067824 */ /* 0x004fe200010e0600 */
[----:B---3--:R-:W-:-:S04]  /*6fc80*/  IADD3 R7, P2, R7, R3, RZ ;  /* 0x0000000307077210 */ /* 0x008fc80007f5e0ff */
[----:B------:R0:W-:Y:S04]  /*6fc90*/  STL [R1+0x2830], R6 ;  /* 0x0028300601007387 */ /* 0x0001e80000100800 */
[----:B------:R1:W-:Y:S04]  /*6fca0*/  STL [R1+0x2804], R7 ;  /* 0x0028040701007387 */ /* 0x0003e80000100800 */
[----:B------:R-:W2:Y:S01]  /*6fcb0*/  LDL.LU R21, [R1+0x27bc] ;  /* 0x0027bc0001157983 */ /* 0x000ea20000300800 */
[----:B----4-:R-:W-:Y:S01]  /*6fcc0*/  IMAD.X R8, R8, 0x1, R0, P3 ;  /* 0x0000000108087824 */ /* 0x010fe200018e0600 */
[----:B------:R-:W-:-:S04]  /*6fcd0*/  IADD3 R5, P3, R5, R3, RZ ;  /* 0x0000000305057210 */ /* 0x000fc80007f7e0ff */
[----:B------:R3:W-:Y:S04]  /*6fce0*/  STL [R1+0x2828], R8 ;  /* 0x0028280801007387 */ /* 0x0007e80000100800 */
[----:B------:R-:W4:Y:S04]  /*6fcf0*/  LDL.LU R22, [R1+0x27e0] ;  /* 0x0027e00001167983 */ /* 0x000f280000300800 */
[----:B------:R3:W-:Y:S04]  /*6fd00*/  STL [R1+0x27fc], R5 ;  /* 0x0027fc0501007387 */ /* 0x0007e80000100800 */
[----:B------:R-:W4:Y:S01]  /*6fd10*/  LDL.LU R23, [R1+0x27b4] ;  /* 0x0027b40001177983 */ /* 0x000f220000300800 */
[----:B------:R-:W-:-:S05]  /*6fd20*/  IMAD.X R15, R15, 0x1, R0, P4 ;  /* 0x000000010f0f7824 */ /* 0x000fca00020e0600 */
[----:B------:R3:W-:Y:S04]  /*6fd30*/  STL [R1+0x2820], R15 ;  /* 0x0028200f01007387 */ /* 0x0007e80000100800 */
[----:B0-----:R-:W4:Y:S04]  /*6fd40*/  LDL.LU R6, [R1+0x27d8] ;  /* 0x0027d80001067983 */ /* 0x001f280000300800 */
[----:B-1----:R-:W4:Y:S04]  /*6fd50*/  LDL.LU R7, [R1+0x27ac] ;  /* 0x0027ac0001077983 */ /* 0x002f280000300800 */
[----:B---3--:R-:W3:Y:S04]  /*6fd60*/  LDL.LU R8, [R1+0x27d0] ;  /* 0x0027d00001087983 */ /* 0x008ee80000300800 */
[----:B------:R-:W3:Y:S04]  /*6fd70*/  LDL.LU R5, [R1+0x27a4] ;  /* 0x0027a40001057983 */ /* 0x000ee80000300800 */
[----:B------:R-:W3:Y:S01]  /*6fd80*/  LDL.LU R15, [R1+0x27c8] ;  /* 0x0027c800010f7983 */ /* 0x000ee20000300800 */
[----:B------:R-:W-:-:S05]  /*6fd90*/  IADD3 R29, P4, R29, R3, RZ ;  /* 0x000000031d1d7210 */ /* 0x000fca0007f9e0ff */
[----:B------:R0:W-:Y:S01]  /*6fda0*/  STL [R1+0x27f4], R29 ;  /* 0x0027f41d01007387 */ /* 0x0001e20000100800 */
[----:B------:R-:W-:-:S03]  /*6fdb0*/  IMAD.X R28, R28, 0x1, R0, P5 ;  /* 0x000000011c1c7824 */ /* 0x000fc600028e0600 */
[----:B0-----:R-:W3:Y:S04]  /*6fdc0*/  LDL.LU R29, [R1+0x279c] ;  /* 0x00279c00011d7983 */ /* 0x001ee80000300800 */
[----:B------:R0:W-:Y:S01]  /*6fdd0*/  STL [R1+0x2818], R28 ;  /* 0x0028181c01007387 */ /* 0x0001e20000100800 */
[----:B------:R-:W-:-:S03]  /*6fde0*/  IADD3 R2, P5, R2, R3, RZ ;  /* 0x0000000302027210 */ /* 0x000fc60007fbe0ff */
[----:B0-----:R-:W3:Y:S04]  /*6fdf0*/  LDL.LU R28, [R1+0x27c0] ;  /* 0x0027c000011c7983 */ /* 0x001ee80000300800 */
[----:B------:R0:W-:Y:S04]  /*6fe00*/  STL [R1+0x27ec], R2 ;  /* 0x0027ec0201007387 */ /* 0x0001e80000100800 */
[----:B0-----:R-:W3:Y:S01]  /*6fe10*/  LDL.LU R2, [R1+0x2794] ;  /* 0x0027940001027983 */ /* 0x001ee20000300800 */
[--C-:B------:R-:W-:Y:S01]  /*6fe20*/  IMAD.X R17, R17, 0x1, R0.reuse, P6 ;  /* 0x0000000111117824 */ /* 0x100fe200030e0600 */
[-C--:B------:R-:W-:Y:S01]  /*6fe30*/  IADD3 R27, P6, R27, R3.reuse, RZ ;  /* 0x000000031b1b7210 */ /* 0x080fe20007fde0ff */
[----:B------:R-:W-:Y:S01]  /*6fe40*/  IMAD.X R26, R26, 0x1, R0, P1 ;  /* 0x000000011a1a7824 */ /* 0x000fe200008e0600 */
[----:B------:R-:W-:-:S02]  /*6fe50*/  IADD3 R25, P1, R25, R3, RZ ;  /* 0x0000000319197210 */ /* 0x000fc40007f3e0ff */
[----:B------:R0:W-:Y:S01]  /*6fe60*/  STL [R1+0x2810], R17 ;  /* 0x0028101101007387 */ /* 0x0001e20000100800 */
[--C-:B------:R-:W-:Y:S01]  /*6fe70*/  IMAD.X R24, R24, 0x1, R0.reuse, P2 ;  /* 0x0000000118187824 */ /* 0x100fe200010e0600 */
[-C--:B------:R-:W-:Y:S01]  /*6fe80*/  IADD3 R20, P2, R20, R3.reuse, RZ ;  /* 0x0000000314147210 */ /* 0x080fe20007f5e0ff */
[--C-:B------:R-:W-:Y:S01]  /*6fe90*/  IMAD.X R10, R10, 0x1, R0.reuse, P3 ;  /* 0x000000010a0a7824 */ /* 0x100fe200018e0600 */
[-C--:B------:R-:W-:Y:S01]  /*6fea0*/  IADD3 R9, P3, R9, R3.reuse, RZ ;  /* 0x0000000309097210 */ /* 0x080fe20007f7e0ff */
[----:B------:R-:W-:Y:S01]  /*6feb0*/  IMAD.X R11, R11, 0x1, R0, P4 ;  /* 0x000000010b0b7824 */ /* 0x000fe200020e0600 */
[----:B0-----:R-:W3:Y:S04]  /*6fec0*/  LDL.LU R17, [R1+0x27b8] ;  /* 0x0027b80001117983 */ /* 0x001ee80000300800 */
[----:B------:R-:W-:Y:S04]  /*6fed0*/  STL [R1+0x27e4], R27 ;  /* 0x0027e41b01007387 */ /* 0x000fe80000100800 */
[----:B------:R-:W-:Y:S04]  /*6fee0*/  STL [R1+0x2808], R26 ;  /* 0x0028081a01007387 */ /* 0x000fe80000100800 */
[----:B------:R-:W-:Y:S04]  /*6fef0*/  STL [R1+0x27dc], R25 ;  /* 0x0027dc1901007387 */ /* 0x000fe80000100800 */
[----:B------:R-:W-:Y:S04]  /*6ff00*/  STL [R1+0x2800], R24 ;  /* 0x0028001801007387 */ /* 0x000fe80000100800 */
[----:B------:R-:W-:Y:S01]  /*6ff10*/  STL [R1+0x27d4], R20 ;  /* 0x0027d41401007387 */ /* 0x000fe20000100800 */
[----:B------:R-:W-:-:S03]  /*6ff20*/  IADD3 R18, P4, R18, R3, RZ ;  /* 0x0000000312127210 */ /* 0x000fc60007f9e0ff */
[----:B------:R0:W-:Y:S04]  /*6ff30*/  STL [R1+0x27f8], R10 ;  /* 0x0027f80a01007387 */ /* 0x0001e80000100800 */
[----:B------:R1:W-:Y:S01]  /*6ff40*/  STL [R1+0x27cc], R9 ;  /* 0x0027cc0901007387 */ /* 0x0003e20000100800 */
[----:B------:R-:W-:-:S03]  /*6ff50*/  IMAD.X R16, R16, 0x1, R0, P5 ;  /* 0x0000000110107824 */ /* 0x000fc600028e0600 */
[----:B0-----:R-:W3:Y:S04]  /*6ff60*/  LDL.LU R10, [R1+0x278c] ;  /* 0x00278c00010a7983 */ /* 0x001ee80000300800 */
[----:B------:R0:W-:Y:S04]  /*6ff70*/  STL [R1+0x27f0], R11 ;  /* 0x0027f00b01007387 */ /* 0x0001e80000100800 */
[----:B-1----:R-:W3:Y:S04]  /*6ff80*/  LDL.LU R9, [R1+0x27b0] ;  /* 0x0027b00001097983 */ /* 0x002ee80000300800 */
[----:B------:R1:W-:Y:S04]  /*6ff90*/  STL [R1+0x27c4], R18 ;  /* 0x0027c41201007387 */ /* 0x0003e80000100800 */
[----:B0-----:R-:W3:Y:S04]  /*6ffa0*/  LDL.LU R11, [R1+0x2784] ;  /* 0x00278400010b7983 */ /* 0x001ee80000300800 */
[----:B------:R0:W-:Y:S04]  /*6ffb0*/  STL [R1+0x27e8], R16 ;  /* 0x0027e81001007387 */ /* 0x0001e80000100800 */
[----:B-1----:R-:W3:Y:S04]  /*6ffc0*/  LDL.LU R18, [R1+0x27a8] ;  /* 0x0027a80001127983 */ /* 0x002ee80000300800 */
[----:B0-----:R-:W3:Y:S01]  /*6ffd0*/  LDL.LU R16, [R1+0x277c] ;  /* 0x00277c0001107983 */ /* 0x001ee20000300800 */
[----:B--2---:R-:W-:-:S05]  /*6ffe0*/  IADD3 R21, P5, R21, R3, RZ ;  /* 0x0000000315157210 */ /* 0x004fca0007fbe0ff */
[----:B------:R-:W-:Y:S01]  /*6fff0*/  STL [R1+0x27bc], R21 ;  /* 0x0027bc1501007387 */ /* 0x000fe20000100800 */
[----:B----4-:R-:W-:Y:S01]  /*70000*/  IMAD.X R22, R22, 0x1, R0, P6 ;  /* 0x0000000116167824 */ /* 0x010fe200030e0600 */
[----:B------:R-:W-:-:S04]  /*70010*/  IADD3 R23, P6, R23, R3, RZ ;  /* 0x0000000317177210 */ /* 0x000fc80007fde0ff */
[----:B------:R-:W-:Y:S01]  /*70020*/  STL [R1+0x27e0], R22 ;  /* 0x0027e01601007387 */ /* 0x000fe20000100800 */
[--C-:B------:R-:W-:Y:S01]  /*70030*/  IMAD.X R6, R6, 0x1, R0.reuse, P1 ;  /* 0x0000000106067824 */ /* 0x100fe200008e0600 */
[-C--:B------:R-:W-:Y:S01]  /*70040*/  IADD3 R7, P1, R7, R3.reuse, RZ ;  /* 0x0000000307077210 */ /* 0x080fe20007f3e0ff */
[----:B---3--:R-:W-:Y:S01]  /*70050*/  IMAD.X R8, R8, 0x1, R0, P2 ;  /* 0x0000000108087824 */ /* 0x008fe200010e0600 */
[----:B------:R-:W-:Y:S01]  /*70060*/  STL [R1+0x27b4], R23 ;  /* 0x0027b41701007387 */ /* 0x000fe20000100800 */
[----:B------:R-:W-:-:S03]  /*70070*/  IADD3 R5, P2, R5, R3, RZ ;  /* 0x0000000305057210 */ /* 0x000fc60007f5e0ff */
[----:B------:R-:W-:Y:S01]  /*70080*/  STL [R1+0x27d8], R6 ;  /* 0x0027d80601007387 */ /* 0x000fe20000100800 */
[----:B------:R-:W-:-:S03]  /*70090*/  IMAD.X R15, R15, 0x1, R0, P3 ;  /* 0x000000010f0f7824 */ /* 0x000fc600018e0600 */
[----:B------:R-:W-:Y:S04]  /*700a0*/  STL [R1+0x27ac], R7 ;  /* 0x0027ac0701007387 */ /* 0x000fe80000100800 */
[----:B------:R0:W-:Y:S04]  /*700b0*/  STL [R1+0x27c8], R15 ;  /* 0x0027c80f01007387 */ /* 0x0001e80000100800 */
[----:B------:R-:W-:Y:S04]  /*700c0*/  STL [R1+0x27d0], R8 ;  /* 0x0027d00801007387 */ /* 0x000fe80000100800 */
[----:B0-----:R-:W2:Y:S01]  /*700d0*/  LDL.LU R15, [R1+0x27a0] ;  /* 0x0027a000010f7983 */ /* 0x001ea20000300800 */
[----:B------:R-:W-:-:S03]  /*700e0*/  IADD3 R29, P3, R29, R3, RZ ;  /* 0x000000031d1d7210 */ /* 0x000fc60007f7e0ff */
[----:B------:R-:W-:Y:S04]  /*700f0*/  STL [R1+0x27a4], R5 ;  /* 0x0027a40501007387 */ /* 0x000fe80000100800 */
[----:B------:R0:W-:Y:S01]  /*70100*/  STL [R1+0x279c], R29 ;  /* 0x00279c1d01007387 */ /* 0x0001e20000100800 */
[----:B------:R-:W-:-:S03]  /*70110*/  IMAD.X R28, R28, 0x1, R0, P4 ;  /* 0x000000011c1c7824 */ /* 0x000fc600020e0600 */
[----:B0-----:R-:W3:Y:S04]  /*70120*/  LDL.LU R29, [R1+0x2774] ;  /* 0x00277400011d7983 */ /* 0x001ee80000300800 */
[----:B------:R0:W-:Y:S01]  /*70130*/  STL [R1+0x27c0], R28 ;  /* 0x0027c01c01007387 */ /* 0x0001e20000100800 */
[----:B------:R-:W-:-:S03]  /*70140*/  IADD3 R2, P4, R2, R3, RZ ;  /* 0x0000000302027210 */ /* 0x000fc60007f9e0ff */
[----:B0-----:R-:W4:Y:S04]  /*70150*/  LDL.LU R28, [R1+0x2798] ;  /* 0x00279800011c7983 */ /* 0x001f280000300800 */
[----:B------:R0:W-:Y:S04]  /*70160*/  STL [R1+0x2794], R2 ;  /* 0x0027940201007387 */ /* 0x0001e80000100800 */
[----:B0-----:R-:W4:Y:S04]  /*70170*/  LDL.LU R2, [R1+0x276c] ;  /* 0x00276c0001027983 */ /* 0x001f280000300800 */
[----:B------:R-:W4:Y:S01]  /*70180*/  LDL.LU R27, [R1+0x2790] ;  /* 0x00279000011b7983 */ /* 0x000f220000300800 */
[----:B------:R-:W-:-:S03]  /*70190*/  IMAD.X R17, R17, 0x1, R0, P5 ;  /* 0x0000000111117824 */ /* 0x000fc600028e0600 */
        /* <DEDUP_REMOVED lines=10> */
[----:B------:R-:W-:Y:S01]  /*70240*/  IADD3 R10, P5, R10, R3, RZ ;  /* 0x000000030a0a7210 */ /* 0x000fe20007fbe0ff */
[----:B------:R-:W-:-:S04]  /*70250*/  IMAD.X R9, R9, 0x1, R0, P6 ;  /* 0x0000000109097824 */ /* 0x000fc800030e0600 */
[----:B------:R0:W-:Y:S04]  /*70260*/  STL [R1+0x278c], R10 ;  /* 0x00278c0a01007387 */ /* 0x0001e80000100800 */
[----:B------:R1:W-:Y:S04]  /*70270*/  STL [R1+0x27b0], R9 ;  /* 0x0027b00901007387 */ /* 0x0003e80000100800 */
[----:B------:R-:W4:Y:S01]  /*70280*/  LDL.LU R21, [R1+0x2768] ;  /* 0x0027680001157983 */ /* 0x000f220000300800 */
[----:B------:R-:W-:Y:S01]  /*70290*/  IADD3 R11, P6, R11, R3, RZ ;  /* 0x000000030b0b7210 */ /* 0x000fe20007fde0ff */
[----:B------:R-:W-:-:S04]  /*702a0*/  IMAD.X R18, R18, 0x1, R0, P1 ;  /* 0x0000000112127824 */ /* 0x000fc800008e0600 */
[----:B------:R1:W-:Y:S04]  /*702b0*/  STL [R1+0x2784], R11 ;  /* 0x0027840b01007387 */ /* 0x0003e80000100800 */
[----:B------:R-:W4:Y:S04]  /*702c0*/  LDL.LU R22, [R1+0x273c] ;  /* 0x00273c0001167983 */ /* 0x000f280000300800 */
[----:B------:R1:W-:Y:S04]  /*702d0*/  STL [R1+0x27a8], R18 ;  /* 0x0027a81201007387 */ /* 0x0003e80000100800 */
[----:B------:R-:W4:Y:S01]  /*702e0*/  LDL.LU R23, [R1+0x2760] ;  /* 0x0027600001177983 */ /* 0x000f220000300800 */
[----:B------:R-:W-:-:S05]  /*702f0*/  IADD3 R16, P1, R16, R3, RZ ;  /* 0x0000000310107210 */ /* 0x000fca0007f3e0ff */
[----:B------:R1:W-:Y:S04]  /*70300*/  STL [R1+0x277c], R16 ;  /* 0x00277c1001007387 */ /* 0x0003e80000100800 */
[----:B0-----:R-:W4:Y:S04]  /*70310*/  LDL.LU R10, [R1+0x2734] ;  /* 0x00273400010a7983 */ /* 0x001f280000300800 */
[----:B-1----:R-:W4:Y:S04]  /*70320*/  LDL.LU R9, [R1+0x2758] ;  /* 0x0027580001097983 */ /* 0x002f280000300800 */
[----:B------:R-:W4:Y:S04]  /*70330*/  LDL.LU R11, [R1+0x272c] ;  /* 0x00272c00010b7983 */ /* 0x000f280000300800 */
[----:B------:R-:W4:Y:S04]  /*70340*/  LDL.LU R18, [R1+0x2750] ;  /* 0x0027500001127983 */ /* 0x000f280000300800 */
[----:B------:R-:W4:Y:S01]  /*70350*/  LDL.LU R16, [R1+0x2724] ;  /* 0x0027240001107983 */ /* 0x000f220000300800 */
[----:B--2---:R-:W-:-:S05]  /*70360*/  IMAD.X R15, R15, 0x1, R0, P2 ;  /* 0x000000010f0f7824 */ /* 0x004fca00010e0600 */
[----:B------:R0:W-:Y:S04]  /*70370*/  STL [R1+0x27a0], R15 ;  /* 0x0027a00f01007387 */ /* 0x0001e80000100800 */
[----:B0-----:R-:W2:Y:S01]  /*70380*/  LDL.LU R15, [R1+0x2748] ;  /* 0x00274800010f7983 */ /* 0x001ea20000300800 */
[----:B---3--:R-:W-:-:S05]  /*70390*/  IADD3 R29, P2, R29, R3, RZ ;  /* 0x000000031d1d7210 */ /* 0x008fca0007f5e0ff */
[----:B------:R0:W-:Y:S01]  /*703a0*/  STL [R1+0x2774], R29 ;  /* 0x0027741d01007387 */ /* 0x0001e20000100800 */
[----:B----4-:R-:W-:-:S03]  /*703b0*/  IMAD.X R28, R28, 0x1, R0, P3 ;  /* 0x000000011c1c7824 */ /* 0x010fc600018e0600 */
[----:B0-----:R-:W3:Y:S04]  /*703c0*/  LDL.LU R29, [R1+0x271c] ;  /* 0x00271c00011d7983 */ /* 0x001ee80000300800 */
[----:B------:R0:W-:Y:S01]  /*703d0*/  STL [R1+0x2798], R28 ;  /* 0x0027981c01007387 */ /* 0x0001e20000100800 */
[----:B------:R-:W-:-:S03]  /*703e0*/  IADD3 R2, P3, R2, R3, RZ ;  /* 0x0000000302027210 */ /* 0x000fc60007f7e0ff */
[----:B0-----:R-:W4:Y:S04]  /*703f0*/  LDL.LU R28, [R1+0x2740] ;  /* 0x00274000011c7983 */ /* 0x001f280000300800 */
[----:B------:R0:W-:Y:S04]  /*70400*/  STL [R1+0x276c], R2 ;  /* 0x00276c0201007387 */ /* 0x0001e80000100800 */
[----:B0-----:R-:W4:Y:S01]  /*70410*/  LDL.LU R2, [R1+0x2714] ;  /* 0x0027140001027983 */ /* 0x001f220000300800 */
[--C-:B------:R-:W-:Y:S01]  /*70420*/  IMAD.X R27, R27, 0x1, R0.reuse, P4 ;  /* 0x000000011b1b7824 */ /* 0x100fe200020e0600 */
[-C--:B------:R-:W-:Y:S01]  /*70430*/  IADD3 R26, P4, R26, R3.reuse, RZ ;  /* 0x000000031a1a7210 */ /* 0x080fe20007f9e0ff */
[--C-:B------:R-:W-:Y:S01]  /*70440*/  IMAD.X R25, R25, 0x1, R0.reuse, P5 ;  /* 0x0000000119197824 */ /* 0x100fe200028e0600 */
[-C--:B------:R-:W-:Y:S01]  /*70450*/  IADD3 R24, P5, R24, R3.reuse, RZ ;  /* 0x0000000318187210 */ /* 0x080fe20007fbe0ff */
[----:B------:R-:W-:Y:S01]  /*70460*/  IMAD.X R20, R20, 0x1, R0, P6 ;  /* 0x0000000114147824 */ /* 0x000fe200030e0600 */
[----:B------:R-:W-:Y:S01]  /*70470*/  STL [R1+0x2790], R27 ;  /* 0x0027901b01007387 */ /* 0x000fe20000100800 */
[----:B------:R-:W-:-:S03]  /*70480*/  IADD3 R6, P6, R6, R3, RZ ;  /* 0x0000000306067210 */ /* 0x000fc60007fde0ff */
        /* <DEDUP_REMOVED lines=9> */
[-C--:B------:R-:W-:Y:S01]  /*70520*/  IADD3 R17, P2, R17, R3.reuse, RZ ;  /* 0x0000000311117210 */ /* 0x080fe20007f5e0ff */
[--C-:B------:R-:W-:Y:S02]  /*70530*/  IMAD.X R21, R21, 0x1, R0.reuse, P3 ;  /* 0x0000000115157824 */ /* 0x100fe400018e0600 */
[----:B0-----:R-:W4:Y:S04]  /*70540*/  LDL.LU R6, [R1+0x2738] ;  /* 0x0027380001067983 */ /* 0x001f280000300800 */
[----:B------:R0:W-:Y:S04]  /*70550*/  STL [R1+0x274c], R8 ;  /* 0x00274c0801007387 */ /* 0x0001e80000100800 */
[----:B-1----:R-:W4:Y:S04]  /*70560*/  LDL.LU R7, [R1+0x270c] ;  /* 0x00270c0001077983 */ /* 0x002f280000300800 */
[----:B------:R1:W-:Y:S01]  /*70570*/  STL [R1+0x2770], R5 ;  /* 0x0027700501007387 */ /* 0x0003e20000100800 */
[-C--:B------:R-:W-:Y:S01]  /*70580*/  IADD3 R22, P3, R22, R3.reuse, RZ ;  /* 0x0000000316167210 */ /* 0x080fe20007f7e0ff */
[--C-:B------:R-:W-:Y:S01]  /*70590*/  IMAD.X R23, R23, 0x1, R0.reuse, P4 ;  /* 0x0000000117177824 */ /* 0x100fe200020e0600 */
[----:B------:R-:W-:Y:S01]  /*705a0*/  IADD3 R10, P4, R10, R3, RZ ;  /* 0x000000030a0a7210 */ /* 0x000fe20007f9e0ff */
[----:B0-----:R-:W4:Y:S04]  /*705b0*/  LDL.LU R8, [R1+0x2730] ;  /* 0x0027300001087983 */ /* 0x001f280000300800 */
[----:B------:R0:W-:Y:S04]  /*705c0*/  STL [R1+0x2744], R17 ;  /* 0x0027441101007387 */ /* 0x0001e80000100800 */
[----:B-1----:R-:W4:Y:S01]  /*705d0*/  LDL.LU R5, [R1+0x2704] ;  /* 0x0027040001057983 */ /* 0x002f220000300800 */
[----:B------:R-:W-:-:S02]  /*705e0*/  IMAD.X R9, R9, 0x1, R0, P5 ;  /* 0x0000000109097824 */ /* 0x000fc400028e0600 */
[--C-:B------:R-:W-:Y:S01]  /*705f0*/  IMAD.X R18, R18, 0x1, R0.reuse, P6 ;  /* 0x0000000112127824 */ /* 0x100fe200030e0600 */
[-C--:B------:R-:W-:Y:S02]  /*70600*/  IADD3 R16, P6, R16, R3.reuse, RZ ;  /* 0x0000000310107210 */ /* 0x080fe40007fde0ff */
[----:B------:R-:W-:Y:S01]  /*70610*/  IADD3 R11, P5, R11, R3, RZ ;  /* 0x000000030b0b7210 */ /* 0x000fe20007fbe0ff */
[----:B0-----:R-:W4:Y:S04]  /*70620*/  LDL.LU R17, [R1+0x2728] ;  /* 0x0027280001117983 */ /* 0x001f280000300800 */
[----:B------:R-:W-:Y:S04]  /*70630*/  STL [R1+0x2768], R21 ;  /* 0x0027681501007387 */ /* 0x000fe80000100800 */
[----:B------:R-:W-:Y:S04]  /*70640*/  STL [R1+0x273c], R22 ;  /* 0x00273c1601007387 */ /* 0x000fe80000100800 */
[----:B------:R-:W-:Y:S04]  /*70650*/  STL [R1+0x2760], R23 ;  /* 0x0027601701007387 */ /* 0x000fe80000100800 */
[----:B------:R-:W-:Y:S04]  /*70660*/  STL [R1+0x2734], R10 ;  /* 0x0027340a01007387 */ /* 0x000fe80000100800 */
[----:B------:R-:W-:Y:S04]  /*70670*/  STL [R1+0x2758], R9 ;  /* 0x0027580901007387 */ /* 0x000fe80000100800 */
[----:B------:R0:W-:Y:S04]  /*70680*/  STL [R1+0x2724], R16 ;  /* 0x0027241001007387 */ /* 0x0001e80000100800 */
[----:B------:R-:W-:Y:S04]  /*70690*/  STL [R1+0x272c], R11 ;  /* 0x00272c0b01007387 */ /* 0x000fe80000100800 */
[----:B0-----:R-:W4:Y:S04]  /*706a0*/  LDL.LU R16, [R1+0x26fc] ;  /* 0x0026fc0001107983 */ /* 0x001f280000300800 */
[----:B------:R-:W-:Y:S01]  /*706b0*/  STL [R1+0x2750], R18 ;  /* 0x0027501201007387 */ /* 0x000fe20000100800 */
        /* <DEDUP_REMOVED lines=21> */
[----:B------:R-:W-:Y:S01]  /*70810*/  IMAD.X R6, R6, 0x1, R0, P3 ;  /* 0x0000000106067824 */ /* 0x000fe200018e0600 */
[----:B------:R-:W-:-:S04]  /*70820*/  IADD3 R7, P3, R7, R3, RZ ;  /* 0x0000000307077210 */ /* 0x000fc80007f7e0ff */
[----:B------:R0:W-:Y:S04]  /*70830*/  STL [R1+0x2738], R6 ;  /* 0x0027380601007387 */ /* 0x0001e80000100800 */
[----:B------:R1:W-:Y:S04]  /*70840*/  STL [R1+0x270c], R7 ;  /* 0x00270c0701007387 */ /* 0x0003e80000100800 */
[----:B------:R-:W4:Y:S01]  /*70850*/  LDL.LU R21, [R1+0x26c4] ;  /* 0x0026c40001157983 */ /* 0x000f220000300800 */
[----:B------:R-:W-:Y:S01]  /*70860*/  IMAD.X R8, R8, 0x1, R0, P4 ;  /* 0x0000000108087824 */ /* 0x000fe200020e0600 */
        /* <DEDUP_REMOVED lines=9> */
[----:B------:R-:W4:Y:S04]  /*70900*/  LDL.LU R8, [R1+0x26d8] ;  /* 0x0026d80001087983 */ /* 0x000f280000300800 */
[----:B------:R-:W4:Y:S04]  /*70910*/  LDL.LU R5, [R1+0x26ac] ;  /* 0x0026ac0001057983 */ /* 0x000f280000300800 */
[----:B------:R-:W4:Y:S01]  /*70920*/  LDL.LU R17, [R1+0x26d0] ;  /* 0x0026d00001117983 */ /* 0x000f220000300800 */
[----:B------:R-:W-:-:S05]  /*70930*/  IADD3 R16, P5, R16, R3, RZ ;  /* 0x0000000310107210 */ /* 0x000fca0007fbe0ff */
[----:B------:R0:W-:Y:S04]  /*70940*/  STL [R1+0x26fc], R16 ;  /* 0x0026fc1001007387 */ /* 0x0001e80000100800 */
[----:B0-----:R-:W4:Y:S01]  /*70950*/  LDL.LU R16, [R1+0x26a4] ;  /* 0x0026a40001107983 */ /* 0x001f220000300800 */
[----:B--2---:R-:W-:-:S05]  /*70960*/  IMAD.X R15, R15, 0x1, R0, P6 ;  /* 0x000000010f0f7824 */ /* 0x004fca00030e0600 */
[----:B------:R0:W-:Y:S04]  /*70970*/  STL [R1+0x2720], R15 ;  /* 0x0027200f01007387 */ /* 0x0001e80000100800 */
[----:B0-----:R-:W2:Y:S01]  /*70980*/  LDL.LU R15, [R1+0x26c8] ;  /* 0x0026c800010f7983 */ /* 0x001ea20000300800 */
[----:B---3--:R-:W-:-:S05]  /*70990*/  IADD3 R29, P6, R29, R3, RZ ;  /* 0x000000031d1d7210 */ /* 0x008fca0007fde0ff */
[----:B------:R0:W-:Y:S01]  /*709a0*/  STL [R1+0x26f4], R29 ;  /* 0x0026f41d01007387 */ /* 0x0001e20000100800 */
[--C-:B----4-:R-:W-:Y:S01]  /*709b0*/  IMAD.X R28, R28, 0x1, R0.reuse, P1 ;  /* 0x000000011c1c7824 */ /* 0x110fe200008e0600 */
[-C--:B------:R-:W-:Y:S01]  /*709c0*/  IADD3 R27, P1, R27, R3.reuse, RZ ;  /* 0x000000031b1b7210 */ /* 0x080fe20007f3e0ff */
[----:B------:R-:W-:Y:S01]  /*709d0*/  IMAD.X R26, R26, 0x1, R0, P2 ;  /* 0x000000011a1a7824 */ /* 0x000fe200010e0600 */
[----:B0-----:R-:W3:Y:S01]  /*709e0*/  LDL.LU R29, [R1+0x269c] ;  /* 0x00269c00011d7983 */ /* 0x001ee20000300800 */
[----:B------:R-:W-:-:S03]  /*709f0*/  IADD3 R25, P2, R25, R3, RZ ;  /* 0x0000000319197210 */ /* 0x000fc60007f5e0ff */
[----:B------:R0:W-:Y:S01]  /*70a00*/  STL [R1+0x2718], R28 ;  /* 0x0027181c01007387 */ /* 0x0001e20000100800 */
[--C-:B------:R-:W-:Y:S01]  /*70a10*/  IMAD.X R24, R24, 0x1, R0.reuse, P3 ;  /* 0x0000000118187824 */ /* 0x100fe200018e0600 */
[-C--:B------:R-:W-:Y:S01]  /*70a20*/  IADD3 R20, P3, R20, R3.reuse, RZ ;  /* 0x0000000314147210 */ /* 0x080fe20007f7e0ff */
[--C-:B------:R-:W-:Y:S01]  /*70a30*/  IMAD.X R10, R10, 0x1, R0.reuse, P4 ;  /* 0x000000010a0a7824 */ /* 0x100fe200020e0600 */
[-C--:B------:R-:W-:Y:S01]  /*70a40*/  IADD3 R9, P4, R9, R3.reuse, RZ ;  /* 0x0000000309097210 */ /* 0x080fe20007f9e0ff */
[----:B------:R-:W-:Y:S01]  /*70a50*/  IMAD.X R11, R11, 0x1, R0, P5 ;  /* 0x000000010b0b7824 */ /* 0x000fe200028e0600 */
[----:B0-----:R-:W4:Y:S04]  /*70a60*/  LDL.LU R28, [R1+0x26c0] ;  /* 0x0026c000011c7983 */ /* 0x001f280000300800 */
        /* <DEDUP_REMOVED lines=9> */
[----:B0-----:R-:W4:Y:S04]  /*70b00*/  LDL.LU R10, [R1+0x2694] ;  /* 0x00269400010a7983 */ /* 0x001f280000300800 */
[----:B------:R0:W-:Y:S04]  /*70b10*/  STL [R1+0x26f8], R11 ;  /* 0x0026f80b01007387 */ /* 0x0001e80000100800 */
[----:B-1----:R-:W4:Y:S04]  /*70b20*/  LDL.LU R9, [R1+0x26b8] ;  /* 0x0026b80001097983 */ /* 0x002f280000300800 */
[----:B------:R1:W-:Y:S04]  /*70b30*/  STL [R1+0x26cc], R18 ;  /* 0x0026cc1201007387 */ /* 0x0003e80000100800 */
[----:B0-----:R-:W4:Y:S04]  /*70b40*/  LDL.LU R11, [R1+0x268c] ;  /* 0x00268c00010b7983 */ /* 0x001f280000300800 */
[----:B------:R0:W-:Y:S04]  /*70b50*/  STL [R1+0x26f0], R2 ;  /* 0x0026f00201007387 */ /* 0x0001e80000100800 */
[----:B-1----:R-:W4:Y:S04]  /*70b60*/  LDL.LU R18, [R1+0x26b0] ;  /* 0x0026b00001127983 */ /* 0x002f280000300800 */
[----:B0-----:R-:W4:Y:S01]  /*70b70*/  LDL.LU R2, [R1+0x2684] ;  /* 0x0026840001027983 */ /* 0x001f220000300800 */
[-C--:B------:R-:W-:Y:S01]  /*70b80*/  IADD3 R21, P6, R21, R3.reuse, RZ ;  /* 0x0000000315157210 */ /* 0x080fe20007fde0ff */
[--C-:B------:R-:W-:Y:S01]  /*70b90*/  IMAD.X R22, R22, 0x1, R0.reuse, P1 ;  /* 0x0000000116167824 */ /* 0x100fe200008e0600 */
[-C--:B------:R-:W-:Y:S01]  /*70ba0*/  IADD3 R23, P1, R23, R3.reuse, RZ ;  /* 0x0000000317177210 */ /* 0x080fe20007f3e0ff */
[--C-:B------:R-:W-:Y:S01]  /*70bb0*/  IMAD.X R6, R6, 0x1, R0.reuse, P2 ;  /* 0x0000000106067824 */ /* 0x100fe200010e0600 */
[----:B------:R-:W-:Y:S01]  /*70bc0*/  IADD3 R7, P2, R7, R3, RZ ;  /* 0x0000000307077210 */ /* 0x000fe20007f5e0ff */
[----:B------:R-:W-:Y:S01]  /*70bd0*/  STL [R1+0x26c4], R21 ;  /* 0x0026c41501007387 */ /* 0x000fe20000100800 */
[----:B------:R-:W-:-:S03]  /*70be0*/  IMAD.X R17, R17, 0x1, R0, P4 ;  /* 0x0000000111117824 */ /* 0x000fc600020e0600 */
[----:B------:R-:W-:Y:S01]  /*70bf0*/  STL [R1+0x26e8], R22 ;  /* 0x0026e81601007387 */ /* 0x000fe20000100800 */
[----:B------:R-:W-:-:S03]  /*70c00*/  IMAD.X R8, R8, 0x1, R0, P3 ;  /* 0x0000000108087824 */ /* 0x000fc600018e0600 */
[----:B------:R-:W-:Y:S01]  /*70c10*/  STL [R1+0x26bc], R23 ;  /* 0x0026bc1701007387 */ /* 0x000fe20000100800 */
[----:B------:R-:W-:-:S03]  /*70c20*/  IADD3 R5, P3, R5, R3, RZ ;  /* 0x0000000305057210 */ /* 0x000fc60007f7e0ff */
        /* <DEDUP_REMOVED lines=8> */
[----:B0-----:R-:W4:Y:S01]  /*70cb0*/  LDL.LU R16, [R1+0x267c] ;  /* 0x00267c0001107983 */ /* 0x001f220000300800 */
[----:B--2---:R-:W-:-:S05]  /*70cc0*/  IMAD.X R15, R15, 0x1, R0, P5 ;  /* 0x000000010f0f7824 */ /* 0x004fca00028e0600 */
[----:B------:R0:W-:Y:S04]  /*70cd0*/  STL [R1+0x26c8], R15 ;  /* 0x0026c80f01007387 */ /* 0x0001e80000100800 */
[----:B0-----:R-:W2:Y:S01]  /*70ce0*/  LDL.LU R15, [R1+0x26a0] ;  /* 0x0026a000010f7983 */ /* 0x001ea20000300800 */
[----:B---3--:R-:W-:-:S05]  /*70cf0*/  IADD3 R29, P5, R29, R3, RZ ;  /* 0x000000031d1d7210 */ /* 0x008fca0007fbe0ff */
[----:B------:R0:W-:Y:S01]  /*70d00*/  STL [R1+0x269c], R29 ;  /* 0x00269c1d01007387 */ /* 0x0001e20000100800 */
[----:B----4-:R-:W-:-:S03]  /*70d10*/  IMAD.X R28, R28, 0x1, R0, P6 ;  /* 0x000000011c1c7824 */ /* 0x010fc600030e0600 */
[----:B0-----:R-:W3:Y:S04]  /*70d20*/  LDL.LU R29, [R1+0x2674] ;  /* 0x00267400011d7983 */ /* 0x001ee80000300800 */
        /* <DEDUP_REMOVED lines=9> */
[----:B------:R-:W4:Y:S01]  /*70dc0*/  LDL.LU R5, [R1+0x2678] ;  /* 0x0026780001057983 */ /* 0x000f220000300800 */
[----:B------:R-:W-:-:S03]  /*70dd0*/  IADD3 R10, P6, R10, R3, RZ ;  /* 0x000000030a0a7210 */ /* 0x000fc60007fde0ff */
[----:B0-----:R-:W4:Y:S01]  /*70de0*/  LDL.LU R28, [R1+0x264c] ;  /* 0x00264c00011c7983 */ /* 0x001f220000300800 */
[----:B------:R-:W-:-:S03]  /*70df0*/  IMAD.X R9, R9, 0x1, R0, P1 ;  /* 0x0000000109097824 */ /* 0x000fc600008e0600 */
        /* <DEDUP_REMOVED lines=16> */
[----:B------:R-:W-:-:S05]  /*70f00*/  IMAD.X R17, R17, 0x1, R0, P3 ;  /* 0x0000000111117824 */ /* 0x000fca00018e0600 */
[----:B------:R0:W-:Y:S01]  /*70f10*/  STL [R1+0x26a8], R17 ;  /* 0x0026a81101007387 */ /* 0x0001e20000100800 */
[----:B------:R-:W-:-:S03]  /*70f20*/  IADD3 R16, P3, R16, R3, RZ ;  /* 0x0000000310107210 */ /* 0x000fc60007f7e0ff */
[----:B0-----:R-:W4:Y:S04]  /*70f30*/  LDL.LU R17, [R1+0x2650] ;  /* 0x0026500001117983 */ /* 0x001f280000300800 */
[----:B------:R0:W-:Y:S04]  /*70f40*/  STL [R1+0x267c], R16 ;  /* 0x00267c1001007387 */ /* 0x0001e80000100800 */
[----:B0-----:R-:W4:Y:S01]  /*70f50*/  LDL.LU R16, [R1+0x2624] ;  /* 0x0026240001107983 */ /* 0x001f220000300800 */
[----:B--2---:R-:W-:-:S05]  /*70f60*/  IMAD.X R15, R15, 0x1, R0, P4 ;  /* 0x000000010f0f7824 */ /* 0x004fca00020e0600 */
[----:B------:R0:W-:Y:S04]  /*70f70*/  STL [R1+0x26a0], R15 ;  /* 0x0026a00f01007387 */ /* 0x0001e80000100800 */
[----:B0-----:R-:W2:Y:S01]  /*70f80*/  LDL.LU R15, [R1+0x2648] ;  /* 0x00264800010f7983 */ /* 0x001ea20000300800 */
[-C--:B---3--:R-:W-:Y:S01]  /*70f90*/  IADD3 R29, P4, R29, R3.reuse, RZ ;  /* 0x000000031d1d7210 */ /* 0x088fe20007f9e0ff */
[--C-:B----4-:R-:W-:Y:S01]  /*70fa0*/  IMAD.X R27, R27, 0x1, R0.reuse, P5 ;  /* 0x000000011b1b7824 */ /* 0x110fe200028e0600 */
[-C--:B------:R-:W-:Y:S01]  /*70fb0*/  IADD3 R26, P5, R26, R3.reuse, RZ ;  /* 0x000000031a1a7210 */ /* 0x080fe20007fbe0ff */
[--C-:B------:R-:W-:Y:S02]  /*70fc0*/  IMAD.X R25, R25, 0x1, R0.reuse, P6 ;  /* 0x0000000119197824 */ /* 0x100fe400030e0600 */
[----:B------:R0:W-:Y:S01]  /*70fd0*/  STL [R1+0x2674], R29 ;  /* 0x0026741d01007387 */ /* 0x0001e20000100800 */
[-C--:B------:R-:W-:Y:S01]  /*70fe0*/  IADD3 R24, P6, R24, R3.reuse, RZ ;  /* 0x0000000318187210 */ /* 0x080fe20007fde0ff */
[--C-:B------:R-:W-:Y:S01]  /*70ff0*/  IMAD.X R20, R20, 0x1, R0.reuse, P1 ;  /* 0x0000000114147824 */ /* 0x100fe200008e0600 */
[-C--:B------:R-:W-:Y:S01]  /*71000*/  IADD3 R6, P1, R6, R3.reuse, RZ ;  /* 0x0000000306067210 */ /* 0x080fe20007f3e0ff */
[--C-:B------:R-:W-:Y:S01]  /*71010*/  IMAD.X R7, R7, 0x1, R0.reuse, P2 ;  /* 0x0000000107077824 */ /* 0x100fe200010e0600 */
[----:B------:R-:W-:Y:S01]  /*71020*/  IADD3 R8, P2, R8, R3, RZ ;  /* 0x0000000308087210 */ /* 0x000fe20007f5e0ff */
[----:B0-----:R-:W3:Y:S04]  /*71030*/  LDL.LU R29, [R1+0x261c] ;  /* 0x00261c00011d7983 */ /* 0x001ee80000300800 */
[----:B------:R-:W-:Y:S04]  /*71040*/  STL [R1+0x2698], R27 ;  /* 0x0026981b01007387 */ /* 0x000fe80000100800 */
[----:B------:R-:W-:Y:S04]  /*71050*/  STL [R1+0x266c], R26 ;  /* 0x00266c1a01007387 */ /* 0x000fe80000100800 */
[----:B------:R-:W-:Y:S04]  /*71060*/  STL [R1+0x2690], R25 ;  /* 0x0026901901007387 */ /* 0x000fe80000100800 */
[----:B------:R-:W-:Y:S04]  /*71070*/  STL [R1+0x2664], R24 ;  /* 0x0026641801007387 */ /* 0x000fe80000100800 */
        /* <DEDUP_REMOVED lines=10> */
[----:B------:R-:W-:Y:S01]  /*71120*/  IADD3 R22, P4, R22, R3, RZ ;  /* 0x0000000316167210 */ /* 0x000fe20007f9e0ff */
[----:B------:R-:W-:-:S02]  /*71130*/  IMAD.X R23, R23, 0x1, R0, P5 ;  /* 0x0000000117177824 */ /* 0x000fc400028e0600 */
[----:B0-----:R-:W4:Y:S04]  /*71140*/  LDL.LU R8, [R1+0x2638] ;  /* 0x0026380001087983 */ /* 0x001f280000300800 */
[----:B------:R0:W-:Y:S04]  /*71150*/  STL [R1+0x264c], R28 ;  /* 0x00264c1c01007387 */ /* 0x0001e80000100800 */
[----:B-1----:R-:W4:Y:S01]  /*71160*/  LDL.LU R5, [R1+0x260c] ;  /* 0x00260c0001057983 */ /* 0x002f220000300800 */
[----:B------:R-:W-:Y:S01]  /*71170*/  IADD3 R10, P5, R10, R3, RZ ;  /* 0x000000030a0a7210 */ /* 0x000fe20007fbe0ff */
        /* <DEDUP_REMOVED lines=22> */
[----:B0-----:R-:W2:Y:S04]  /*712e0*/  LDL.LU R15, [R1+0x2620] ;  /* 0x00262000010f7983 */ /* 0x001ea80000300800 */
[----:B------:R-:W2:Y:S04]  /*712f0*/  LDL.LU R27, [R1+0x25f4] ;  /* 0x0025f400011b7983 */ /* 0x000ea80000300800 */
[----:B------:R-:W2:Y:S01]  /*71300*/  LDL.LU R26, [R1+0x2618] ;  /* 0x00261800011a7983 */ /* 0x000ea20000300800 */
[----:B---3--:R-:W-:-:S03]  /*71310*/  IADD3 R29, P3, R29, R3, RZ ;  /* 0x000000031d1d7210 */ /* 0x008fc60007f7e0ff */
        /* <DEDUP_REMOVED lines=8> */
[----:B0-----:R-:W3:Y:S01]  /*713a0*/  LDL.LU R29, [R1+0x25f8] ;  /* 0x0025f800011d7983 */ /* 0x001ee20000300800 */
[----:B----4-:R-:W-:Y:S01]  /*713b0*/  IMAD.X R6, R6, 0x1, R0, P4 ;  /* 0x0000000106067824 */ /* 0x010fe200020e0600 */
        /* <DEDUP_REMOVED lines=20> */
[----:B------:R-:W-:-:S05]  /*71500*/  IMAD.X R17, R17, 0x1, R0, P1 ;  /* 0x0000000111117824 */ /* 0x000fca00008e0600 */
[----:B------:R0:W-:Y:S01]  /*71510*/  STL [R1+0x2628], R17 ;  /* 0x0026281101007387 */ /* 0x0001e20000100800 */
[----:B------:R-:W-:-:S03]  /*71520*/  IADD3 R16, P1, R16, R3, RZ ;  /* 0x0000000310107210 */ /* 0x000fc60007f3e0ff */
[----:B0-----:R-:W4:Y:S04]  /*71530*/  LDL.LU R17, [R1+0x25d0] ;  /* 0x0025d00001117983 */ /* 0x001f280000300800 */
[----:B------:R0:W-:Y:S04]  /*71540*/  STL [R1+0x25fc], R16 ;  /* 0x0025fc1001007387 */ /* 0x0001e80000100800 */
[----:B0-----:R-:W4:Y:S01]  /*71550*/  LDL.LU R16, [R1+0x25a4] ;  /* 0x0025a40001107983 */ /* 0x001f220000300800 */
[--C-:B--2---:R-:W-:Y:S01]  /*71560*/  IMAD.X R15, R15, 0x1, R0.reuse, P2 ;  /* 0x000000010f0f7824 */ /* 0x104fe200010e0600 */
[-C--:B------:R-:W-:Y:S01]  /*71570*/  IADD3 R27, P2, R27, R3.reuse, RZ ;  /* 0x000000031b1b7210 */ /* 0x080fe20007f5e0ff */
[----:B------:R-:W-:Y:S01]  /*71580*/  IMAD.X R26, R26, 0x1, R0, P3 ;  /* 0x000000011a1a7824 */ /* 0x000fe200018e0600 */
[----:B---3--:R-:W-:-:S02]  /*71590*/  IADD3 R25, P3, R25, R3, RZ ;  /* 0x0000000319197210 */ /* 0x008fc40007f7e0ff */
[----:B------:R0:W-:Y:S01]  /*715a0*/  STL [R1+0x2620], R15 ;  /* 0x0026200f01007387 */ /* 0x0001e20000100800 */
[--C-:B------:R-:W-:Y:S01]  /*715b0*/  IMAD.X R24, R24, 0x1, R0.reuse, P4 ;  /* 0x0000000118187824 */ /* 0x100fe200020e0600 */
[-C--:B------:R-:W-:Y:S01]  /*715c0*/  IADD3 R20, P4, R20, R3.reuse, RZ ;  /* 0x0000000314147210 */ /* 0x080fe20007f9e0ff */
[--C-:B------:R-:W-:Y:S01]  /*715d0*/  IMAD.X R10, R10, 0x1, R0.reuse, P5 ;  /* 0x000000010a0a7824 */ /* 0x100fe200028e0600 */
[----:B------:R-:W-:Y:S01]  /*715e0*/  IADD3 R9, P5, R9, R3, RZ ;  /* 0x0000000309097210 */ /* 0x000fe20007fbe0ff */
[----:B0-----:R-:W2:Y:S04]  /*715f0*/  LDL.LU R15, [R1+0x25c8] ;  /* 0x0025c800010f7983 */ /* 0x001ea80000300800 */
[----:B------:R-:W-:Y:S04]  /*71600*/  STL [R1+0x25f4], R27 ;  /* 0x0025f41b01007387 */ /* 0x000fe80000100800 */
[----:B------:R-:W-:Y:S04]  /*71610*/  STL [R1+0x2618], R26 ;  /* 0x0026181a01007387 */ /* 0x000fe80000100800 */
[----:B------:R-:W-:Y:S04]  /*71620*/  STL [R1+0x25ec], R25 ;  /* 0x0025ec1901007387 */ /* 0x000fe80000100800 */
[----:B------:R-:W-:Y:S01]  /*71630*/  STL [R1+0x2610], R24 ;  /* 0x0026101801007387 */ /* 0x000fe20000100800 */
[----:B------:R-:W-:-:S03]  /*71640*/  IMAD.X R11, R11, 0x1, R0, P6 ;  /* 0x000000010b0b7824 */ /* 0x000fc600030e0600 */
[----:B------:R-:W-:Y:S01]  /*71650*/  STL [R1+0x25e4], R20 ;  /* 0x0025e41401007387 */ /* 0x000fe20000100800 */
[----:B------:R-:W-:-:S03]  /*71660*/  IADD3 R18, P6, R18, R3, RZ ;  /* 0x0000000312127210 */ /* 0x000fc60007fde0ff */
[----:B------:R0:W-:Y:S04]  /*71670*/  STL [R1+0x2608], R10 ;  /* 0x0026080a01007387 */ /* 0x0001e80000100800 */
[----:B------:R1:W-:Y:S01]  /*71680*/  STL [R1+0x25dc], R9 ;  /* 0x0025dc0901007387 */ /* 0x0003e20000100800 */
[--C-:B------:R-:W-:Y:S01]  /*71690*/  IMAD.X R29, R29, 0x1, R0.reuse, P1 ;  /* 0x000000011d1d7824 */ /* 0x100fe200008e0600 */
[-C--:B----4-:R-:W-:Y:S02]  /*716a0*/  IADD3 R21, P1, R21, R3.reuse, RZ ;  /* 0x0000000315157210 */ /* 0x090fe40007f3e0ff */
[----:B0-----:R-:W3:Y:S04]  /*716b0*/  LDL.LU R10, [R1+0x259c] ;  /* 0x00259c00010a7983 */ /* 0x001ee80000300800 */
[----:B------:R0:W-:Y:S04]  /*716c0*/  STL [R1+0x2600], R11 ;  /* 0x0026000b01007387 */ /* 0x0001e80000100800 */
[----:B-1----:R-:W4:Y:S04]  /*716d0*/  LDL.LU R9, [R1+0x25c0] ;  /* 0x0025c00001097983 */ /* 0x002f280000300800 */
[----:B------:R1:W-:Y:S01]  /*716e0*/  STL [R1+0x25d4], R18 ;  /* 0x0025d41201007387 */ /* 0x0003e20000100800 */
[----:B------:R-:W-:Y:S01]  /*716f0*/  IMAD.X R22, R22, 0x1, R0, P2 ;  /* 0x0000000116167824 */ /* 0x000fe200010e0600 */
[----:B------:R-:W-:-:S02]  /*71700*/  IADD3 R23, P2, R23, R3, RZ ;  /* 0x0000000317177210 */ /* 0x000fc40007f5e0ff */
[----:B0-----:R-:W4:Y:S04]  /*71710*/  LDL.LU R11, [R1+0x2594] ;  /* 0x00259400010b7983 */ /* 0x001f280000300800 */
[----:B------:R0:W-:Y:S04]  /*71720*/  STL [R1+0x25f8], R29 ;  /* 0x0025f81d01007387 */ /* 0x0001e80000100800 */
[----:B-1----:R-:W4:Y:S01]  /*71730*/  LDL.LU R18, [R1+0x25b8] ;  /* 0x0025b80001127983 */ /* 0x002f220000300800 */
[--C-:B------:R-:W-:Y:S01]  /*71740*/  IMAD.X R6, R6, 0x1, R0.reuse, P3 ;  /* 0x0000000106067824 */ /* 0x100fe200018e0600 */
[-C--:B------:R-:W-:Y:S01]  /*71750*/  IADD3 R7, P3, R7, R3.reuse, RZ ;  /* 0x0000000307077210 */ /* 0x080fe20007f7e0ff */
[--C-:B------:R-:W-:Y:S01]  /*71760*/  IMAD.X R8, R8, 0x1, R0.reuse, P4 ;  /* 0x0000000108087824 */ /* 0x100fe200020e0600 */
[----:B------:R-:W-:Y:S01]  /*71770*/  IADD3 R5, P4, R5, R3, RZ ;  /* 0x0000000305057210 */ /* 0x000fe20007f9e0ff */
[----:B0-----:R-:W4:Y:S04]  /*71780*/  LDL.LU R29, [R1+0x258c] ;  /* 0x00258c00011d7983 */ /* 0x001f280000300800 */
[----:B------:R-:W-:Y:S01]  /*71790*/  STL [R1+0x25cc], R21 ;  /* 0x0025cc1501007387 */ /* 0x000fe20000100800 */
[----:B------:R-:W-:-:S03]  /*717a0*/  IMAD.X R28, R28, 0x1, R0, P5 ;  /* 0x000000011c1c7824 */ /* 0x000fc600028e0600 */
[----:B------:R-:W-:Y:S04]  /*717b0*/  STL [R1+0x25f0], R22 ;  /* 0x0025f01601007387 */ /* 0x000fe80000100800 */
[----:B------:R-:W-:Y:S04]  /*717c0*/  STL [R1+0x25c4], R23 ;  /* 0x0025c41701007387 */ /* 0x000fe80000100800 */
[----:B------:R-:W-:Y:S04]  /*717d0*/  STL [R1+0x25e8], R6 ;  /* 0x0025e80601007387 */ /* 0x000fe80000100800 */
[----:B------:R-:W-:Y:S04]  /*717e0*/  STL [R1+0x25bc], R7 ;  /* 0x0025bc0701007387 */ /* 0x000fe80000100800 */
[----:B------:R0:W-:Y:S04]  /*717f0*/  STL [R1+0x25d8], R28 ;  /* 0x0025d81c01007387 */ /* 0x0001e80000100800 */
[----:B------:R-:W-:Y:S04]  /*71800*/  STL [R1+0x25e0], R8 ;  /* 0x0025e00801007387 */ /* 0x000fe80000100800 */
[----:B0-----:R-:W4:Y:S01]  /*71810*/  LDL.LU R28, [R1+0x25b0] ;  /* 0x0025b000011c7983 */ /* 0x001f220000300800 */
[----:B------:R-:W-:-:S03]  /*71820*/  IADD3 R2, P5, R2, R3, RZ ;  /* 0x0000000302027210 */ /* 0x000fc60007fbe0ff */
[----:B------:R-:W-:Y:S04]  /*71830*/  STL [R1+0x25b4], R5 ;  /* 0x0025b40501007387 */ /* 0x000fe80000100800 */
[----:B------:R0:W-:Y:S04]  /*71840*/  STL [R1+0x25ac], R2 ;  /* 0x0025ac0201007387 */ /* 0x0001e80000100800 */
[----:B0-----:R-:W4:Y:S01]  /*71850*/  LDL.LU R2, [R1+0x2584] ;  /* 0x0025840001027983 */ /* 0x001f220000300800 */
[----:B------:R-:W-:-:S05]  /*71860*/  IMAD.X R17, R17, 0x1, R0, P6 ;  /* 0x0000000111117824 */ /* 0x000fca00030e0600 */
[----:B------:R0:W-:Y:S01]  /*71870*/  STL [R1+0x25d0], R17 ;  /* 0x0025d01101007387 */ /* 0x0001e20000100800 */
[----:B------:R-:W-:-:S03]  /*71880*/  IADD3 R16, P6, R16, R3, RZ ;  /* 0x0000000310107210 */ /* 0x000fc60007fde0ff */
[----:B0-----:R-:W4:Y:S04]  /*71890*/  LDL.LU R17, [R1+0x25a8] ;  /* 0x0025a80001117983 */ /* 0x001f280000300800 */
[----:B------:R0:W-:Y:S04]  /*718a0*/  STL [R1+0x25a4], R16 ;  /* 0x0025a41001007387 */ /* 0x0001e80000100800 */
[----:B0-----:R-:W4:Y:S04]  /*718b0*/  LDL.LU R16, [R1+0x257c] ;  /* 0x00257c0001107983 */ /* 0x001f280000300800 */
[----:B------:R-:W4:Y:S04]  /*718c0*/  LDL.LU R27, [R1+0x25a0] ;  /* 0x0025a000011b7983 */ /* 0x000f280000300800 */
[----:B------:R-:W4:Y:S04]  /*718d0*/  LDL.LU R26, [R1+0x2574] ;  /* 0x00257400011a7983 */ /* 0x000f280000300800 */
[----:B------:R-:W4:Y:S01]  /*718e0*/  LDL.LU R25, [R1+0x2598] ;  /* 0x0025980001197983 */ /* 0x000f220000300800 */
[----:B--2---:R-:W-:-:S05]  /*718f0*/  IMAD.X R15, R15, 0x1, R0, P1 ;  /* 0x000000010f0f7824 */ /* 0x004fca00008e0600 */
[----:B------:R0:W-:Y:S04]  /*71900*/  STL [R1+0x25c8], R15 ;  /* 0x0025c80f01007387 */ /* 0x0001e80000100800 */
[----:B------:R-:W2:Y:S04]  /*71910*/  LDL.LU R24, [R1+0x256c] ;  /* 0x00256c0001187983 */ /* 0x000ea80000300800 */
[----:B------:R-:W2:Y:S04]  /*71920*/  LDL.LU R20, [R1+0x2590] ;  /* 0x0025900001147983 */ /* 0x000ea80000300800 */
[----:B------:R-:W2:Y:S04]  /*71930*/  LDL.LU R6, [R1+0x2564] ;  /* 0x0025640001067983 */ /* 0x000ea80000300800 */
[----:B------:R-:W2:Y:S04]  /*71940*/  LDL.LU R7, [R1+0x2588] ;  /* 0x0025880001077983 */ /* 0x000ea80000300800 */
[----:B------:R-:W2:Y:S04]  /*71950*/  LDL.LU R8, [R1+0x255c] ;  /* 0x00255c0001087983 */ /* 0x000ea80000300800 */
[----:B------:R-:W2:Y:S04]  /*71960*/  LDL.LU R5, [R1+0x2580] ;  /* 0x0025800001057983 */ /* 0x000ea80000300800 */
[----:B0-----:R-:W2:Y:S01]  /*71970*/  LDL.LU R15, [R1+0x2554] ;  /* 0x00255400010f7983 */ /* 0x001ea20000300800 */
[----:B---3--:R-:W-:Y:S01]  /*71980*/  IADD3 R10, P1, R10, R3, RZ ;  /* 0x000000030a0a7210 */ /* 0x008fe20007f3e0ff */
[----:B----4-:R-:W-:-:S04]  /*71990*/  IMAD.X R9, R9, 0x1, R0, P2 ;  /* 0x0000000109097824 */ /* 0x010fc800010e0600 */
[----:B------:R0:W-:Y:S04]  /*719a0*/  STL [R1+0x259c], R10 ;  /* 0x00259c0a01007387 */ /* 0x0001e80000100800 */
[----:B------:R1:W-:Y:S04]  /*719b0*/  STL [R1+0x25c0], R9 ;  /* 0x0025c00901007387 */ /* 0x0003e80000100800 */
[----:B------:R-:W3:Y:S01]  /*719c0*/  LDL.LU R21, [R1+0x2578] ;  /* 0x0025780001157983 */ /* 0x000ee20000300800 */
[----:B------:R-:W-:Y:S01]  /*719d0*/  IADD3 R11, P2, R11, R3, RZ ;  /* 0x000000030b0b7210 */ /* 0x000fe20007f5e0ff */
[----:B------:R-:W-:-:S04]  /*719e0*/  IMAD.X R18, R18, 0x1, R0, P3 ;  /* 0x0000000112127824 */ /* 0x000fc800018e0600 */
[----:B------:R4:W-:Y:S04]  /*719f0*/  STL [R1+0x2594], R11 ;  /* 0x0025940b01007387 */ /* 0x0009e80000100800 */
[----:B------:R-:W3:Y:S04]  /*71a00*/  LDL.LU R22, [R1+0x254c] ;  /* 0x00254c0001167983 */ /* 0x000ee80000300800 */
[----:B------:R4:W-:Y:S04]  /*71a10*/  STL [R1+0x25b8], R18 ;  /* 0x0025b81201007387 */ /* 0x0009e80000100800 */
[----:B------:R-:W3:Y:S01]  /*71a20*/  LDL.LU R23, [R1+0x2570] ;  /* 0x0025700001177983 */ /* 0x000ee20000300800 */
[----:B------:R-:W-:-:S05]  /*71a30*/  IADD3 R29, P3, R29, R3, RZ ;  /* 0x000000031d1d7210 */ /* 0x000fca0007f7e0ff */
[----:B------:R4:W-:Y:S04]  /*71a40*/  STL [R1+0x258c], R29 ;  /* 0x00258c1d01007387 */ /* 0x0009e80000100800 */
[----:B0-----:R-:W3:Y:S04]  /*71a50*/  LDL.LU R10, [R1+0x2544] ;  /* 0x00254400010a7983 */ /* 0x001ee80000300800 */
[----:B-1----:R-:W3:Y:S04]  /*71a60*/  LDL.LU R9, [R1+0x2568] ;  /* 0x0025680001097983 */ /* 0x002ee80000300800 */
[----:B----4-:R-:W4:Y:S04]  /*71a70*/  LDL.LU R11, [R1+0x253c] ;  /* 0x00253c00010b7983 */ /* 0x010f280000300800 */
[----:B------:R-:W4:Y:S04]  /*71a80*/  LDL.LU R18, [R1+0x2560] ;  /* 0x0025600001127983 */ /* 0x000f280000300800 */
[----:B------:R-:W4:Y:S01]  /*71a90*/  LDL.LU R29, [R1+0x2534] ;  /* 0x00253400011d7983 */ /* 0x000f220000300800 */
[----:B------:R-:W-:-:S05]  /*71aa0*/  IMAD.X R28, R28, 0x1, R0, P4 ;  /* 0x000000011c1c7824 */ /* 0x000fca00020e0600 */
[----:B------:R0:W-:Y:S04]  /*71ab0*/  STL [R1+0x25b0], R28 ;  /* 0x0025b01c01007387 */ /* 0x0001e80000100800 */
[----:B0-----:R-:W4:Y:S01]  /*71ac0*/  LDL.LU R28, [R1+0x2558] ;  /* 0x00255800011c7983 */ /* 0x001f220000300800 */
[----:B------:R-:W-:-:S05]  /*71ad0*/  IADD3 R2, P4, R2, R3, RZ ;  /* 0x0000000302027210 */ /* 0x000fca0007f9e0ff */
[----:B------:R0:W-:Y:S04]  /*71ae0*/  STL [R1+0x2584], R2 ;  /* 0x0025840201007387 */ /* 0x0001e80000100800 */
[----:B0-----:R-:W4:Y:S01]  /*71af0*/  LDL.LU R2, [R1+0x252c] ;  /* 0x00252c0001027983 */ /* 0x001f220000300800 */
[----:B------:R-:W-:-:S05]  /*71b00*/  IMAD.X R17, R17, 0x1, R0, P5 ;  /* 0x0000000111117824 */ /* 0x000fca00028e0600 */
[----:B------:R0:W-:Y:S01]  /*71b10*/  STL [R1+0x25a8], R17 ;  /* 0x0025a81101007387 */ /* 0x0001e20000100800 */
[-C--:B------:R-:W-:Y:S01]  /*71b20*/  IADD3 R16, P5, R16, R3.reuse, RZ ;  /* 0x0000000310107210 */ /* 0x080fe20007fbe0ff */
[--C-:B------:R-:W-:Y:S01]  /*71b30*/  IMAD.X R27, R27, 0x1, R0.reuse, P6 ;  /* 0x000000011b1b7824 */ /* 0x100fe200030e0600 */
[-C--:B------:R-:W-:Y:S01]  /*71b40*/  IADD3 R26, P6, R26, R3.reuse, RZ ;  /* 0x000000031a1a7210 */ /* 0x080fe20007fde0ff */
[--C-:B------:R-:W-:Y:S01]  /*71b50*/  IMAD.X R25, R25, 0x1, R0.reuse, P1 ;  /* 0x0000000119197824 */ /* 0x100fe200008e0600 */
[----:B0-----:R-:W4:Y:S04]  /*71b60*/  LDL.LU R17, [R1+0x2550] ;  /* 0x0025500001117983 */ /* 0x001f280000300800 */
[----:B------:R0:W-:Y:S04]  /*71b70*/  STL [R1+0x257c], R16 ;  /* 0x00257c1001007387 */ /* 0x0001e80000100800 */
[----:B0-----:R-:W4:Y:S04]  /*71b80*/  LDL.LU R16, [R1+0x2524] ;  /* 0x0025240001107983 */ /* 0x001f280000300800 */
[----:B------:R-:W-:Y:S04]  /*71b90*/  STL [R1+0x25a0], R27 ;  /* 0x0025a01b01007387 */ /* 0x000fe80000100800 */
[----:B------:R-:W-:Y:S04]  /*71ba0*/  STL [R1+0x2574], R26 ;  /* 0x0025741a01007387 */ /* 0x000fe80000100800 */
[----:B------:R-:W-:Y:S01]  /*71bb0*/  STL [R1+0x2598], R25 ;  /* 0x0025981901007387 */ /* 0x000fe20000100800 */
[-C--:B--2---:R-:W-:Y:S01]  /*71bc0*/  IADD3 R24, P1, R24, R3.reuse, RZ ;  /* 0x0000000318187210 */ /* 0x084fe20007f3e0ff */
[--C-:B------:R-:W-:Y:S01]  /*71bd0*/  IMAD.X R20, R20, 0x1, R0.reuse, P2 ;  /* 0x0000000114147824 */ /* 0x100fe200010e0600 */
[-C--:B------:R-:W-:Y:S01]  /*71be0*/  IADD3 R6, P2, R6, R3.reuse, RZ ;  /* 0x0000000306067210 */ /* 0x080fe20007f5e0ff */
[--C-:B------:R-:W-:Y:S01]  /*71bf0*/  IMAD.X R7, R7, 0x1, R0.reuse, P3 ;  /* 0x0000000107077824 */ /* 0x100fe200018e0600 */
[----:B------:R-:W-:Y:S01]  /*71c00*/  IADD3 R8, P3, R8, R3, RZ ;  /* 0x0000000308087210 */ /* 0x000fe20007f7e0ff */
[----:B------:R-:W-:Y:S04]  /*71c10*/  STL [R1+0x256c], R24 ;  /* 0x00256c1801007387 */ /* 0x000fe80000100800 */
[----:B------:R-:W-:Y:S01]  /*71c20*/  STL [R1+0x2590], R20 ;  /* 0x0025901401007387 */ /* 0x000fe20000100800 */
[----:B------:R-:W-:-:S03]  /*71c30*/  IMAD.X R5, R5, 0x1, R0, P4 ;  /* 0x0000000105057824 */ /* 0x000fc600020e0600 */
[----:B------:R0:W-:Y:S04]  /*71c40*/  STL [R1+0x2564], R6 ;  /* 0x0025640601007387 */ /* 0x0001e80000100800 */
[----:B------:R1:W-:Y:S01]  /*71c50*/  STL [R1+0x2588], R7 ;  /* 0x0025880701007387 */ /* 0x0003e20000100800 */
[----:B------:R-:W-:-:S03]  /*71c60*/  IADD3 R15, P4, R15, R3, RZ ;  /* 0x000000030f0f7210 */ /* 0x000fc60007f9e0ff */
[----:B0-----:R-:W2:Y:S04]  /*71c70*/  LDL.LU R6, [R1+0x2548] ;  /* 0x0025480001067983 */ /* 0x001ea80000300800 */
[----:B------:R0:W-:Y:S04]  /*71c80*/  STL [R1+0x255c], R8 ;  /* 0x00255c0801007387 */ /* 0x0001e80000100800 */
[----:B-1----:R-:W2:Y:S04]  /*71c90*/  LDL.LU R7, [R1+0x251c] ;  /* 0x00251c0001077983 */ /* 0x002ea80000300800 */
[----:B------:R1:W-:Y:S01]  /*71ca0*/  STL [R1+0x2580], R5 ;  /* 0x0025800501007387 */ /* 0x0003e20000100800 */
[----:B---3--:R-:W-:-:S03]  /*71cb0*/  IMAD.X R21, R21, 0x1, R0, P5 ;  /* 0x0000000115157824 */ /* 0x008fc600028e0600 */
[----:B0-----:R-:W3:Y:S04]  /*71cc0*/  LDL.LU R8, [R1+0x2540] ;  /* 0x0025400001087983 */ /* 0x001ee80000300800 */
[----:B------:R0:W-:Y:S01]  /*71cd0*/  STL [R1+0x2554], R15 ;  /* 0x0025540f01007387 */ /* 0x0001e20000100800 */
[----:B------:R-:W-:-:S03]  /*71ce0*/  IADD3 R22, P5, R22, R3, RZ ;  /* 0x0000000316167210 */ /* 0x000fc60007fbe0ff */
[----:B-1----:R-:W3:Y:S01]  /*71cf0*/  LDL.LU R5, [R1+0x2514] ;  /* 0x0025140001057983 */ /* 0x002ee20000300800 */
[--C-:B------:R-:W-:Y:S01]  /*71d00*/  IMAD.X R23, R23, 0x1, R0.reuse, P6 ;  /* 0x0000000117177824 */ /* 0x100fe200030e0600 */
[-C--:B------:R-:W-:Y:S02]  /*71d10*/  IADD3 R10, P6, R10, R3.reuse, RZ ;  /* 0x000000030a0a7210 */ /* 0x080fe40007fde0ff */
[----:B0-----:R-:W3:Y:S01]  /*71d20*/  LDL.LU R15, [R1+0x2538] ;  /* 0x00253800010f7983 */ /* 0x001ee20000300800 */
[--C-:B------:R-:W-:Y:S02]  /*71d30*/  IMAD.X R9, R9, 0x1, R0.reuse, P1 ;  /* 0x0000000109097824 */ /* 0x100fe400008e0600 */
[----:B----4-:R-:W-:Y:S01]  /*71d40*/  IMAD.X R18, R18, 0x1, R0, P2 ;  /* 0x0000000112127824 */ /* 0x010fe200010e0600 */
[----:B------:R-:W-:Y:S04]  /*71d50*/  STL [R1+0x2578], R21 ;  /* 0x0025781501007387 */ /* 0x000fe80000100800 */
[----:B------:R-:W-:Y:S01]  /*71d60*/  STL [R1+0x254c], R22 ;  /* 0x00254c1601007387 */ /* 0x000fe20000100800 */
[----:B------:R-:W-:-:S03]  /*71d70*/  IADD3 R11, P1, R11, R3, RZ ;  /* 0x000000030b0b7210 */ /* 0x000fc60007f3e0ff */
[----:B------:R-:W-:Y:S01]  /*71d80*/  STL [R1+0x2570], R23 ;  /* 0x0025701701007387 */ /* 0x000fe20000100800 */
[----:B------:R-:W-:-:S03]  /*71d90*/  IADD3 R29, P2, R29, R3, RZ ;  /* 0x000000031d1d7210 */ /* 0x000fc60007f5e0ff */
[----:B------:R-:W-:Y:S04]  /*71da0*/  STL [R1+0x2544], R10 ;  /* 0x0025440a01007387 */ /* 0x000fe80000100800 */
[----:B------:R-:W-:Y:S04]  /*71db0*/  STL [R1+0x2568], R9 ;  /* 0x0025680901007387 */ /* 0x000fe80000100800 */
[----:B------:R0:W-:Y:S04]  /*71dc0*/  STL [R1+0x2534], R29 ;  /* 0x0025341d01007387 */ /* 0x0001e80000100800 */
[----:B------:R-:W-:Y:S04]  /*71dd0*/  STL [R1+0x253c], R11 ;  /* 0x00253c0b01007387 */ /* 0x000fe80000100800 */
[----:B0-----:R-:W4:Y:S01]  /*71de0*/  LDL.LU R29, [R1+0x250c] ;  /* 0x00250c00011d7983 */ /* 0x001f220000300800 */
[----:B------:R-:W-:-:S03]  /*71df0*/  IMAD.X R28, R28, 0x1, R0, P3 ;  /* 0x000000011c1c7824 */ /* 0x000fc600018e0600 */
[----:B------:R-:W-:Y:S04]  /*71e00*/  STL [R1+0x2560], R18 ;  /* 0x0025601201007387 */ /* 0x000fe80000100800 */
[----:B------:R0:W-:Y:S04]  /*71e10*/  STL [R1+0x2558], R28 ;  /* 0x0025581c01007387 */ /* 0x0001e80000100800 */
[----:B0-----:R-:W4:Y:S01]  /*71e20*/  LDL.LU R28, [R1+0x2530] ;  /* 0x00253000011c7983 */ /* 0x001f220000300800 */
[----:B------:R-:W-:-:S05]  /*71e30*/  IADD3 R2, P3, R2, R3, RZ ;  /* 0x0000000302027210 */ /* 0x000fca0007f7e0ff */
[----:B------:R0:W-:Y:S04]  /*71e40*/  STL [R1+0x252c], R2 ;  /* 0x00252c0201007387 */ /* 0x0001e80000100800 */
[----:B0-----:R-:W4:Y:S04]  /*71e50*/  LDL.LU R2, [R1+0x2504] ;  /* 0x0025040001027983 */ /* 0x001f280000300800 */
[----:B------:R-:W4:Y:S04]  /*71e60*/  LDL.LU R18, [R1+0x2528] ;  /* 0x0025280001127983 */ /* 0x000f280000300800 */
[----:B------:R-:W4:Y:S01]  /*71e70*/  LDL.LU R27, [R1+0x24fc] ;  /* 0x0024fc00011b7983 */ /* 0x000f220000300800 */
[----:B------:R-:W-:-:S05]  /*71e80*/  IMAD.X R17, R17, 0x1, R0, P4 ;  /* 0x0000000111117824 */ /* 0x000fca00020e0600 */
[----:B------:R0:W-:Y:S04]  /*71e90*/  STL [R1+0x2550], R17 ;  /* 0x0025501101007387 */ /* 0x0001e80000100800 */
[----:B------:R-:W4:Y:S04]  /*71ea0*/  LDL.LU R26, [R1+0x2520] ;  /* 0x00252000011a7983 */ /* 0x000f280000300800 */
[----:B------:R-:W4:Y:S01]  /*71eb0*/  LDL.LU R25, [R1+0x24f4] ;  /* 0x0024f40001197983 */ /* 0x000f220000300800 */
[----:B------:R-:W-:-:S05]  /*71ec0*/  IADD3 R16, P4, R16, R3, RZ ;  /* 0x0000000310107210 */ /* 0x000fca0007f9e0ff */
[----:B------:R1:W-:Y:S04]  /*71ed0*/  STL [R1+0x2524], R16 ;  /* 0x0025241001007387 */ /* 0x0003e80000100800 */
[----:B------:R-:W4:Y:S04]  /*71ee0*/  LDL.LU R24, [R1+0x2518] ;  /* 0x0025180001187983 */ /* 0x000f280000300800 */
[----:B------:R-:W4:Y:S04]  /*71ef0*/  LDL.LU R20, [R1+0x24ec] ;  /* 0x0024ec0001147983 */ /* 0x000f280000300800 */
[----:B------:R-:W4:Y:S04]  /*71f00*/  LDL.LU R10, [R1+0x2510] ;  /* 0x00251000010a7983 */ /* 0x000f280000300800 */
[----:B------:R-:W4:Y:S04]  /*71f10*/  LDL.LU R9, [R1+0x24e4] ;  /* 0x0024e40001097983 */ /* 0x000f280000300800 */
[----:B------:R-:W4:Y:S04]  /*71f20*/  LDL.LU R11, [R1+0x2508] ;  /* 0x00250800010b7983 */ /* 0x000f280000300800 */
[----:B0-----:R-:W4:Y:S04]  /*71f30*/  LDL.LU R17, [R1+0x24dc] ;  /* 0x0024dc0001117983 */ /* 0x001f280000300800 */
[----:B-1----:R-:W4:Y:S01]  /*71f40*/  LDL.LU R16, [R1+0x2500] ;  /* 0x0025000001107983 */ /* 0x002f220000300800 */
[----:B--2---:R-:W-:Y:S01]  /*71f50*/  IMAD.X R6, R6, 0x1, R0, P5 ;  /* 0x0000000106067824 */ /* 0x004fe200028e0600 */
[----:B------:R-:W-:-:S04]  /*71f60*/  IADD3 R7, P5, R7, R3, RZ ;  /* 0x0000000307077210 */ /* 0x000fc80007fbe0ff */
[----:B------:R0:W-:Y:S04]  /*71f70*/  STL [R1+0x2548], R6 ;  /* 0x0025480601007387 */ /* 0x0001e80000100800 */
[----:B------:R1:W-:Y:S04]  /*71f80*/  STL [R1+0x251c], R7 ;  /* 0x00251c0701007387 */ /* 0x0003e80000100800 */
[----:B------:R-:W2:Y:S01]  /*71f90*/  LDL.LU R21, [R1+0x24d4] ;  /* 0x0024d40001157983 */ /* 0x000ea20000300800 */
[----:B---3--:R-:W-:Y:S01]  /*71fa0*/  IMAD.X R8, R8, 0x1, R0, P6 ;  /* 0x0000000108087824 */ /* 0x008fe200030e0600 */
[----:B------:R-:W-:-:S04]  /*71fb0*/  IADD3 R5, P6, R5, R3, RZ ;  /* 0x0000000305057210 */ /* 0x000fc80007fde0ff */
[----:B------:R3:W-:Y:S04]  /*71fc0*/  STL [R1+0x2540], R8 ;  /* 0x0025400801007387 */ /* 0x0007e80000100800 */
[----:B------:R-:W2:Y:S04]  /*71fd0*/  LDL.LU R22, [R1+0x24f8] ;  /* 0x0024f80001167983 */ /* 0x000ea80000300800 */
[----:B------:R3:W-:Y:S04]  /*71fe0*/  STL [R1+0x2514], R5 ;  /* 0x0025140501007387 */ /* 0x0007e80000100800 */
[----:B------:R-:W2:Y:S01]  /*71ff0*/  LDL.LU R23, [R1+0x24cc] ;  /* 0x0024cc0001177983 */ /* 0x000ea20000300800 */
[----:B------:R-:W-:-:S05]  /*72000*/  IMAD.X R15, R15, 0x1, R0, P1 ;  /* 0x000000010f0f7824 */ /* 0x000fca00008e0600 */
[----:B------:R3:W-:Y:S04]  /*72010*/  STL [R1+0x2538], R15 ;  /* 0x0025380f01007387 */ /* 0x0007e80000100800 */
[----:B0-----:R-:W2:Y:S04]  /*72020*/  LDL.LU R6, [R1+0x24f0] ;  /* 0x0024f00001067983 */ /* 0x001ea80000300800 */
[----:B-1----:R-:W2:Y:S04]  /*72030*/  LDL.LU R7, [R1+0x24c4] ;  /* 0x0024c40001077983 */ /* 0x002ea80000300800 */
[----:B---3--:R-:W3:Y:S04]  /*72040*/  LDL.LU R8, [R1+0x24e8] ;  /* 0x0024e80001087983 */ /* 0x008ee80000300800 */
[----:B------:R-:W3:Y:S04]  /*72050*/  LDL.LU R5, [R1+0x24bc] ;  /* 0x0024bc0001057983 */ /* 0x000ee80000300800 */
[----:B------:R-:W3:Y:S01]  /*72060*/  LDL.LU R15, [R1+0x24e0] ;  /* 0x0024e000010f7983 */ /* 0x000ee20000300800 */
[----:B----4-:R-:W-:-:S05]  /*72070*/  IADD3 R29, P1, R29, R3, RZ ;  /* 0x000000031d1d7210 */ /* 0x010fca0007f3e0ff */
[----:B------:R0:W-:Y:S04]  /*72080*/  STL [R1+0x250c], R29 ;  /* 0x00250c1d01007387 */ /* 0x0001e80000100800 */
[----:B0-----:R-:W4:Y:S01]  /*72090*/  LDL.LU R29, [R1+0x24b4] ;  /* 0x0024b400011d7983 */ /* 0x001f220000300800 */
[----:B------:R-:W-:-:S05]  /*720a0*/  IMAD.X R28, R28, 0x1, R0, P2 ;  /* 0x000000011c1c7824 */ /* 0x000fca00010e0600 */
[----:B------:R0:W-:Y:S04]  /*720b0*/  STL [R1+0x2530], R28 ;  /* 0x0025301c01007387 */ /* 0x0001e80000100800 */
[----:B0-----:R-:W4:Y:S01]  /*720c0*/  LDL.LU R28, [R1+0x24d8] ;  /* 0x0024d800011c7983 */ /* 0x001f220000300800 */
[----:B------:R-:W-:-:S05]  /*720d0*/  IADD3 R2, P2, R2, R3, RZ ;  /* 0x0000000302027210 */ /* 0x000fca0007f5e0ff */
[----:B------:R0:W-:Y:S04]  /*720e0*/  STL [R1+0x2504], R2 ;  /* 0x0025040201007387 */ /* 0x0001e80000100800 */
[----:B0-----:R-:W4:Y:S01]  /*720f0*/  LDL.LU R2, [R1+0x24ac] ;  /* 0x0024ac0001027983 */ /* 0x001f220000300800 */
[--C-:B------:R-:W-:Y:S01]  /*72100*/  IMAD.X R18, R18, 0x1, R0.reuse, P3 ;  /* 0x0000000112127824 */ /* 0x100fe200018e0600 */
[-C--:B------:R-:W-:Y:S01]  /*72110*/  IADD3 R27, P3, R27, R3.reuse, RZ ;  /* 0x000000031b1b7210 */ /* 0x080fe20007f7e0ff */
[--C-:B------:R-:W-:Y:S01]  /*72120*/  IMAD.X R26, R26, 0x1, R0.reuse, P4 ;  /* 0x000000011a1a7824 */ /* 0x100fe200020e0600 */
[-C--:B------:R-:W-:Y:S02]  /*72130*/  IADD3 R25, P4, R25, R3.reuse, RZ ;  /* 0x0000000319197210 */ /* 0x080fe40007f9e0ff */
        /* <DEDUP_REMOVED lines=24> */
[----:B--2---:R-:W-:-:S05]  /*722c0*/  IADD3 R21, P2, R21, R3, RZ ;  /* 0x0000000315157210 */ /* 0x004fca0007f5e0ff */
[----:B------:R-:W-:Y:S01]  /*722d0*/  STL [R1+0x24d4], R21 ;  /* 0x0024d41501007387 */ /* 0x000fe20000100800 */
[----:B------:R-:W-:Y:S01]  /*722e0*/  IMAD.X R22, R22, 0x1, R0, P3 ;  /* 0x0000000116167824 */ /* 0x000fe200018e0600 */
[----:B------:R-:W-:-:S04]  /*722f0*/  IADD3 R23, P3, R23, R3, RZ ;  /* 0x0000000317177210 */ /* 0x000fc80007f7e0ff */
[----:B------:R-:W-:Y:S04]  /*72300*/  STL [R1+0x24f8], R22 ;  /* 0x0024f81601007387 */ /* 0x000fe80000100800 */
[----:B------:R-:W-:Y:S01]  /*72310*/  STL [R1+0x24cc], R23 ;  /* 0x0024cc1701007387 */ /* 0x000fe20000100800 */
[--C-:B------:R-:W-:Y:S01]  /*72320*/  IMAD.X R6, R6, 0x1, R0.reuse, P4 ;  /* 0x0000000106067824 */ /* 0x100fe200020e0600 */
[-C--:B------:R-:W-:Y:S01]  /*72330*/  IADD3 R7, P4, R7, R3.reuse, RZ ;  /* 0x0000000307077210 */ /* 0x080fe20007f9e0ff */
[--C-:B---3--:R-:W-:Y:S01]  /*72340*/  IMAD.X R8, R8, 0x1, R0.reuse, P5 ;  /* 0x0000000108087824 */ /* 0x108fe200028e0600 */
[----:B------:R-:W-:Y:S02]  /*72350*/  IADD3 R5, P5, R5, R3, RZ ;  /* 0x0000000305057210 */ /* 0x000fe40007fbe0ff */
[----:B------:R-:W-:Y:S01]  /*72360*/  STL [R1+0x24f0], R6 ;  /* 0x0024f00601007387 */ /* 0x000fe20000100800 */
[----:B------:R-:W-:-:S03]  /*72370*/  IMAD.X R15, R15, 0x1, R0, P6 ;  /* 0x000000010f0f7824 */ /* 0x000fc600030e0600 */
[----:B------:R-:W-:Y:S04]  /*72380*/  STL [R1+0x24c4], R7 ;  /* 0x0024c40701007387 */ /* 0x000fe80000100800 */
[----:B------:R0:W-:Y:S04]  /*72390*/  STL [R1+0x24e0], R15 ;  /* 0x0024e00f01007387 */ /* 0x0001e80000100800 */
[----:B------:R-:W-:Y:S04]  /*723a0*/  STL [R1+0x24e8], R8 ;  /* 0x0024e80801007387 */ /* 0x000fe80000100800 */
[----:B0-----:R-:W2:Y:S04]  /*723b0*/  LDL.LU R15, [R1+0x24b8] ;  /* 0x0024b800010f7983 */ /* 0x001ea80000300800 */
[----:B------:R-:W-:Y:S01]  /*723c0*/  STL [R1+0x24bc], R5 ;  /* 0x0024bc0501007387 */ /* 0x000fe20000100800 */
[----:B----4-:R-:W-:-:S05]  /*723d0*/  IADD3 R29, P6, R29, R3, RZ ;  /* 0x000000031d1d7210 */ /* 0x010fca0007fde0ff */
[----:B------:R0:W-:Y:S04]  /*723e0*/  STL [R1+0x24b4], R29 ;  /* 0x0024b41d01007387 */ /* 0x0001e80000100800 */
[----:B0-----:R-:W3:Y:S01]  /*723f0*/  LDL.LU R29, [R1+0x248c] ;  /* 0x00248c00011d7983 */ /* 0x001ee20000300800 */
[----:B------:R-:W-:-:S05]  /*72400*/  IMAD.X R28, R28, 0x1, R0, P1 ;  /* 0x000000011c1c7824 */ /* 0x000fca00008e0600 */
[----:B------:R0:W-:Y:S04]  /*72410*/  STL [R1+0x24d8], R28 ;  /* 0x0024d81c01007387 */ /* 0x0001e80000100800 */
[----:B0-----:R-:W4:Y:S01]  /*72420*/  LDL.LU R28, [R1+0x24b0] ;  /* 0x0024b000011c7983 */ /* 0x001f220000300800 */
[----:B------:R-:W-:-:S05]  /*72430*/  IADD3 R2, P1, R2, R3, RZ ;  /* 0x0000000302027210 */ /* 0x000fca0007f3e0ff */
[----:B------:R0:W-:Y:S04]  /*72440*/  STL [R1+0x24ac], R2 ;  /* 0x0024ac0201007387 */ /* 0x0001e80000100800 */
[----:B0-----:R-:W4:Y:S01]  /*72450*/  LDL.LU R2, [R1+0x2484] ;  /* 0x0024840001027983 */ /* 0x001f220000300800 */
[----:B------:R-:W-:-:S03]  /*72460*/  IMAD.X R18, R18, 0x1, R0, P2 ;  /* 0x0000000112127824 */ /* 0x000fc600010e0600 */
        /* <DEDUP_REMOVED lines=33> */
[----:B------:R0:W-:Y:S04]  /*72680*/  STL [R1+0x248c], R29 ;  /* 0x00248c1d01007387 */ /* 0x0001e80000100800 */
[----:B0-----:R-:W3:Y:S01]  /*72690*/  LDL.LU R29, [R1+0x2434] ;  /* 0x00243400011d7983 */ /* 0x001ee20000300800 */
[----:B----4-:R-:W-:-:S05]  /*726a0*/  IMAD.X R28, R28, 0x1, R0, P6 ;  /* 0x000000011c1c7824 */ /* 0x010fca00030e0600 */
        /* <DEDUP_REMOVED lines=22> */
[--C-:B------:R-:W-:Y:S01]  /*72810*/  IMAD.X R21, R21, 0x1, R0.reuse, P6 ;  /* 0x0000000115157824 */ /* 0x100fe200030e0600 */
[-C--:B------:R-:W-:Y:S01]  /*72820*/  IADD3 R22, P6, R22, R3.reuse, RZ ;  /* 0x0000000316167210 */ /* 0x080fe20007fde0ff */
[----:B0-----:R-:W4:Y:S04]  /*72830*/  LDL.LU R23, [R1+0x2450] ;  /* 0x0024500001177983 */ /* 0x001f280000300800 */
[----:B------:R0:W-:Y:S04]  /*72840*/  STL [R1+0x2464], R7 ;  /* 0x0024640701007387 */ /* 0x0001e80000100800 */
[----:B-1----:R-:W4:Y:S04]  /*72850*/  LDL.LU R6, [R1+0x2424] ;  /* 0x0024240001067983 */ /* 0x002f280000300800 */
[----:B------:R1:W-:Y:S01]  /*72860*/  STL [R1+0x2488], R8 ;  /* 0x0024880801007387 */ /* 0x0003e20000100800 */
[--C-:B------:R-:W-:Y:S01]  /*72870*/  IMAD.X R5, R5, 0x1, R0.reuse, P1 ;  /* 0x0000000105057824 */ /* 0x100fe200008e0600 */
[-C--:B------:R-:W-:Y:S01]  /*72880*/  IADD3 R10, P1, R10, R3.reuse, RZ ;  /* 0x000000030a0a7210 */ /* 0x080fe20007f3e0ff */
[--C-:B------:R-:W-:Y:S01]  /*72890*/  IMAD.X R9, R9, 0x1, R0.reuse, P2 ;  /* 0x0000000109097824 */ /* 0x100fe200010e0600 */
[----:B0-----:R-:W4:Y:S04]  /*728a0*/  LDL.LU R7, [R1+0x2448] ;  /* 0x0024480001077983 */ /* 0x001f280000300800 */
[----:B------:R0:W-:Y:S04]  /*728b0*/  STL [R1+0x245c], R18 ;  /* 0x00245c1201007387 */ /* 0x0001e80000100800 */
[----:B-1----:R-:W4:Y:S01]  /*728c0*/  LDL.LU R8, [R1+0x241c] ;  /* 0x00241c0001087983 */ /* 0x002f220000300800 */
[----:B------:R-:W-:Y:S01]  /*728d0*/  IMAD.X R17, R17, 0x1, R0, P3 ;  /* 0x0000000111117824 */ /* 0x000fe200018e0600 */
[----:B------:R-:W-:-:S02]  /*728e0*/  IADD3 R11, P2, R11, R3, RZ ;  /* 0x000000030b0b7210 */ /* 0x000fc40007f5e0ff */
        /* <DEDUP_REMOVED lines=10> */
[----:B------:R0:W-:Y:S04]  /*72990*/  STL [R1+0x243c], R16 ;  /* 0x00243c1001007387 */ /* 0x0001e80000100800 */
[----:B0-----:R-:W4:Y:S01]  /*729a0*/  LDL.LU R16, [R1+0x2438] ;  /* 0x0024380001107983 */ /* 0x001f220000300800 */
[----:B--2---:R-:W-:-:S05]  /*729b0*/  IMAD.X R15, R15, 0x1, R0, P4 ;  /* 0x000000010f0f7824 */ /* 0x004fca00020e0600 */
[----:B------:R0:W-:Y:S04]  /*729c0*/  STL [R1+0x2460], R15 ;  /* 0x0024600f01007387 */ /* 0x0001e80000100800 */
[----:B0-----:R-:W2:Y:S01]  /*729d0*/  LDL.LU R15, [R1+0x240c] ;  /* 0x00240c00010f7983 */ /* 0x001ea20000300800 */
[----:B---3--:R-:W-:-:S05]  /*729e0*/  IADD3 R29, P4, R29, R3, RZ ;  /* 0x000000031d1d7210 */ /* 0x008fca0007f9e0ff */
[----:B------:R0:W-:Y:S04]  /*729f0*/  STL [R1+0x2434], R29 ;  /* 0x0024341d01007387 */ /* 0x0001e80000100800 */
[----:B0-----:R-:W3:Y:S04]  /*72a00*/  LDL.LU R29, [R1+0x2430] ;  /* 0x00243000011d7983 */ /* 0x001ee80000300800 */
[----:B------:R-:W3:Y:S01]  /*72a10*/  LDL.LU R11, [R1+0x2404] ;  /* 0x00240400010b7983 */ /* 0x000ee20000300800 */
[----:B----4-:R-:W-:-:S05]  /*72a20*/  IMAD.X R28, R28, 0x1, R0, P5 ;  /* 0x000000011c1c7824 */ /* 0x010fca00028e0600 */
        /* <DEDUP_REMOVED lines=31> */
[----:B------:R0:W-:Y:S01]  /*72c20*/  STL [R1+0x2414], R17 ;  /* 0x0024141101007387 */ /* 0x0001e20000100800 */
[----:B------:R-:W-:-:S03]  /*72c30*/  IMAD.X R16, R16, 0x1, R0, P3 ;  /* 0x0000000110107824 */ /* 0x000fc600018e0600 */
[----:B0-----:R-:W4:Y:S04]  /*72c40*/  LDL.LU R17, [R1+0x23bc] ;  /* 0x0023bc0001117983 */ /* 0x001f280000300800 */
[----:B------:R0:W-:Y:S04]  /*72c50*/  STL [R1+0x2438], R16 ;  /* 0x0024381001007387 */ /* 0x0001e80000100800 */
[----:B0-----:R-:W4:Y:S01]  /*72c60*/  LDL.LU R16, [R1+0x23e0] ;  /* 0x0023e00001107983 */ /* 0x001f220000300800 */
[----:B--2---:R-:W-:-:S05]  /*72c70*/  IADD3 R15, P3, R15, R3, RZ ;  /* 0x000000030f0f7210 */ /* 0x004fca0007f7e0ff */
[----:B------:R0:W-:Y:S04]  /*72c80*/  STL [R1+0x240c], R15 ;  /* 0x00240c0f01007387 */ /* 0x0001e80000100800 */
[----:B0-----:R-:W2:Y:S01]  /*72c90*/  LDL.LU R15, [R1+0x23b4] ;  /* 0x0023b400010f7983 */ /* 0x001ea20000300800 */
[----:B---3--:R-:W-:Y:S01]  /*72ca0*/  IMAD.X R29, R29, 0x1, R0, P4 ;  /* 0x000000011d1d7824 */ /* 0x008fe200020e0600 */
[----:B------:R-:W-:-:S04]  /*72cb0*/  IADD3 R11, P4, R11, R3, RZ ;  /* 0x000000030b0b7210 */ /* 0x000fc80007f9e0ff */
[----:B------:R0:W-:Y:S01]  /*72cc0*/  STL [R1+0x2430], R29 ;  /* 0x0024301d01007387 */ /* 0x0001e20000100800 */
[--C-:B----4-:R-:W-:Y:S01]  /*72cd0*/  IMAD.X R27, R27, 0x1, R0.reuse, P5 ;  /* 0x000000011b1b7824 */ /* 0x110fe200028e0600 */
[-C--:B------:R-:W-:Y:S02]  /*72ce0*/  IADD3 R26, P5, R26, R3.reuse, RZ ;  /* 0x000000031a1a7210 */ /* 0x080fe40007fbe0ff */
[----:B0-----:R-:W3:Y:S04]  /*72cf0*/  LDL.LU R29, [R1+0x23d8] ;  /* 0x0023d800011d7983 */ /* 0x001ee80000300800 */
[----:B------:R0:W-:Y:S01]  /*72d00*/  STL [R1+0x2404], R11 ;  /* 0x0024040b01007387 */ /* 0x0001e20000100800 */
[----:B------:R-:W-:Y:S01]  /*72d10*/  IMAD.X R25, R25, 0x1, R0, P6 ;  /* 0x0000000119197824 */ /* 0x000fe200030e0600 */
[----:B------:R-:W-:-:S02]  /*72d20*/  IADD3 R24, P6, R24, R3, RZ ;  /* 0x0000000318187210 */ /* 0x000fc40007fde0ff */
[----:B0-----:R-:W4:Y:S01]  /*72d30*/  LDL.LU R11, [R1+0x3108] ;  /* 0x00310800010b7983 */ /* 0x001f220000300800 */
[----:B------:R-:W-:-:S03]  /*72d40*/  IMAD.X R5, R5, 0x1, R0, P1 ;  /* 0x0000000105057824 */ /* 0x000fc600008e0600 */
[----:B------:R-:W-:Y:S01]  /*72d50*/  STL [R1+0x2428], R27 ;  /* 0x0024281b01007387 */ /* 0x000fe20000100800 */
[----:B------:R-:W-:-:S03]  /*72d60*/  IADD3 R10, P1, R10, R3, RZ ;  /* 0x000000030a0a7210 */ /* 0x000fc60007f3e0ff */
[----:B------:R-:W-:Y:S04]  /*72d70*/  STL [R1+0x23fc], R26 ;  /* 0x0023fc1a01007387 */ /* 0x000fe80000100800 */
[----:B------:R-:W-:Y:S01]  /*72d80*/  STL [R1+0x2420], R25 ;  /* 0x0024201901007387 */ /* 0x000fe20000100800 */
[----:B------:R-:W-:-:S03]  /*72d90*/  IMAD.X R9, R9, 0x1, R0, P2 ;  /* 0x0000000109097824 */ /* 0x000fc600010e0600 */
        /* <DEDUP_REMOVED lines=18> */
[----:B------:R-:W-:Y:S04]  /*72ec0*/  STL [R1+0x23dc], R20 ;  /* 0x0023dc1401007387 */ /* 0x000fe80000100800 */
[----:B------:R-:W-:Y:S01]  /*72ed0*/  STL [R1+0x2400], R21 ;  /* 0x0024001501007387 */ /* 0x000fe20000100800 */
[----:B------:R-:W-:-:S03]  /*72ee0*/  IMAD.X R7, R7, 0x1, R0, P6 ;  /* 0x0000000107077824 */ /* 0x000fc600030e0600 */
[----:B------:R-:W-:Y:S01]  /*72ef0*/  STL [R1+0x23d4], R22 ;  /* 0x0023d41601007387 */ /* 0x000fe20000100800 */
[----:B------:R-:W-:Y:S01]  /*72f00*/  IMAD.X R18, R18, 0x1, R0, P1 ;  /* 0x0000000112127824 */ /* 0x000fe200008e0600 */
[-C--:B------:R-:W-:Y:S02]  /*72f10*/  IADD3 R8, P6, R8, R3.reuse, RZ ;  /* 0x0000000308087210 */ /* 0x080fe40007fde0ff */
[----:B------:R-:W-:Y:S04]  /*72f20*/  STL [R1+0x23f8], R23 ;  /* 0x0023f81701007387 */ /* 0x000fe80000100800 */
[----:B------:R-:W-:Y:S04]  /*72f30*/  STL [R1+0x23cc], R6 ;  /* 0x0023cc0601007387 */ /* 0x000fe80000100800 */
[----:B------:R0:W-:Y:S04]  /*72f40*/  STL [R1+0x23e8], R18 ;  /* 0x0023e81201007387 */ /* 0x0001e80000100800 */
[----:B------:R-:W-:Y:S04]  /*72f50*/  STL [R1+0x23f0], R7 ;  /* 0x0023f00701007387 */ /* 0x000fe80000100800 */
[----:B0-----:R-:W4:Y:S04]  /*72f60*/  LDL.LU R18, [R1+0x2394] ;  /* 0x0023940001127983 */ /* 0x001f280000300800 */
[----:B------:R-:W-:Y:S01]  /*72f70*/  STL [R1+0x23c4], R8 ;  /* 0x0023c40801007387 */ /* 0x000fe20000100800 */
        /* <DEDUP_REMOVED lines=9> */
[----:B---3--:R-:W-:-:S05]  /*73010*/  IMAD.X R29, R29, 0x1, R0, P3 ;  /* 0x000000011d1d7824 */ /* 0x008fca00018e0600 */
[----:B------:R0:W-:Y:S04]  /*73020*/  STL [R1+0x23d8], R29 ;  /* 0x0023d81d01007387 */ /* 0x0001e80000100800 */
        /* <DEDUP_REMOVED lines=9> */
[----:B------:R-:W3:Y:S01]  /*730c0*/  LDL.LU R6, [R1] ;  /* 0x0000000001067983 */ /* 0x000ee20000300800 */
[----:B----4-:R-:W-:Y:S01]  /*730d0*/  IADD3 R5, P3, R5, R3, RZ ;  /* 0x0000000305057210 */ /* 0x010fe20007f7e0ff */
[----:B------:R-:W-:-:S04]  /*730e0*/  IMAD.X R10, R10, 0x1, R0, P4 ;  /* 0x000000010a0a7824 */ /* 0x000fc800020e0600 */
[----:B------:R0:W-:Y:S04]  /*730f0*/  STL [R1+0x23ac], R5 ;  /* 0x0023ac0501007387 */ /* 0x0001e80000100800 */
[----:B------:R1:W-:Y:S01]  /*73100*/  STL [R1+0x23d0], R10 ;  /* 0x0023d00a01007387 */ /* 0x0003e20000100800 */
[-C--:B------:R-:W-:Y:S01]  /*73110*/  IADD3 R9, P4, R9, R3.reuse, RZ ;  /* 0x0000000309097210 */ /* 0x080fe20007f9e0ff */
[--C-:B------:R-:W-:Y:S01]  /*73120*/  IMAD.X R28, R28, 0x1, R0.reuse, P5 ;  /* 0x000000011c1c7824 */ /* 0x100fe200028e0600 */
[----:B------:R-:W-:Y:S02]  /*73130*/  IADD3 R2, P5, R2, R3, RZ ;  /* 0x0000000302027210 */ /* 0x000fe40007fbe0ff */
[----:B------:R-:W4:Y:S04]  /*73140*/  LDL.LU R3, [R1+0x23c0] ;  /* 0x0023c00001037983 */ /* 0x000f280000300800 */
[----:B------:R1:W-:Y:S04]  /*73150*/  STL [R1+0x23a4], R9 ;  /* 0x0023a40901007387 */ /* 0x0003e80000100800 */
[----:B------:R-:W3:Y:S04]  /*73160*/  LDL.LU R7, [R1+0x2378] ;  /* 0x0023780001077983 */ /* 0x000ee80000300800 */
[----:B------:R1:W-:Y:S04]  /*73170*/  STL [R1+0x23c8], R28 ;  /* 0x0023c81c01007387 */ /* 0x0003e80000100800 */
[----:B------:R-:W3:Y:S04]  /*73180*/  LDL.LU R8, [R1+0x234c] ;  /* 0x00234c0001087983 */ /* 0x000ee80000300800 */
[----:B------:R1:W-:Y:S04]  /*73190*/  STL [R1+0x239c], R2 ;  /* 0x00239c0201007387 */ /* 0x0003e80000100800 */
[----:B0-----:R-:W3:Y:S04]  /*731a0*/  LDL.LU R5, [R1+0x2370] ;  /* 0x0023700001057983 */ /* 0x001ee80000300800 */
[----:B-1----:R-:W3:Y:S04]  /*731b0*/  LDL.LU R10, [R1+0x2344] ;  /* 0x00234400010a7983 */ /* 0x002ee80000300800 */
[----:B------:R-:W3:Y:S04]  /*731c0*/  LDL.LU R9, [R1+0x2368] ;  /* 0x0023680001097983 */ /* 0x000ee80000300800 */
[----:B------:R-:W3:Y:S04]  /*731d0*/  LDL.LU R28, [R1+0x233c] ;  /* 0x00233c00011c7983 */ /* 0x000ee80000300800 */
[----:B------:R-:W3:Y:S01]  /*731e0*/  LDL.LU R2, [R1+0x2360] ;  /* 0x0023600001027983 */ /* 0x000ee20000300800 */
[----:B----4-:R-:W-:-:S05]  /*731f0*/  IMAD.X R3, R3, 0x1, R0, P6 ;  /* 0x0000000103037824 */ /* 0x010fca00030e0600 */
[----:B------:R0:W-:Y:S02]  /*73200*/  STL [R1+0x23c0], R3 ;  /* 0x0023c00301007387 */ /* 0x0001e40000100800 */
[----:B0-----:R-:W0:Y:S02]  /*73210*/  LDC R3, c[0x0][0x238] ;  /* 0x00008e00ff037b82 */ /* 0x001e240000000800 */
[----:B0-----:R-:W-:-:S04]  /*73220*/  IMAD.SHL.U32 R3, R3, 0x40, RZ ;  /* 0x0000004003037824 */ /* 0x001fc800078e00ff */
[----:B------:R-:W-:-:S05]  /*73230*/  IMAD.SHL.U32 R3, R3, 0x2, RZ ;  /* 0x0000000203037824 */ /* 0x000fca00078e00ff */
[----:B------:R-:W-:-:S05]  /*73240*/  IADD3 R18, P6, R18, R3, RZ ;  /* 0x0000000312127210 */ /* 0x000fca0007fde0ff */
[----:B------:R0:W-:Y:S04]  /*73250*/  STL [R1+0x2394], R18 ;  /* 0x0023941201007387 */ /* 0x0001e80000100800 */
[----:B0-----:R-:W4:Y:S04]  /*73260*/  LDL.LU R18, [R1+0x3104] ;  /* 0x0031040001127983 */ /* 0x001f280000300800 */
[----:B------:R-:W2:Y:S02]  /*73270*/  LDL.LU R3, [R1+0x23b8] ;  /* 0x0023b80001037983 */ /* 0x000ea40000300800 */
[----:B--2---:R-:W-:-:S05]  /*73280*/  IMAD.X R3, R3, 0x1, R0, P1 ;  /* 0x0000000103037824 */ /* 0x004fca00008e0600 */
[----:B------:R0:W-:Y:S02]  /*73290*/  STL [R1+0x23b8], R3 ;  /* 0x0023b80301007387 */ /* 0x0001e40000100800 */
[----:B0-----:R-:W0:Y:S02]  /*732a0*/  LDC R3, c[0x0][0x238] ;  /* 0x00008e00ff037b82 */ /* 0x001e240000000800 */
[----:B0-----:R-:W-:-:S04]  /*732b0*/  IMAD.SHL.U32 R3, R3, 0x40, RZ ;  /* 0x0000004003037824 */ /* 0x001fc800078e00ff */
[----:B------:R-:W-:-:S05]  /*732c0*/  IMAD.SHL.U32 R3, R3, 0x2, RZ ;  /* 0x0000000203037824 */ /* 0x000fca00078e00ff */
[----:B------:R-:W-:-:S05]  /*732d0*/  IADD3 R17, P1, R17, R3, RZ ;  /* 0x0000000311117210 */ /* 0x000fca0007f3e0ff */
[----:B------:R0:W-:Y:S04]  /*732e0*/  STL [R1+0x238c], R17 ;  /* 0x00238c1101007387 */ /* 0x0001e80000100800 */
[----:B0-----:R-:W2:Y:S04]  /*732f0*/  LDL.LU R17, [R1+0x3100] ;  /* 0x0031000001117983 */ /* 0x001ea80000300800 */
[----:B------:R-:W3:Y:S02]  /*73300*/  LDL.LU R3, [R1+0x23b0] ;  /* 0x0023b00001037983 */ /* 0x000ee40000300800 */
[----:B---3--:R-:W-:-:S05]  /*73310*/  IMAD.X R3, R3, 0x1, R0, P2 ;  /* 0x0000000103037824 */ /* 0x008fca00010e0600 */
[----:B------:R0:W-:Y:S02]  /*73320*/  STL [R1+0x23b0], R3 ;  /* 0x0023b00301007387 */ /* 0x0001e40000100800 */
[----:B0-----:R-:W0:Y:S02]  /*73330*/  LDC R3, c[0x0][0x238] ;  /* 0x00008e00ff037b82 */ /* 0x001e240000000800 */
[----:B0-----:R-:W-:-:S04]  /*73340*/  IMAD.SHL.U32 R3, R3, 0x40, RZ ;  /* 0x0000004003037824 */ /* 0x001fc800078e00ff */
[----:B------:R-:W-:-:S05]  /*73350*/  IMAD.SHL.U32 R3, R3, 0x2, RZ ;  /* 0x0000000203037824 */ /* 0x000fca00078e00ff */
[----:B------:R-:W-:-:S05]  /*73360*/  IADD3 R16, P2, R16, R3, RZ ;  /* 0x0000000310107210 */ /* 0x000fca0007f5e0ff */
[----:B------:R0:W-:Y:S04]  /*73370*/  STL [R1+0x2384], R16 ;  /* 0x0023841001007387 */ /* 0x0001e80000100800 */
[----:B0-----:R-:W3:Y:S04]  /*73380*/  LDL.LU R16, [R1+0x30fc] ;  /* 0x0030fc0001107983 */ /* 0x001ee80000300800 */
[----:B------:R-:W4:Y:S02]  /*73390*/  LDL.LU R3, [R1+0x23a8] ;  /* 0x0023a80001037983 */ /* 0x000f240000300800 */
        /* <DEDUP_REMOVED lines=16> */
[----:B0-----:R-:W2:Y:S01]  /*734a0*/  LDL.LU R29, [R1+0x30f4] ;  /* 0x0030f400011d7983 */ /* 0x001ea20000300800 */
[--C-:B------:R-:W-:Y:S01]  /*734b0*/  IMAD.X R27, R27, 0x1, R0.reuse, P5 ;  /* 0x000000011b1b7824 */ /* 0x100fe200028e0600 */
[-C--:B------:R-:W-:Y:S01]  /*734c0*/  IADD3 R26, P5, R26, R3.reuse, RZ ;  /* 0x000000031a1a7210 */ /* 0x080fe20007fbe0ff */
[--C-:B------:R-:W-:Y:S01]  /*734d0*/  IMAD.X R25, R25, 0x1, R0.reuse, P6 ;  /* 0x0000000119197824 */ /* 0x100fe200030e0600 */
[-C--:B------:R-:W-:Y:S01]  /*734e0*/  IADD3 R24, P6, R24, R3.reuse, RZ ;  /* 0x0000000318187210 */ /* 0x080fe20007fde0ff */
[--C-:B------:R-:W-:Y:S01]  /*734f0*/  IMAD.X R20, R20, 0x1, R0.reuse, P1 ;  /* 0x0000000114147824 */ /* 0x100fe200008e0600 */
[----:B------:R-:W-:Y:S01]  /*73500*/  STL [R1+0x2398], R27 ;  /* 0x0023981b01007387 */ /* 0x000fe20000100800 */
[----:B------:R-:W-:Y:S01]  /*73510*/  IADD3 R21, P1, R21, R3, RZ ;  /* 0x0000000315157210 */ /* 0x000fe20007f3e0ff */
[----:B------:R-:W-:-:S02]  /*73520*/  IMAD.X R22, R22, 0x1, R0, P2 ;  /* 0x0000000116167824 */ /* 0x000fc400010e0600 */
[----:B------:R-:W-:Y:S01]  /*73530*/  STL [R1+0x236c], R26 ;  /* 0x00236c1a01007387 */ /* 0x000fe20000100800 */
[----:B------:R-:W-:-:S03]  /*73540*/  IADD3 R23, P2, R23, R3, RZ ;  /* 0x0000000317177210 */ /* 0x000fc60007f5e0ff */
[----:B------:R-:W-:Y:S04]  /*73550*/  STL [R1+0x2390], R25 ;  /* 0x0023901901007387 */ /* 0x000fe80000100800 */
[----:B------:R0:W-:Y:S04]  /*73560*/  STL [R1+0x2364], R24 ;  /* 0x0023641801007387 */ /* 0x0001e80000100800 */
[----:B------:R3:W-:Y:S04]  /*73570*/  STL [R1+0x2388], R20 ;  /* 0x0023881401007387 */ /* 0x0007e80000100800 */
[----:B------:R1:W-:Y:S04]  /*73580*/  STL [R1+0x235c], R21 ;  /* 0x00235c1501007387 */ /* 0x0003e80000100800 */
[----:B------:R4:W-:Y:S04]  /*73590*/  STL [R1+0x2354], R23 ;  /* 0x0023541701007387 */ /* 0x0009e80000100800 */
[----:B------:R4:W-:Y:S01]  /*735a0*/  STL [R1+0x2380], R22 ;  /* 0x0023801601007387 */ /* 0x0009e20000100800 */
[----:B0-----:R-:W-:-:S02]  /*735b0*/  IMAD.MOV.U32 R24, RZ, RZ, R6 ;  /* 0x000000ffff187224 */ /* 0x001fc400078e0006 */
[----:B---3--:R-:W-:Y:S02]  /*735c0*/  IMAD.MOV.U32 R20, RZ, RZ, R16 ;  /* 0x000000ffff147224 */ /* 0x008fe400078e0010 */
[----:B-1----:R-:W-:Y:S02]  /*735d0*/  IMAD.MOV.U32 R21, RZ, RZ, R12 ;  /* 0x000000ffff157224 */ /* 0x002fe400078e000c */
[----:B----4-:R-:W-:Y:S02]  /*735e0*/  IMAD.MOV.U32 R23, RZ, RZ, R11 ;  /* 0x000000ffff177224 */ /* 0x010fe400078e000b */
[----:B------:R-:W-:Y:S02]  /*735f0*/  IMAD.MOV.U32 R22, RZ, RZ, R15 ;  /* 0x000000ffff167224 */ /* 0x000fe400078e000f */
[----:B------:R-:W-:Y:S02]  /*73600*/  IMAD.MOV.U32 R16, RZ, RZ, R17 ;  /* 0x000000ffff107224 */ /* 0x000fe400078e0011 */
[----:B------:R-:W-:-:S02]  /*73610*/  IMAD.MOV.U32 R17, RZ, RZ, R13 ;  /* 0x000000ffff117224 */ /* 0x000fc400078e000d */
[----:B------:R-:W-:Y:S02]  /*73620*/  IMAD.MOV.U32 R15, RZ, RZ, R14 ;  /* 0x000000ffff0f7224 */ /* 0x000fe400078e000e */
[----:B------:R-:W-:Y:S02]  /*73630*/  IMAD.MOV.U32 R14, RZ, RZ, R18 ;  /* 0x000000ffff0e7224 */ /* 0x000fe400078e0012 */
[----:B------:R-:W-:Y:S02]  /*73640*/  IMAD.MOV.U32 R12, RZ, RZ, R19 ;  /* 0x000000ffff0c7224 */ /* 0x000fe400078e0013 */
[----:B------:R-:W-:Y:S02]  /*73650*/  IMAD.MOV.U32 R13, RZ, RZ, R4 ;  /* 0x000000ffff0d7224 */ /* 0x000fe400078e0004 */
[--C-:B------:R-:W-:Y:S01]  /*73660*/  IMAD.X R7, R7, 0x1, R0.reuse, P3 ;  /* 0x0000000107077824 */ /* 0x100fe200018e0600 */
[-C--:B------:R-:W-:Y:S01]  /*73670*/  IADD3 R8, P3, R8, R3.reuse, RZ ;  /* 0x0000000308087210 */ /* 0x080fe20007f7e0ff */
[--C-:B------:R-:W-:Y:S01]  /*73680*/  IMAD.X R5, R5, 0x1, R0.reuse, P4 ;  /* 0x0000000105057824 */ /* 0x100fe200020e0600 */
[-C--:B------:R-:W-:Y:S01]  /*73690*/  IADD3 R10, P4, R10, R3.reuse, RZ ;  /* 0x000000030a0a7210 */ /* 0x080fe20007f9e0ff */
[--C-:B------:R-:W-:Y:S01]  /*736a0*/  IMAD.X R9, R9, 0x1, R0.reuse, P5 ;  /* 0x0000000109097824 */ /* 0x100fe200028e0600 */
[----:B------:R-:W-:Y:S01]  /*736b0*/  IADD3 R28, P5, R28, R3, RZ ;  /* 0x000000031c1c7210 */ /* 0x000fe20007fbe0ff */
[----:B------:R-:W-:-:S02]  /*736c0*/  IMAD.X R2, R2, 0x1, R0, P6 ;  /* 0x0000000102027824 */ /* 0x000fc400030e0600 */
[----:B--2---:R-:W-:-:S05]  /*736d0*/  IMAD.MOV.U32 R25, RZ, RZ, R29 ;  /* 0x000000ffff197224 */ /* 0x004fca00078e001d */
[----:B------:R-:W-:Y:S04]  /*736e0*/  STL.64 [R1+0x1be0], R24 ;  /* 0x001be01801007387 */ /* 0x000fe80000100a00 */
[----:B------:R-:W-:Y:S04]  /*736f0*/  STL.64 [R1+0x1bd8], R22 ;  /* 0x001bd81601007387 */ /* 0x000fe80000100a00 */
[----:B------:R-:W-:Y:S04]  /*73700*/  STL.64 [R1+0x1bd0], R20 ;  /* 0x001bd01401007387 */ /* 0x000fe80000100a00 */
[----:B------:R-:W-:Y:S04]  /*73710*/  STL.64 [R1+0x1bb8], R16 ;  /* 0x001bb81001007387 */ /* 0x000fe80000100a00 */
[----:B------:R-:W-:Y:S04]  /*73720*/  STL.64 [R1+0x1bb0], R14 ;  /* 0x001bb00e01007387 */ /* 0x000fe80000100a00 */
[----:B------:R-:W-:Y:S04]  /*73730*/  STL.64 [R1+0x1b38], R12 ;  /* 0x001b380c01007387 */ /* 0x000fe80000100a00 */
[----:B------:R-:W-:Y:S04]  /*73740*/  STL [R1+0x2378], R7 ;  /* 0x0023780701007387 */ /* 0x000fe80000100800 */
[----:B------:R-:W-:Y:S04]  /*73750*/  STL [R1+0x234c], R8 ;  /* 0x00234c0801007387 */ /* 0x000fe80000100800 */
[----:B------:R-:W-:Y:S04]  /*73760*/  STL [R1+0x2370], R5 ;  /* 0x0023700501007387 */ /* 0x000fe80000100800 */
[----:B------:R-:W-:Y:S04]  /*73770*/  STL [R1+0x2344], R10 ;  /* 0x0023440a01007387 */ /* 0x000fe80000100800 */
[----:B------:R0:W-:Y:S04]  /*73780*/  STL [R1+0x30f0], R0 ;  /* 0x0030f00001007387 */ /* 0x0001e80000100800 */
[----:B------:R-:W-:Y:S04]  /*73790*/  STL [R1+0x2368], R9 ;  /* 0x0023680901007387 */ /* 0x000fe80000100800 */
[----:B0-----:R-:W2:Y:S04]  /*737a0*/  LDL.LU R0, [R1+0x2334] ;  /* 0x0023340001007983 */ /* 0x001ea80000300800 */
[----:B------:R-:W-:Y:S04]  /*737b0*/  STL [R1+0x233c], R28 ;  /* 0x00233c1c01007387 */ /* 0x000fe80000100800 */
[----:B------:R-:W3:Y:S04]  /*737c0*/  LDL.LU R19, [R1+0x2324] ;  /* 0x0023240001137983 */ /* 0x000ee80000300800 */
[----:B------:R-:W-:Y:S04]  /*737d0*/  STL [R1+0x2360], R2 ;  /* 0x0023600201007387 */ /* 0x000fe80000100800 */
[----:B---3--:R0:W-:Y:S04]  /*737e0*/  STL [R1+0x30ec], R19 ;  /* 0x0030ec1301007387 */ /* 0x0081e80000100800 */
[----:B0-----:R-:W3:Y:S04]  /*737f0*/  LDL.LU R19, [R1+0x232c] ;  /* 0x00232c0001137983 */ /* 0x001ee80000300800 */
        /* <DEDUP_REMOVED lines=22> */
[----:B--2---:R-:W-:-:S03]  /*73960*/  IADD3 R0, P6, R0, R3, RZ ;  /* 0x0000000300007210 */ /* 0x004fc60007fde0ff */
[----:B------:R-:W2:Y:S04]  /*73970*/  LDL.LU R10, [R1+0x22f0] ;  /* 0x0022f000010a7983 */ /* 0x000ea80000300800 */
[----:B------:R-:W2:Y:S04]  /*73980*/  LDL.LU R9, [R1+0x22c4] ;  /* 0x0022c40001097983 */ /* 0x000ea80000300800 */
[----:B------:R-:W2:Y:S04]  /*73990*/  LDL.LU R28, [R1+0x22e8] ;  /* 0x0022e800011c7983 */ /* 0x000ea80000300800 */
[----:B------:R-:W2:Y:S04]  /*739a0*/  LDL.LU R2, [R1+0x22bc] ;  /* 0x0022bc0001027983 */ /* 0x000ea80000300800 */
[----:B------:R0:W-:Y:S04]  /*739b0*/  STL [R1+0x2334], R0 ;  /* 0x0023340001007387 */ /* 0x0001e80000100800 */
[----:B0-----:R-:W3:Y:S04]  /*739c0*/  LDL.LU R0, [R1+0x30f0] ;  /* 0x0030f00001007983 */ /* 0x001ee80000300800 */
        /* <DEDUP_REMOVED lines=9> */
[----:B------:R-:W2:Y:S01]  /*73a60*/  LDL.LU R3, [R1+0x2350] ;  /* 0x0023500001037983 */ /* 0x000ea20000300800 */
[--C-:B----4-:R-:W-:Y:S02]  /*73a70*/  IMAD.X R4, R4, 0x1, R0.reuse, P3 ;  /* 0x0000000104047824 */ /* 0x110fe400018e0600 */
[----:B------:R-:W-:-:S02]  /*73a80*/  IMAD.X R14, R14, 0x1, R0, P4 ;  /* 0x000000010e0e7824 */ /* 0x000fc400020e0600 */
[--C-:B------:R-:W-:Y:S02]  /*73a90*/  IMAD.X R13, R13, 0x1, R0.reuse, P5 ;  /* 0x000000010d0d7824 */ /* 0x100fe400028e0600 */
[--C-:B------:R-:W-:Y:S02]  /*73aa0*/  IMAD.X R12, R12, 0x1, R0.reuse, P6 ;  /* 0x000000010c0c7824 */ /* 0x100fe400030e0600 */
[--C-:B------:R-:W-:Y:S02]  /*73ab0*/  IMAD.X R11, R11, 0x1, R0.reuse, P1 ;  /* 0x000000010b0b7824 */ /* 0x100fe400008e0600 */
[----:B--2---:R-:W-:-:S05]  /*73ac0*/  IMAD.X R3, R3, 0x1, R0, P2 ;  /* 0x0000000103037824 */ /* 0x004fca00010e0600 */
[----:B------:R0:W-:Y:S02]  /*73ad0*/  STL [R1+0x2350], R3 ;  /* 0x0023500301007387 */ /* 0x0001e40000100800 */
[----:B0-----:R-:W0:Y:S02]  /*73ae0*/  LDC R3, c[0x0][0x238] ;  /* 0x00008e00ff037b82 */ /* 0x001e240000000800 */
[----:B0-----:R-:W-:-:S04]  /*73af0*/  IMAD.SHL.U32 R3, R3, 0x40, RZ ;  /* 0x0000004003037824 */ /* 0x001fc800078e00ff */
[----:B------:R-:W-:-:S05]  /*73b00*/  IMAD.SHL.U32 R3, R3, 0x2, RZ ;  /* 0x0000000203037824 */ /* 0x000fca00078e00ff */
[-C--:B---3--:R-:W-:Y:S02]  /*73b10*/  IADD3 R19, P2, R19, R3.reuse, RZ ;  /* 0x0000000313137210 */ /* 0x088fe40007f5e0ff */
[-C--:B------:R-:W-:Y:S02]  /*73b20*/  IADD3 R18, P3, R18, R3.reuse, RZ ;  /* 0x0000000312127210 */ /* 0x080fe40007f7e0ff */
[-C--:B------:R-:W-:Y:S02]  /*73b30*/  IADD3 R17, P4, R17, R3.reuse, RZ ;  /* 0x0000000311117210 */ /* 0x080fe40007f9e0ff */
[-C--:B------:R-:W-:Y:S01]  /*73b40*/  IADD3 R16, P5, R16, R3.reuse, RZ ;  /* 0x0000000310107210 */ /* 0x080fe20007fbe0ff */
[----:B------:R0:W-:Y:S04]  /*73b50*/  STL [R1+0x2324], R19 ;  /* 0x0023241301007387 */ /* 0x0001e80000100800 */
[----:B------:R-:W-:Y:S04]  /*73b60*/  STL [R1+0x2348], R4 ;  /* 0x0023480401007387 */ /* 0x000fe80000100800 */
[----:B------:R-:W-:Y:S04]  /*73b70*/  STL [R1+0x231c], R18 ;  /* 0x00231c1201007387 */ /* 0x000fe80000100800 */
[----:B------:R-:W-:Y:S01]  /*73b80*/  STL [R1+0x2340], R14 ;  /* 0x0023400e01007387 */ /* 0x000fe20000100800 */
[----:B------:R-:W-:-:S03]  /*73b90*/  IADD3 R15, P6, R15, R3, RZ ;  /* 0x000000030f0f7210 */ /* 0x000fc60007fde0ff */
[----:B------:R-:W-:Y:S04]  /*73ba0*/  STL [R1+0x2314], R17 ;  /* 0x0023141101007387 */ /* 0x000fe80000100800 */
[----:B------:R-:W-:Y:S01]  /*73bb0*/  STL [R1+0x2338], R13 ;  /* 0x0023380d01007387 */ /* 0x000fe20000100800 */
[----:B------:R-:W-:-:S03]  /*73bc0*/  IADD3 R29, P1, R29, R3, RZ ;  /* 0x000000031d1d7210 */ /* 0x000fc60007f3e0ff */
[----:B------:R-:W-:Y:S01]  /*73bd0*/  STL [R1+0x230c], R16 ;  /* 0x00230c1001007387 */ /* 0x000fe20000100800 */
[----:B------:R-:W-:-:S03]  /*73be0*/  IMAD.X R27, R27, 0x1, R0, P2 ;  /* 0x000000011b1b7824 */ /* 0x000fc600010e0600 */
        /* <DEDUP_REMOVED lines=29> */
[----:B------:R-:W-:Y:S01]  /*73dc0*/  STL [R1+0x22cc], R5 ;  /* 0x0022cc0501007387 */ /* 0x000fe20000100800 */
[----:B------:R-:W-:-:S03]  /*73dd0*/  IADD3 R2, P3, R2, R3, RZ ;  /* 0x0000000302027210 */ /* 0x000fc60007f7e0ff */
[----:B------:R-:W-:Y:S04]  /*73de0*/  STL [R1+0x22f0], R10 ;  /* 0x0022f00a01007387 */ /* 0x000fe80000100800 */
[----:B------:R-:W2:Y:S04]  /*73df0*/  LDL.LU R3, [R1+0x22e0] ;  /* 0x0022e00001037983 */ /* 0x000ea80000300800 */
[----:B------:R-:W-:Y:S04]  /*73e00*/  STL [R1+0x22c4], R9 ;  /* 0x0022c40901007387 */ /* 0x000fe80000100800 */
[----:B0-----:R-:W3:Y:S04]  /*73e10*/  LDL.LU R19, [R1+0x22d0] ;  /* 0x0022d00001137983 */ /* 0x001ee80000300800 */
[----:B------:R-:W-:Y:S04]  /*73e20*/  STL [R1+0x22e8], R28 ;  /* 0x0022e81c01007387 */ /* 0x000fe80000100800 */
[----:B---3--:R0:W-:Y:S04]  /*73e30*/  STL [R1+0x30e4], R19 ;  /* 0x0030e41301007387 */ /* 0x0081e80000100800 */
[----:B------:R-:W-:Y:S04]  /*73e40*/  STL [R1+0x22bc], R2 ;  /* 0x0022bc0201007387 */ /* 0x000fe80000100800 */
[----:B0-----:R-:W3:Y:S01]  /*73e50*/  LDL.LU R19, [R1+0x22ac] ;  /* 0x0022ac0001137983 */ /* 0x001ee20000300800 */
[----:B--2---:R-:W-:-:S03]  /*73e60*/  IMAD.X R3, R3, 0x1, R0, P4 ;  /* 0x0000000103037824 */ /* 0x004fc600020e0600 */
[----:B---3--:R0:W-:Y:S04]  /*73e70*/  STL [R1+0x30e8], R19 ;  /* 0x0030e81301007387 */ /* 0x0081e80000100800 */
[----:B0-----:R-:W2:Y:S04]  /*73e80*/  LDL.LU R19, [R1+0x22b4] ;  /* 0x0022b40001137983 */ /* 0x001ea80000300800 */
[----:B------:R-:W3:Y:S04]  /*73e90*/  LDL.LU R4, [R1+0x22a4] ;  /* 0x0022a40001047983 */ /* 0x000ee80000300800 */
        /* <DEDUP_REMOVED lines=25> */
[----:B------:R0:W-:Y:S02]  /*74030*/  STL [R1+0x22e0], R3 ;  /* 0x0022e00301007387 */ /* 0x0001e40000100800 */
[----:B0-----:R-:W0:Y:S02]  /*74040*/  LDC R3, c[0x0][0x238] ;  /* 0x00008e00ff037b82 */ /* 0x001e240000000800 */
[----:B0-----:R-:W-:-:S04]  /*74050*/  IMAD.SHL.U32 R3, R3, 0x40, RZ ;  /* 0x0000004003037824 */ /* 0x001fc800078e00ff */
[----:B------:R-:W-:-:S05]  /*74060*/  IMAD.SHL.U32 R3, R3, 0x2, RZ ;  /* 0x0000000203037824 */ /* 0x000fca00078e00ff */
[----:B--2---:R-:W-:-:S05]  /*74070*/  IADD3 R19, P4, R19, R3, RZ ;  /* 0x0000000313137210 */ /* 0x004fca0007f9e0ff */
[----:B------:R0:W-:Y:S04]  /*74080*/  STL [R1+0x22b4], R19 ;  /* 0x0022b41301007387 */ /* 0x0001e80000100800 */
[----:B0-----:R-:W2:Y:S04]  /*74090*/  LDL.LU R19, [R1+0x30e8] ;  /* 0x0030e80001137983 */ /* 0x001ea80000300800 */
[----:B------:R-:W4:Y:S02]  /*740a0*/  LDL.LU R3, [R1+0x22d8] ;  /* 0x0022d80001037983 */ /* 0x000f240000300800 */
[----:B----4-:R-:W-:-:S05]  /*740b0*/  IMAD.X R3, R3, 0x1, R0, P5 ;  /* 0x0000000103037824 */ /* 0x010fca00028e0600 */
[----:B------:R0:W-:Y:S02]  /*740c0*/  STL [R1+0x22d8], R3 ;  /* 0x0022d80301007387 */ /* 0x0001e40000100800 */
[----:B0-----:R-:W0:Y:S02]  /*740d0*/  LDC R3, c[0x0][0x238] ;  /* 0x00008e00ff037b82 */ /* 0x001e240000000800 */
[----:B0-----:R-:W-:-:S04]  /*740e0*/  IMAD.SHL.U32 R3, R3, 0x40, RZ ;  /* 0x0000004003037824 */ /* 0x001fc800078e00ff */
[----:B------:R-:W-:-:S05]  /*740f0*/  IMAD.SHL.U32 R3, R3, 0x2, RZ ;  /* 0x0000000203037824 */ /* 0x000fca00078e00ff */
[----:B--2---:R-:W-:-:S05]  /*74100*/  IADD3 R19, P5, R19, R3, RZ ;  /* 0x0000000313137210 */ /* 0x004fca0007fbe0ff */
[----:B------:R0:W-:Y:S04]  /*74110*/  STL [R1+0x22ac], R19 ;  /* 0x0022ac1301007387 */ /* 0x0001e80000100800 */
[----:B0-----:R-:W2:Y:S01]  /*74120*/  LDL.LU R19, [R1+0x30e4] ;  /* 0x0030e40001137983 */ /* 0x001ea20000300800 */
[--C-:B------:R-:W-:Y:S01]  /*74130*/  IMAD.X R18, R18, 0x1, R0.reuse, P1 ;  /* 0x0000000112127824 */ /* 0x100fe200008e0600 */
[-C--:B---3--:R-:W-:Y:S01]  /*74140*/  IADD3 R14, P1, R14, R3.reuse, RZ ;  /* 0x000000030e0e7210 */ /* 0x088fe20007f3e0ff */
[--C-:B------:R-:W-:Y:S01]  /*74150*/  IMAD.X R17, R17, 0x1, R0.reuse, P2 ;  /* 0x0000000111117824 */ /* 0x100fe200010e0600 */
[-C--:B------:R-:W-:Y:S01]  /*74160*/  IADD3 R13, P2, R13, R3.reuse, RZ ;  /* 0x000000030d0d7210 */ /* 0x080fe20007f5e0ff */
        /* <DEDUP_REMOVED lines=15> */
[----:B------:R-:W-:Y:S01]  /*74260*/  IADD3 R10, P5, R10, R3, RZ ;  /* 0x000000030a0a7210 */ /* 0x000fe20007fbe0ff */
[----:B------:R-:W-:-:S02]  /*74270*/  IMAD.X R2, R2, 0x1, R0, P1 ;  /* 0x0000000102027824 */ /* 0x000fc400008e0600 */
[----:B--2---:R-:W-:Y:S01]  /*74280*/  IMAD.X R19, R19, 0x1, R0, P6 ;  /* 0x0000000113137824 */ /* 0x004fe200030e0600 */
[----:B------:R-:W-:-:S04]  /*74290*/  IADD3 R4, P6, R4, R3, RZ ;  /* 0x0000000304047210 */ /* 0x000fc80007fde0ff */
        /* <DEDUP_REMOVED lines=8> */
[----:B------:R-:W-:-:S03]  /*74320*/  IMAD.X R26, R26, 0x1, R0, P6 ;  /* 0x000000011a1a7824 */ /* 0x000fc600030e0600 */
[----:B------:R-:W-:Y:S01]  /*74330*/  STL [R1+0x22b0], R15 ;  /* 0x0022b00f01007387 */ /* 0x000fe20000100800 */
[----:B------:R-:W-:-:S03]  /*74340*/  IADD3 R25, P6, R25, R3, RZ ;  /* 0x0000000319197210 */ /* 0x000fc60007fde0ff */
        /* <DEDUP_REMOVED lines=2039> */
[----:B------:R-:W-:Y:S01]  /*7c2c0*/  IADD3 R22, P6, R22, UR7, RZ ;  /* 0x0000000716167c10 */ /* 0x000fe2000ffde0ff */
[--C-:B------:R-:W-:Y:S01]  /*7c2d0*/  IMAD.X R23, R23, 0x1, R0.reuse, P1 ;  /* 0x0000000117177824 */ /* 0x100fe200008e0600 */
[----:B------:R-:W-:Y:S01]  /*7c2e0*/  IADD3 R6, P1, R6, UR7, RZ ;  /* 0x0000000706067c10 */ /* 0x000fe2000ff3e0ff */
[--C-:B------:R-:W-:Y:S01]  /*7c2f0*/  IMAD.X R7, R7, 0x1, R0.reuse, P2 ;  /* 0x0000000107077824 */ /* 0x100fe200010e0600 */
[----:B------:R-:W-:Y:S01]  /*7c300*/  IADD3 R8, P2, R8, UR7, RZ ;  /* 0x0000000708087c10 */ /* 0x000fe2000ff5e0ff */
[--C-:B------:R-:W-:Y:S01]  /*7c310*/  IMAD.X R5, R5, 0x1, R0.reuse, P3 ;  /* 0x0000000105057824 */ /* 0x100fe200018e0600 */
[----:B------:R-:W-:Y:S01]  /*7c320*/  IADD3 R10, P3, R10, UR7, RZ ;  /* 0x000000070a0a7c10 */ /* 0x000fe2000ff7e0ff */
        /* <DEDUP_REMOVED lines=28> */
[----:B------:R-:W2:Y:S01]  /*7c4f0*/  LDL.LU R3, [R1+0x2d0c] ;  /* 0x002d0c0001037983 */ /* 0x000ea20000300800 */
[----:B------:R-:W-:Y:S01]  /*7c500*/  IMAD.X R9, R9, 0x1, R0, P4 ;  /* 0x0000000109097824 */ /* 0x000fe200020e0600 */
[----:B------:R-:W-:-:S04]  /*7c510*/  IADD3 R28, P4, R28, UR7, RZ ;  /* 0x000000071c1c7c10 */ /* 0x000fc8000ff9e0ff */
[----:B------:R-:W-:Y:S01]  /*7c520*/  STL [R1+0x2bb8], R9 ;  /* 0x002bb80901007387 */ /* 0x000fe20000100800 */
[----:B------:R-:W-:-:S03]  /*7c530*/  IMAD.X R2, R2, 0x1, R0, P5 ;  /* 0x0000000102027824 */ /* 0x000fc600028e0600 */
[----:B--2---:R0:W-:Y:S04]  /*7c540*/  STL [R1+0x3040], R3 ;  /* 0x0030400301007387 */ /* 0x0041e80000100800 */
[----:B------:R1:W-:Y:S04]  /*7c550*/  STL [R1+0x2d14], R28 ;  /* 0x002d141c01007387 */ /* 0x0003e80000100800 */
[----:B0-----:R-:W2:Y:S04]  /*7c560*/  LDL.LU R3, [R1+0x2d10] ;  /* 0x002d100001037983 */ /* 0x001ea80000300800 */
[----:B------:R0:W-:Y:S04]  /*7c570*/  STL [R1+0x2bc0], R2 ;  /* 0x002bc00201007387 */ /* 0x0001e80000100800 */
        /* <DEDUP_REMOVED lines=25> */
[----:B-1----:R-:W4:Y:S04]  /*7c710*/  LDL.LU R28, [R1+0x2cac] ;  /* 0x002cac00011c7983 */ /* 0x002f280000300800 */
[----:B0-----:R-:W4:Y:S04]  /*7c720*/  LDL.LU R2, [R1+0x2cd0] ;  /* 0x002cd00001027983 */ /* 0x001f280000300800 */
[----:B------:R0:W-:Y:S04]  /*7c730*/  STL [R1+0x3020], R0 ;  /* 0x0030200001007387 */ /* 0x0001e80000100800 */
[----:B0-----:R-:W4:Y:S01]  /*7c740*/  LDL.LU R0, [R1+0x2fb0] ;  /* 0x002fb00001007983 */ /* 0x001f220000300800 */
[----:B--2---:R-:W-:-:S05]  /*7c750*/  IADD3 R3, P5, R3, UR7, RZ ;  /* 0x0000000703037c10 */ /* 0x004fca000ffbe0ff */
[----:B------:R0:W-:Y:S04]  /*7c760*/  STL [R1+0x2d10], R3 ;  /* 0x002d100301007387 */ /* 0x0001e80000100800 */
[----:B0-----:R-:W2:Y:S01]  /*7c770*/  LDL.LU R3, [R1+0x3040] ;  /* 0x0030400001037983 */ /* 0x001ea20000300800 */
[----:B---3--:R-:W-:Y:S02]  /*7c780*/  IADD3.X R19, R19, UR6, RZ, P1, !PT ;  /* 0x0000000613137c10 */ /* 0x008fe40008ffe4ff */
[----:B----4-:R-:W-:Y:S02]  /*7c790*/  IADD3 R4, P1, R4, UR7, RZ ;  /* 0x0000000704047c10 */ /* 0x010fe4000ff3e0ff */
[----:B------:R-:W-:Y:S02]  /*7c7a0*/  IADD3.X R18, R18, UR6, RZ, P2, !PT ;  /* 0x0000000612127c10 */ /* 0x000fe400097fe4ff */
[----:B------:R-:W-:-:S02]  /*7c7b0*/  IADD3 R14, P2, R14, UR7, RZ ;  /* 0x000000070e0e7c10 */ /* 0x000fc4000ff5e0ff */
[----:B------:R-:W-:Y:S02]  /*7c7c0*/  IADD3.X R17, R17, UR6, RZ, P3, !PT ;  /* 0x0000000611117c10 */ /* 0x000fe40009ffe4ff */
[----:B------:R-:W-:Y:S02]  /*7c7d0*/  IADD3 R13, P3, R13, UR7, RZ ;  /* 0x000000070d0d7c10 */ /* 0x000fe4000ff7e0ff */
[----:B------:R-:W-:Y:S02]  /*7c7e0*/  IADD3.X R16, R16, UR6, RZ, P4, !PT ;  /* 0x0000000610107c10 */ /* 0x000fe4000a7fe4ff */
[----:B------:R-:W-:Y:S02]  /*7c7f0*/  IADD3 R12, P4, R12, UR7, RZ ;  /* 0x000000070c0c7c10 */ /* 0x000fe4000ff9e0ff */
[----:B------:R-:W-:Y:S02]  /*7c800*/  IADD3.X R15, R15, UR6, RZ, P5, !PT ;  /* 0x000000060f0f7c10 */ /* 0x000fe4000affe4ff */
[----:B------:R-:W-:-:S02]  /*7c810*/  IADD3 R11, P5, R11, UR7, RZ ;  /* 0x000000070b0b7c10 */ /* 0x000fc4000ffbe0ff */
[----:B------:R-:W-:-:S05]  /*7c820*/  IADD3.X R0, R0, UR6, RZ, P6, !PT ;  /* 0x0000000600007c10 */ /* 0x000fca000b7fe4ff */
[----:B------:R-:W-:Y:S01]  /*7c830*/  STL [R1+0x2fb0], R0 ;  /* 0x002fb00001007387 */ /* 0x000fe20000100800 */
[----:B------:R-:W-:Y:S02]  /*7c840*/  IADD3.X R26, R26, UR6, RZ, P1, !PT ;  /* 0x000000061a1a7c10 */ /* 0x000fe40008ffe4ff */
[----:B------:R-:W-:Y:S02]  /*7c850*/  IADD3 R25, P1, R25, UR7, RZ ;  /* 0x0000000719197c10 */ /* 0x000fe4000ff3e0ff */
[----:B------:R-:W-:Y:S02]  /*7c860*/  IADD3.X R24, R24, UR6, RZ, P2, !PT ;  /* 0x0000000618187c10 */ /* 0x000fe400097fe4ff */
[----:B------:R-:W-:Y:S02]  /*7c870*/  IADD3 R20, P2, R20, UR7, RZ ;  /* 0x0000000714147c10 */ /* 0x000fe4000ff5e0ff */
        /* <DEDUP_REMOVED lines=8> */
[----:B--2---:R-:W-:-:S05]  /*7c900*/  IADD3 R3, P6, R3, UR7, RZ ;  /* 0x0000000703037c10 */ /* 0x004fca000ffde0ff */
[----:B------:R-:W-:Y:S04]  /*7c910*/  STL [R1+0x2d0c], R3 ;  /* 0x002d0c0301007387 */ /* 0x000fe80000100800 */
[----:B------:R-:W-:Y:S04]  /*7c920*/  STL [R1+0x2bc8], R19 ;  /* 0x002bc81301007387 */ /* 0x000fe80000100800 */
[----:B------:R-:W-:Y:S04]  /*7c930*/  STL [R1+0x2d08], R4 ;  /* 0x002d080401007387 */ /* 0x000fe80000100800 */
[----:B------:R-:W-:Y:S04]  /*7c940*/  STL [R1+0x2be4], R18 ;  /* 0x002be41201007387 */ /* 0x000fe80000100800 */
[----:B------:R-:W-:Y:S04]  /*7c950*/  STL [R1+0x2d04], R14 ;  /* 0x002d040e01007387 */ /* 0x000fe80000100800 */
[----:B------:R-:W-:Y:S04]  /*7c960*/  STL [R1+0x2be0], R17 ;  /* 0x002be01101007387 */ /* 0x000fe80000100800 */
[----:B------:R-:W-:Y:S01]  /*7c970*/  STL [R1+0x2cfc], R13 ;  /* 0x002cfc0d01007387 */ /* 0x000fe20000100800 */
[----:B------:R-:W-:-:S03]  /*7c980*/  IADD3.X R29, R29, UR6, RZ, P6, !PT ;  /* 0x000000061d1d7c10 */ /* 0x000fc6000b7fe4ff */
[----:B------:R-:W-:Y:S01]  /*7c990*/  STL [R1+0x2bdc], R16 ;  /* 0x002bdc1001007387 */ /* 0x000fe20000100800 */
[----:B------:R-:W-:-:S03]  /*7c9a0*/  IADD3 R27, P6, R27, UR7, RZ ;  /* 0x000000071b1b7c10 */ /* 0x000fc6000ffde0ff */
        /* <DEDUP_REMOVED lines=12> */
[----:B------:R-:W-:Y:S04]  /*7ca70*/  STL [R1+0x2cf0], R23 ;  /* 0x002cf01701007387 */ /* 0x000fe80000100800 */
[----:B------:R-:W-:Y:S01]  /*7ca80*/  STL [R1+0x2cc4], R6 ;  /* 0x002cc40601007387 */ /* 0x000fe20000100800 */
[----:B------:R-:W-:-:S03]  /*7ca90*/  IADD3 R10, P6, R10, UR7, RZ ;  /* 0x000000070a0a7c10 */ /* 0x000fc6000ffde0ff */
[----:B------:R-:W-:Y:S04]  /*7caa0*/  STL [R1+0x2ce8], R7 ;  /* 0x002ce80701007387 */ /* 0x000fe80000100800 */
[----:B------:R-:W-:Y:S04]  /*7cab0*/  STL [R1+0x2cbc], R8 ;  /* 0x002cbc0801007387 */ /* 0x000fe80000100800 */
[----:B------:R-:W-:Y:S04]  /*7cac0*/  STL [R1+0x2ce0], R5 ;  /* 0x002ce00501007387 */ /* 0x000fe80000100800 */
[----:B------:R0:W-:Y:S04]  /*7cad0*/  STL [R1+0x2cac], R28 ;  /* 0x002cac1c01007387 */ /* 0x0001e80000100800 */
[----:B------:R-:W-:Y:S04]  /*7cae0*/  STL [R1+0x2cb4], R10 ;  /* 0x002cb40a01007387 */ /* 0x000fe80000100800 */
[----:B0-----:R-:W2:Y:S04]  /*7caf0*/  LDL.LU R28, [R1+0x2ca4] ;  /* 0x002ca400011c7983 */ /* 0x001ea80000300800 */
[----:B------:R-:W-:Y:S04]  /*7cb00*/  STL [R1+0x2cd8], R9 ;  /* 0x002cd80901007387 */ /* 0x000fe80000100800 */
[----:B------:R-:W3:Y:S01]  /*7cb10*/  LDL.LU R0, [R1+0x2c9c] ;  /* 0x002c9c0001007983 */ /* 0x000ee20000300800 */
[----:B------:R-:W-:-:S03]  /*7cb20*/  IADD3.X R2, R2, UR6, RZ, P2, !PT ;  /* 0x0000000602027c10 */ /* 0x000fc600097fe4ff */
[----:B---3--:R0:W-:Y:S04]  /*7cb30*/  STL [R1+0x303c], R0 ;  /* 0x00303c0001007387 */ /* 0x0081e80000100800 */
[----:B0-----:R-:W3:Y:S04]  /*7cb40*/  LDL.LU R0, [R1+0x2cc8] ;  /* 0x002cc80001007983 */ /* 0x001ee80000300800 */
[----:B------:R0:W-:Y:S04]  /*7cb50*/  STL [R1+0x2cd0], R2 ;  /* 0x002cd00201007387 */ /* 0x0001e80000100800 */
        /* <DEDUP_REMOVED lines=23> */
[----:B--2---:R-:W-:-:S03]  /*7ccd0*/  IADD3 R28, P2, R28, UR7, RZ ;  /* 0x000000071c1c7c10 */ /* 0x004fc6000ff5e0ff */
[----:B------:R-:W2:Y:S04]  /*7cce0*/  LDL.LU R5, [R1+0x2c3c] ;  /* 0x002c3c0001057983 */ /* 0x000ea80000300800 */
[----:B------:R-:W2:Y:S04]  /*7ccf0*/  LDL.LU R10, [R1+0x2c60] ;  /* 0x002c6000010a7983 */ /* 0x000ea80000300800 */
[----:B0-----:R-:W2:Y:S04]  /*7cd00*/  LDL.LU R2, [R1+0x2c34] ;  /* 0x002c340001027983 */ /* 0x001ea80000300800 */
[----:B------:R-:W2:Y:S04]  /*7cd10*/  LDL.LU R9, [R1+0x2c58] ;  /* 0x002c580001097983 */ /* 0x000ea80000300800 */
[----:B------:R0:W-:Y:S04]  /*7cd20*/  STL [R1+0x2ca4], R28 ;  /* 0x002ca41c01007387 */ /* 0x0001e80000100800 */
[----:B0-----:R-:W2:Y:S01]  /*7cd30*/  LDL.LU R28, [R1+0x2c2c] ;  /* 0x002c2c00011c7983 */ /* 0x001ea20000300800 */
[----:B---3--:R-:W-:-:S05]  /*7cd40*/  IADD3.X R0, R0, UR6, RZ, P3, !PT ;  /* 0x0000000600007c10 */ /* 0x008fca0009ffe4ff */
[----:B------:R0:W-:Y:S04]  /*7cd50*/  STL [R1+0x2cc8], R0 ;  /* 0x002cc80001007387 */ /* 0x0001e80000100800 */
[----:B0-----:R-:W3:Y:S01]  /*7cd60*/  LDL.LU R0, [R1+0x303c] ;  /* 0x00303c0001007983 */ /* 0x001ee20000300800 */
[----:B----4-:R-:W-:Y:S02]  /*7cd70*/  IADD3.X R3, R3, UR6, RZ, P4, !PT ;  /* 0x0000000603037c10 */ /* 0x010fe4000a7fe4ff */
        /* <DEDUP_REMOVED lines=19> */
[----:B--2---:R-:W-:Y:S02]  /*7ceb0*/  IADD3.X R10, R10, UR6, RZ, P4, !PT ;  /* 0x000000060a0a7c10 */ /* 0x004fe4000a7fe4ff */
[----:B------:R-:W-:-:S02]  /*7cec0*/  IADD3 R2, P4, R2, UR7, RZ ;  /* 0x0000000702027c10 */ /* 0x000fc4000ff9e0ff */
[----:B---3--:R-:W-:-:S05]  /*7ced0*/  IADD3 R0, P3, R0, UR7, RZ ;  /* 0x0000000700007c10 */ /* 0x008fca000ff7e0ff */
        /* <DEDUP_REMOVED lines=33> */
[----:B------:R-:W-:-:S02]  /*7d0f0*/  IADD3.X R9, R9, UR6, RZ, P5, !PT ;  /* 0x0000000609097c10 */ /* 0x000fc4000affe4ff */
[----:B------:R-:W-:Y:S01]  /*7d100*/  IADD3 R28, P5, R28, UR7, RZ ;  /* 0x000000071c1c7c10 */ /* 0x000fe2000ffbe0ff */
[----:B---3--:R0:W-:Y:S04]  /*7d110*/  STL [R1+0x3038], R0 ;  /* 0x0030380001007387 */ /* 0x0081e80000100800 */
[----:B------:R-:W-:Y:S04]  /*7d120*/  STL [R1+0x2c58], R9 ;  /* 0x002c580901007387 */ /* 0x000fe80000100800 */
        /* <DEDUP_REMOVED lines=25> */
[----:B--2---:R-:W-:-:S03]  /*7d2c0*/  IADD3.X R2, R2, UR6, RZ, P6, !PT ;  /* 0x0000000602027c10 */ /* 0x004fc6000b7fe4ff */
[----:B------:R-:W2:Y:S04]  /*7d2d0*/  LDL.LU R5, [R1+0x2bf8] ;  /* 0x002bf80001057983 */ /* 0x000ea80000300800 */
[----:B0-----:R-:W2:Y:S04]  /*7d2e0*/  LDL.LU R28, [R1+0x2d6c] ;  /* 0x002d6c00011c7983 */ /* 0x001ea80000300800 */
[----:B------:R-:W2:Y:S04]  /*7d2f0*/  LDL.LU R10, [R1+0x2bf4] ;  /* 0x002bf400010a7983 */ /* 0x000ea80000300800 */
[----:B------:R-:W2:Y:S04]  /*7d300*/  LDL.LU R9, [R1+0x2d74] ;  /* 0x002d740001097983 */ /* 0x000ea80000300800 */
[----:B------:R0:W-:Y:S04]  /*7d310*/  STL [R1+0x2c50], R2 ;  /* 0x002c500201007387 */ /* 0x0001e80000100800 */
[----:B0-----:R-:W2:Y:S01]  /*7d320*/  LDL.LU R2, [R1+0x2bf0] ;  /* 0x002bf00001027983 */ /* 0x001ea20000300800 */
[----:B---3--:R-:W-:-:S05]  /*7d330*/  IADD3 R0, P6, R0, UR7, RZ ;  /* 0x0000000700007c10 */ /* 0x008fca000ffde0ff */
        /* <DEDUP_REMOVED lines=22> */
[----:B---3--:R-:W-:Y:S02]  /*7d4a0*/  IADD3.X R0, R0, UR6, RZ, P1, !PT ;  /* 0x0000000600007c10 */ /* 0x008fe40008ffe4ff */
        /* <DEDUP_REMOVED lines=21> */
[----:B--2---:R-:W-:-:S03]  /*7d600*/  IADD3.X R5, R5, UR6, RZ, P1, !PT ;  /* 0x0000000605057c10 */ /* 0x004fc60008ffe4ff */
[----:B------:R-:W-:Y:S01]  /*7d610*/  STL [R1+0x2c04], R21 ;  /* 0x002c041501007387 */ /* 0x000fe20000100800 */
[----:B------:R-:W-:-:S03]  /*7d620*/  IADD3 R28, P1, R28, UR7, RZ ;  /* 0x000000071c1c7c10 */ /* 0x000fc6000ff3e0ff */
        /* <DEDUP_REMOVED lines=10> */
[----:B------:R-:W-:-:S03]  /*7d6d0*/  IADD3 R9, P2, R9, UR7, RZ ;  /* 0x0000000709097c10 */ /* 0x000fc6000ff5e0ff */
[----:B------:R-:W-:Y:S01]  /*7d6e0*/  STL [R1+0x2bf4], R10 ;  /* 0x002bf40a01007387 */ /* 0x000fe20000100800 */
[----:B------:R-:W-:-:S03]  /*7d6f0*/  IADD3.X R2, R2, UR6, RZ, P3, !PT ;  /* 0x0000000602027c10 */ /* 0x000fc60009ffe4ff */
        /* <DEDUP_REMOVED lines=28> */
[----:B0-----:R-:W2:Y:S04]  /*7d8c0*/  LDL.LU R2, [R1+0x2de4] ;  /* 0x002de40001027983 */ /* 0x001ea80000300800 */
[----:B------:R-:W2:Y:S04]  /*7d8d0*/  LDL.LU R5, [R1+0x2d80] ;  /* 0x002d800001057983 */ /* 0x000ea80000300800 */
[----:B------:R-:W2:Y:S04]  /*7d8e0*/  LDL.LU R10, [R1+0x2dec] ;  /* 0x002dec00010a7983 */ /* 0x000ea80000300800 */
        /* <DEDUP_REMOVED lines=58> */
[----:B------:R-:W-:Y:S04]  /*7dc90*/  STL [R1+0x2d80], R5 ;  /* 0x002d800501007387 */ /* 0x000fe80000100800 */
[----:B------:R-:W3:Y:S01]  /*7dca0*/  LDL.LU R0, [R1+0x2d98] ;  /* 0x002d980001007983 */ /* 0x000ee20000300800 */
[----:B------:R-:W-:-:S02]  /*7dcb0*/  IADD3 R10, P5, R10, UR7, RZ ;  /* 0x000000070a0a7c10 */ /* 0x000fc4000ffbe0ff */
[----:B------:R-:W-:-:S03]  /*7dcc0*/  IADD3.X R9, R9, UR6, RZ, P6, !PT ;  /* 0x0000000609097c10 */ /* 0x000fc6000b7fe4ff */
[----:B------:R-:W-:Y:S01]  /*7dcd0*/  STL [R1+0x2dec], R10 ;  /* 0x002dec0a01007387 */ /* 0x000fe20000100800 */
[----:B------:R-:W-:-:S03]  /*7dce0*/  IADD3 R28, P6, R28, UR7, RZ ;  /* 0x000000071c1c7c10 */ /* 0x000fc6000ffde0ff */
        /* <DEDUP_REMOVED lines=27> */
[----:B0-----:R-:W2:Y:S04]  /*7dea0*/  LDL.LU R28, [R1+0x2e5c] ;  /* 0x002e5c00011c7983 */ /* 0x001ea80000300800 */
[----:B------:R-:W2:Y:S04]  /*7deb0*/  LDL.LU R8, [R1+0x2df8] ;  /* 0x002df80001087983 */ /* 0x000ea80000300800 */
[----:B------:R-:W2:Y:S04]  /*7dec0*/  LDL.LU R5, [R1+0x2e64] ;  /* 0x002e640001057983 */ /* 0x000ea80000300800 */
[----:B------:R-:W2:Y:S04]  /*7ded0*/  LDL.LU R10, [R1+0x2e00] ;  /* 0x002e0000010a7983 */ /* 0x000ea80000300800 */
[----:B------:R0:W-:Y:S04]  /*7dee0*/  STL [R1+0x2d90], R2 ;  /* 0x002d900201007387 */ /* 0x0001e80000100800 */
[----:B------:R-:W2:Y:S04]  /*7def0*/  LDL.LU R9, [R1+0x2e6c] ;  /* 0x002e6c0001097983 */ /* 0x000ea80000300800 */
        /* <DEDUP_REMOVED lines=21> */
[----:B------:R-:W-:Y:S02]  /*7e050*/  IADD3.X R7, R7, UR6, RZ, P1, !PT ;  /* 0x0000000607077c10 */ /* 0x000fe40008ffe4ff */
[----:B--2---:R-:W-:Y:S02]  /*7e060*/  IADD3 R28, P1, R28, UR7, RZ ;  /* 0x000000071c1c7c10 */ /* 0x004fe4000ff3e0ff */
        /* <DEDUP_REMOVED lines=27> */
[----:B------:R0:W-:Y:S01]  /*7e220*/  STL [R1+0x2e5c], R28 ;  /* 0x002e5c1c01007387 */ /* 0x0001e20000100800 */
[----:B------:R-:W-:-:S03]  /*7e230*/  IADD3 R5, P2, R5, UR7, RZ ;  /* 0x0000000705057c10 */ /* 0x000fc6000ff5e0ff */
[----:B------:R-:W-:Y:S04]  /*7e240*/  STL [R1+0x2e54], R6 ;  /* 0x002e540601007387 */ /* 0x000fe80000100800 */
[----:B0-----:R-:W2:Y:S04]  /*7e250*/  LDL.LU R28, [R1+0x2e74] ;  /* 0x002e7400011c7983 */ /* 0x001ea80000300800 */
[----:B------:R-:W-:Y:S04]  /*7e260*/  STL [R1+0x2df0], R7 ;  /* 0x002df00701007387 */ /* 0x000fe80000100800 */
[----:B------:R-:W-:Y:S04]  /*7e270*/  STL [R1+0x2df8], R8 ;  /* 0x002df80801007387 */ /* 0x000fe80000100800 */
        /* <DEDUP_REMOVED lines=37> */
[----:B------:R-:W2:Y:S04]  /*7e4d0*/  LDL.LU R10, [R1+0x2ee4] ;  /* 0x002ee400010a7983 */ /* 0x000ea80000300800 */
[----:B------:R-:W2:Y:S04]  /*7e4e0*/  LDL.LU R9, [R1+0x2e80] ;  /* 0x002e800001097983 */ /* 0x000ea80000300800 */
        /* <DEDUP_REMOVED lines=24> */
[----:B------:R-:W-:Y:S02]  /*7e670*/  IADD3.X R5, R5, UR6, RZ, P6, !PT ;  /* 0x0000000605057c10 */ /* 0x000fe4000b7fe4ff */
        /* <DEDUP_REMOVED lines=38> */
[----:B------:R1:W-:Y:S04]  /*7e8e0*/  STL [R1+0x2e80], R9 ;  /* 0x002e800901007387 */ /* 0x0003e80000100800 */
        /* <DEDUP_REMOVED lines=24> */
[----:B------:R-:W2:Y:S04]  /*7ea70*/  LDL.LU R6, [R1+0x2ee8] ;  /* 0x002ee80001067983 */ /* 0x000ea80000300800 */
[----:B------:R-:W2:Y:S04]  /*7ea80*/  LDL.LU R8, [R1+0x2f54] ;  /* 0x002f540001087983 */ /* 0x000ea80000300800 */
[----:B------:R-:W2:Y:S04]  /*7ea90*/  LDL.LU R5, [R1+0x2ef0] ;  /* 0x002ef00001057983 */ /* 0x000ea80000300800 */
[----:B------:R0:W-:Y:S04]  /*7eaa0*/  STL [R1+0x2e88], R2 ;  /* 0x002e880201007387 */ /* 0x0001e80000100800 */
[----:B------:R-:W2:Y:S04]  /*7eab0*/  LDL.LU R10, [R1+0x2f5c] ;  /* 0x002f5c00010a7983 */ /* 0x000ea80000300800 */
[----:B-1----:R-:W2:Y:S04]  /*7eac0*/  LDL.LU R9, [R1+0x2ef8] ;  /* 0x002ef80001097983 */ /* 0x002ea80000300800 */
[----:B0-----:R-:W2:Y:S04]  /*7ead0*/  LDL.LU R28, [R1+0x2f64] ;  /* 0x002f6400011c7983 */ /* 0x001ea80000300800 */
[----:B------:R-:W2:Y:S01]  /*7eae0*/  LDL.LU R2, [R1+0x2f00] ;  /* 0x002f000001027983 */ /* 0x000ea20000300800 */
        /* <DEDUP_REMOVED lines=18> */
[----:B------:R-:W-:-:S02]  /*7ec10*/  IADD3.X R23, R23, UR6, RZ, P1, !PT ;  /* 0x0000000617177c10 */ /* 0x000fc40008ffe4ff */
[----:B--2---:R-:W-:Y:S02]  /*7ec20*/  IADD3 R7, P1, R7, UR7, RZ ;  /* 0x0000000707077c10 */ /* 0x004fe4000ff3e0ff */
        /* <DEDUP_REMOVED lines=27> */
[----:B------:R-:W-:Y:S01]  /*7ede0*/  STL [R1+0x2f44], R22 ;  /* 0x002f441601007387 */ /* 0x000fe20000100800 */
[----:B------:R-:W-:-:S02]  /*7edf0*/  IADD3.X R5, R5, UR6, RZ, P3, !PT ;  /* 0x0000000605057c10 */ /* 0x000fc40009ffe4ff */
[----:B------:R-:W-:Y:S01]  /*7ee00*/  IADD3 R10, P3, R10, UR7, RZ ;  /* 0x000000070a0a7c10 */ /* 0x000fe2000ff7e0ff */
[----:B0-----:R-:W2:Y:S04]  /*7ee10*/  LDL.LU R7, [R1+0x2f6c] ;  /* 0x002f6c0001077983 */ /* 0x001ea80000300800 */
[----:B------:R-:W-:Y:S04]  /*7ee20*/  STL [R1+0x2ee0], R23 ;  /* 0x002ee01701007387 */ /* 0x000fe80000100800 */
[----:B------:R-:W-:Y:S04]  /*7ee30*/  STL [R1+0x2ee8], R6 ;  /* 0x002ee80601007387 */ /* 0x000fe80000100800 */
        /* <DEDUP_REMOVED lines=34> */
[----:B------:R-:W2:Y:S04]  /*7f060*/  LDL.LU R29, [R1+0x2f68] ;  /* 0x002f6800011d7983 */ /* 0x000ea80000300800 */
[----:B------:R-:W2:Y:S04]  /*7f070*/  LDL.LU R20, [R1+0x2fb8] ;  /* 0x002fb80001147983 */ /* 0x000ea80000300800 */
[----:B------:R0:W-:Y:S04]  /*7f080*/  STL [R1+0x2f6c], R7 ;  /* 0x002f6c0701007387 */ /* 0x0001e80000100800 */
[----:B------:R-:W2:Y:S04]  /*7f090*/  LDL.LU R21, [R1+0x2f70] ;  /* 0x002f700001157983 */ /* 0x000ea80000300800 */
[----:B------:R-:W2:Y:S04]  /*7f0a0*/  LDL.LU R22, [R1+0x2fb4] ;  /* 0x002fb40001167983 */ /* 0x000ea80000300800 */
        /* <DEDUP_REMOVED lines=16> */
[----:B---3--:R-:W-:-:S05]  /*7f1b0*/  IADD3 R0, P6, R0, UR7, RZ ;  /* 0x0000000700007c10 */ /* 0x008fca000ffde0ff */
[----:B------:R0:W-:Y:S04]  /*7f1c0*/  STL [R1+0x2f74], R0 ;  /* 0x002f740001007387 */ /* 0x0001e80000100800 */
[----:B0-----:R1:W5:Y:S04]  /*7f1d0*/  LDL.LU R0, [R1+0x3020] ;  /* 0x0030200001007983 */ /* 0x0013680000300800 */
        /* <DEDUP_REMOVED lines=9> */
[----:B0-----:R-:W3:Y:S04]  /*7f270*/  LDL.LU R8, [R1+0x300c] ;  /* 0x00300c0001087983 */ /* 0x001ee80000300800 */
[----:B------:R0:W-:Y:S04]  /*7f280*/  STL [R1+0x2f8c], R5 ;  /* 0x002f8c0501007387 */ /* 0x0001e80000100800 */
[----:B0-----:R-:W4:Y:S04]  /*7f290*/  LDL.LU R5, [R1+0x3008] ;  /* 0x0030080001057983 */ /* 0x001f280000300800 */
[----:B------:R0:W-:Y:S04]  /*7f2a0*/  STL [R1+0x2f28], R10 ;  /* 0x002f280a01007387 */ /* 0x0001e80000100800 */
[----:B0-----:R-:W3:Y:S04]  /*7f2b0*/  LDL.LU R10, [R1+0x3004] ;  /* 0x00300400010a7983 */ /* 0x001ee80000300800 */
[----:B------:R0:W-:Y:S04]  /*7f2c0*/  STL [R1+0x2f94], R9 ;  /* 0x002f940901007387 */ /* 0x0001e80000100800 */
[----:B0-----:R-:W4:Y:S04]  /*7f2d0*/  LDL.LU R9, [R1+0x3000] ;  /* 0x0030000001097983 */ /* 0x001f280000300800 */
[----:B------:R0:W-:Y:S04]  /*7f2e0*/  STL [R1+0x2f30], R28 ;  /* 0x002f301c01007387 */ /* 0x0001e80000100800 */
[----:B0-----:R1:W5:Y:S04]  /*7f2f0*/  LDL.LU R28, [R1+0x2ffc] ;  /* 0x002ffc00011c7983 */ /* 0x0013680000300800 */
[----:B------:R0:W-:Y:S04]  /*7f300*/  STL [R1+0x2f9c], R2 ;  /* 0x002f9c0201007387 */ /* 0x0001e80000100800 */
[----:B0-----:R-:W2:Y:S01]  /*7f310*/  LDL.LU R2, [R1+0x2ff8] ;  /* 0x002ff80001027983 */ /* 0x001ea20000300800 */
[----:B------:R-:W-:-:S02]  /*7f320*/  IADD3.X R3, R3, UR6, RZ, P6, !PT ;  /* 0x0000000603037c10 */ /* 0x000fc4000b7fe4ff */
[----:B------:R-:W-:Y:S02]  /*7f330*/  IADD3 R19, P6, R19, UR7, RZ ;  /* 0x0000000713137c10 */ /* 0x000fe4000ffde0ff */
[----:B------:R-:W-:Y:S02]  /*7f340*/  IADD3.X R4, R4, UR6, RZ, P1, !PT ;  /* 0x0000000604047c10 */ /* 0x000fe40008ffe4ff */
[----:B------:R-:W-:Y:S02]  /*7f350*/  IADD3 R18, P1, R18, UR7, RZ ;  /* 0x0000000712127c10 */ /* 0x000fe4000ff3e0ff */
[----:B------:R-:W-:Y:S01]  /*7f360*/  IADD3.X R14, R14, UR6, RZ, P2, !PT ;  /* 0x000000060e0e7c10 */ /* 0x000fe200097fe4ff */
[----:B------:R0:W-:Y:S01]  /*7f370*/  STL [R1+0x2f38], R3 ;  /* 0x002f380301007387 */ /* 0x0001e20000100800 */
[----:B------:R-:W-:-:S03]  /*7f380*/  IADD3 R17, P2, R17, UR7, RZ ;  /* 0x0000000711117c10 */ /* 0x000fc6000ff5e0ff */
[----:B------:R-:W-:Y:S01]  /*7f390*/  STL [R1+0x2fa4], R19 ;  /* 0x002fa41301007387 */ /* 0x000fe20000100800 */
[----:B------:R-:W-:-:S03]  /*7f3a0*/  IADD3.X R13, R13, UR6, RZ, P3, !PT ;  /* 0x000000060d0d7c10 */ /* 0x000fc60009ffe4ff */
[----:B------:R-:W-:Y:S01]  /*7f3b0*/  STL [R1+0x2f40], R4 ;  /* 0x002f400401007387 */ /* 0x000fe20000100800 */
[----:B------:R-:W-:-:S03]  /*7f3c0*/  IADD3 R16, P3, R16, UR7, RZ ;  /* 0x0000000710107c10 */ /* 0x000fc6000ff7e0ff */
[----:B------:R-:W-:Y:S04]  /*7f3d0*/  STL [R1+0x2fa8], R18 ;  /* 0x002fa81201007387 */ /* 0x000fe80000100800 */
[----:B------:R-:W-:Y:S01]  /*7f3e0*/  STL [R1+0x2f48], R14 ;  /* 0x002f480e01007387 */ /* 0x000fe20000100800 */
[----:B------:R-:W-:-:S03]  /*7f3f0*/  IADD3.X R12, R12, UR6, RZ, P4, !PT ;  /* 0x000000060c0c7c10 */ /* 0x000fc6000a7fe4ff */
[----:B------:R-:W-:Y:S04]  /*7f400*/  STL [R1+0x2fac], R17 ;  /* 0x002fac1101007387 */ /* 0x000fe80000100800 */
[----:B------:R-:W-:Y:S04]  /*7f410*/  STL [R1+0x2f50], R13 ;  /* 0x002f500d01007387 */ /* 0x000fe80000100800 */
[----:B------:R-:W-:Y:S01]  /*7f420*/  STL [R1+0x2fc4], R16 ;  /* 0x002fc41001007387 */ /* 0x000fe20000100800 */
[----:B--2---:R-:W-:Y:S02]  /*7f430*/  IADD3.X R2, R2, UR6, RZ, P5, !PT ;  /* 0x0000000602027c10 */ /* 0x004fe4000affe4ff */
[----:B------:R-:W-:-:S02]  /*7f440*/  IADD3.X R29, R29, UR6, RZ, P6, !PT ;  /* 0x000000061d1d7c10 */ /* 0x000fc4000b7fe4ff */
[----:B------:R-:W-:Y:S01]  /*7f450*/  IADD3.X R21, R21, UR6, RZ, P1, !PT ;  /* 0x0000000615157c10 */ /* 0x000fe20008ffe4ff */
[----:B0-----:R-:W0:Y:S01]  /*7f460*/  LDC R3, c[0x0][0x238] ;  /* 0x00008e00ff037b82 */ /* 0x001e220000000800 */
[----:B------:R2:W-:Y:S04]  /*7f470*/  STL [R1+0x2f60], R2 ;  /* 0x002f600201007387 */ /* 0x0005e80000100800 */
[----:B------:R-:W-:Y:S04]  /*7f480*/  STL [R1+0x2f58], R12 ;  /* 0x002f580c01007387 */ /* 0x000fe80000100800 */
[----:B--2---:R-:W2:Y:S01]  /*7f490*/  LDL.LU R2, [R1+0x2ff4] ;  /* 0x002ff40001027983 */ /* 0x004ea20000300800 */
[----:B------:R-:W-:-:S02]  /*7f4a0*/  IADD3 R15, P4, R15, UR7, RZ ;  /* 0x000000070f0f7c10 */ /* 0x000fc4000ff9e0ff */
[----:B------:R-:W-:Y:S02]  /*7f4b0*/  IADD3 R11, P5, R11, UR7, RZ ;  /* 0x000000070b0b7c10 */ /* 0x000fe4000ffbe0ff */
[----:B------:R-:W-:Y:S02]  /*7f4c0*/  IADD3 R20, P6, R20, UR7, RZ ;  /* 0x0000000714147c10 */ /* 0x000fe4000ffde0ff */
[----:B------:R-:W-:Y:S02]  /*7f4d0*/  IADD3 R22, P1, R22, UR7, RZ ;  /* 0x0000000716167c10 */ /* 0x000fe4000ff3e0ff */
[----:B------:R-:W-:Y:S01]  /*7f4e0*/  IADD3.X R23, R23, UR6, RZ, P2, !PT ;  /* 0x0000000617177c10 */ /* 0x000fe200097fe4ff */
[----:B------:R-:W-:Y:S04]  /*7f4f0*/  STL [R1+0x2fc0], R15 ;  /* 0x002fc00f01007387 */ /* 0x000fe80000100800 */
[----:B------:R-:W-:Y:S04]  /*7f500*/  STL [R1+0x2fbc], R11 ;  /* 0x002fbc0b01007387 */ /* 0x000fe80000100800 */
[----:B------:R-:W-:Y:S04]  /*7f510*/  STL [R1+0x2f68], R29 ;  /* 0x002f681d01007387 */ /* 0x000fe80000100800 */
[----:B------:R-:W-:Y:S04]  /*7f520*/  STL [R1+0x2fb8], R20 ;  /* 0x002fb81401007387 */ /* 0x000fe80000100800 */
[----:B------:R-:W-:Y:S04]  /*7f530*/  STL [R1+0x2f70], R21 ;  /* 0x002f701501007387 */ /* 0x000fe80000100800 */
[----:B------:R-:W-:Y:S04]  /*7f540*/  STL [R1+0x2fb4], R22 ;  /* 0x002fb41601007387 */ /* 0x000fe80000100800 */
[----:B------:R-:W-:Y:S01]  /*7f550*/  STL [R1+0x2f78], R23 ;  /* 0x002f781701007387 */ /* 0x000fe20000100800 */
[----:B------:R-:W-:-:S02]  /*7f560*/  IADD3.X R6, R6, UR6, RZ, P3, !PT ;  /* 0x0000000606067c10 */ /* 0x000fc40009ffe4ff */
[----:B------:R-:W-:Y:S01]  /*7f570*/  IADD3.X R7, R7, UR6, RZ, P4, !PT ;  /* 0x0000000607077c10 */ /* 0x000fe2000a7fe4ff */
[----:B0-----:R-:W-:-:S04]  /*7f580*/  IMAD.SHL.U32 R3, R3, 0x40, RZ ;  /* 0x0000004003037824 */ /* 0x001fc800078e00ff */
[----:B------:R-:W-:Y:S01]  /*7f590*/  IMAD.SHL.U32 R3, R3, 0x2, RZ ;  /* 0x0000000203037824 */ /* 0x000fe200078e00ff */
[----:B--2---:R-:W-:-:S05]  /*7f5a0*/  IADD3.X R2, R2, UR6, RZ, P5, !PT ;  /* 0x0000000602027c10 */ /* 0x004fca000affe4ff */
[----:B------:R0:W-:Y:S02]  /*7f5b0*/  STL [R1+0x2f90], R2 ;  /* 0x002f900201007387 */ /* 0x0001e40000100800 */
[----:B0-----:R-:W0:Y:S02]  /*7f5c0*/  S2R R2, SR_TID.X ;  /* 0x0000000000027919 */ /* 0x001e240000002100 */
[----:B------:R2:W-:Y:S04]  /*7f5d0*/  STL [R1+0x2f80], R6 ;  /* 0x002f800601007387 */ /* 0x0005e80000100800 */
[----:B------:R1:W-:Y:S01]  /*7f5e0*/  STL [R1+0x2f88], R7 ;  /* 0x002f880701007387 */ /* 0x0003e20000100800 */
[----:B0-----:R-:W-:-:S05]  /*7f5f0*/  LOP3.LUT R2, R2, 0x3f, RZ, 0xc0, !PT ;  /* 0x0000003f02027812 */ /* 0x001fca00078ec0ff */
[----:B------:R-:W-:Y:S01]  /*7f600*/  IMAD.SHL.U32 R2, R2, 0x2, RZ ;  /* 0x0000000202027824 */ /* 0x000fe200078e00ff */
[----:B--2---:R-:W2:Y:S04]  /*7f610*/  LDL.LU R6, [R1+0x2f98] ;  /* 0x002f980001067983 */ /* 0x004ea80000300800 */
[----:B-1----:R-:W4:Y:S01]  /*7f620*/  LDL.LU R7, [R1+0x2fa0] ;  /* 0x002fa00001077983 */ /* 0x002f220000300800 */
[----:B---3--:R-:W-:Y:S01]  /*7f630*/  IMAD.MOV.U32 R4, RZ, RZ, R10 ;  /* 0x000000ffff047224 */ /* 0x008fe200078e000a */
[----:B--2---:R-:W-:Y:S02]  /*7f640*/  IADD3.X R6, R6, UR6, RZ, P6, !PT ;  /* 0x0000000606067c10 */ /* 0x004fe4000b7fe4ff */
[----:B----4-:R-:W-:-:S05]  /*7f650*/  IADD3.X R7, R7, UR6, RZ, P1, !PT ;  /* 0x0000000607077c10 */ /* 0x010fca0008ffe4ff */
[----:B------:R0:W-:Y:S04]  /*7f660*/  STL [R1+0x2fa0], R7 ;  /* 0x002fa00701007387 */ /* 0x0001e80000100800 */
[----:B------:R1:W-:Y:S01]  /*7f670*/  STL [R1+0x2f98], R6 ;  /* 0x002f980601007387 */ /* 0x0003e20000100800 */
[----:B0-----:R-:W-:Y:S02]  /*7f680*/  IMAD.MOV.U32 R7, RZ, RZ, R5 ;  /* 0x000000ffff077224 */ /* 0x001fe400078e0005 */
[----:B------:R-:W-:Y:S02]  /*7f690*/  IMAD.MOV.U32 R5, RZ, RZ, R8 ;  /* 0x000000ffff057224 */ /* 0x000fe400078e0008 */
[----:B-1----:R-:W-:-:S03]  /*7f6a0*/  IMAD.MOV.U32 R6, RZ, RZ, R9 ;  /* 0x000000ffff067224 */ /* 0x002fc600078e0009 */
[----:B------:R1:W-:Y:S04]  /*7f6b0*/  STL.64 [R1+0x1bc8], R4 ;  /* 0x001bc80401007387 */ /* 0x0003e80000100a00 */
[----:B------:R1:W-:Y:S01]  /*7f6c0*/  STL.64 [R1+0x1bc0], R6 ;  /* 0x001bc00601007387 */ /* 0x0003e20000100a00 */
[----:B------:R-:W-:Y:S05]  /*7f6d0*/  @P0 BRA `(.L_x_1) ;  /* 0xfffff9ac008c0947 */ /* 0x000fea000383ffff */
[----:B-----5:R0:W-:Y:S04]  /*7f6e0*/  STL [R1+0x38b8], R25 ;  /* 0x0038b81901007387 */ /* 0x0201e80000100800 */
[----:B0-----:R-:W2:Y:S04]  /*7f6f0*/  LDL.LU R25, [R1+0x101c] ;  /* 0x00101c0001197983 */ /* 0x001ea80000300800 */
[----:B------:R0:W-:Y:S04]  /*7f700*/  STL [R1+0x3844], R26 ;  /* 0x0038441a01007387 */ /* 0x0001e80000100800 */
[----:B0-----:R-:W3:Y:S04]  /*7f710*/  LDL.LU R26, [R1+0x554] ;  /* 0x00055400011a7983 */ /* 0x001ee80000300800 */
[----:B---3--:R0:W-:Y:S04]  /*7f720*/  STL [R1+0x384c], R26 ;  /* 0x00384c1a01007387 */ /* 0x0081e80000100800 */
        /* <DEDUP_REMOVED lines=27> */
[----:B------:R0:W-:Y:S04]  /*7f8e0*/  STL [R1+0x3840], R24 ;  /* 0x0038401801007387 */ /* 0x0001e80000100800 */
[----:B0-----:R-:W4:Y:S04]  /*7f8f0*/  LDL.LU R24, [R1+0x1018] ;  /* 0x0010180001187983 */ /* 0x001f280000300800 */
[----:B----4-:R0:W-:Y:S04]  /*7f900*/  STL [R1+0x3848], R24 ;  /* 0x0038481801007387 */ /* 0x0101e80000100800 */
        /* <DEDUP_REMOVED lines=27> */
[----:B------:R-:W3:Y:S01]  /*7fac0*/  LDL.LU R28, [R1+0x310] ;  /* 0x00031000011c7983 */ /* 0x000ee20000300800 */
[----:B--2---:R-:W-:-:S03]  /*7fad0*/  F2FP.BF16.F32.PACK_AB R27, R27, R25 ;  /* 0x000000191b1b723e */ /* 0x004fc600000010ff */
[----:B---3--:R0:W-:Y:S04]  /*7fae0*/  STL [R1+0x383c], R28 ;  /* 0x00383c1c01007387 */ /* 0x0081e80000100800 */
[----:B0-----:R-:W2:Y:S04]  /*7faf0*/  LDL.LU R28, [R1+0x1010] ;  /* 0x00101000011c7983 */ /* 0x001ea80000300800 */
[----:B------:R-:W3:Y:S04]  /*7fb00*/  LDL.LU R2, [R1+0x1f8] ;  /* 0x0001f80001027983 */ /* 0x000ee80000300800 */
[----:B------:R-:W3:Y:S04]  /*7fb10*/  LDL.LU R0, [R1+0x698] ;  /* 0x0006980001007983 */ /* 0x000ee80000300800 */
[----:B------:R-:W3:Y:S04]  /*7fb20*/  LDL.LU R3, [R1+0x1f0] ;  /* 0x0001f00001037983 */ /* 0x000ee80000300800 */
[----:B------:R-:W3:Y:S04]  /*7fb30*/  LDL.LU R10, [R1+0x690] ;  /* 0x00069000010a7983 */ /* 0x000ee80000300800 */
[----:B------:R-:W3:Y:S04]  /*7fb40*/  LDL.LU R8, [R1+0x338] ;  /* 0x0003380001087983 */ /* 0x000ee80000300800 */
[----:B------:R-:W3:Y:S04]  /*7fb50*/  LDL.LU R9, [R1+0x388] ;  /* 0x0003880001097983 */ /* 0x000ee80000300800 */
[----:B-1----:R-:W3:Y:S04]  /*7fb60*/  LDL.LU R5, [R1+0x330] ;  /* 0x0003300001057983 */ /* 0x002ee80000300800 */
        /* <DEDUP_REMOVED lines=17> */
[----:B------:R-:W4:Y:S04]  /*7fc80*/  LDL.LU R25, [R1+0x38b8] ;  /* 0x0038b80001197983 */ /* 0x000f280000300800 */
[----:B------:R0:W-:Y:S04]  /*7fc90*/  STL [R1+0x91c], R27 ;  /* 0x00091c1b01007387 */ /* 0x0001e80000100800 */
[----:B0-----:R-:W3:Y:S01]  /*7fca0*/  LDL.LU R27, [R1+0x1e0] ;  /* 0x0001e000011b7983 */ /* 0x001ee20000300800 */
[----:B----4-:R-:W-:-:S03]  /*7fcb0*/  F2FP.BF16.F32.PACK_AB R25, R25, R26 ;  /* 0x0000001a1919723e */ /* 0x010fc600000010ff */
[----:B------:R-:W4:Y:S04]  /*7fcc0*/  LDL.LU R26, [R1+0x38b4] ;  /* 0x0038b400011a7983 */ /* 0x000f280000300800 */
[----:B------:R0:W-:Y:S04]  /*7fcd0*/  STL [R1+0x918], R25 ;  /* 0x0009181901007387 */ /* 0x0001e80000100800 */
[----:B0-----:R-:W3:Y:S01]  /*7fce0*/  LDL.LU R25, [R1+0x318] ;  /* 0x0003180001197983 */ /* 0x001ee20000300800 */
[----:B----4-:R-:W-:-:S03]  /*7fcf0*/  F2FP.BF16.F32.PACK_AB R26, R24, R26 ;  /* 0x0000001a181a723e */ /* 0x010fc600000010ff */
[----:B------:R-:W4:Y:S04]  /*7fd00*/  LDL.LU R24, [R1+0x38b0] ;  /* 0x0038b00001187983 */ /* 0x000f280000300800 */
[----:B------:R0:W-:Y:S04]  /*7fd10*/  STL [R1+0x914], R26 ;  /* 0x0009141a01007387 */ /* 0x0001e80000100800 */
[----:B0-----:R-:W4:Y:S02]  /*7fd20*/  LDL.LU R26, [R1+0x38ac] ;  /* 0x0038ac00011a7983 */ /* 0x001f240000300800 */
[----:B----4-:R-:W-:-:S02]  /*7fd30*/  F2FP.BF16.F32.PACK_AB R26, R24, R26 ;  /* 0x0000001a181a723e */ /* 0x010fc400000010ff */
        /* <DEDUP_REMOVED lines=52> */
[----:B------:R-:W2:Y:S04]  /*80080*/  LDL.LU R24, [R1+0x3840] ;  /* 0x0038400001187983 */ /* 0x000ea80000300800 */
[----:B------:R0:W-:Y:S04]  /*80090*/  STL [R1+0x88c], R26 ;  /* 0x00088c1a01007387 */ /* 0x0001e80000100800 */
[----:B0-----:R-:W3:Y:S01]  /*800a0*/  LDL.LU R26, [R1+0x1e8] ;  /* 0x0001e800011a7983 */ /* 0x001ee20000300800 */
[----:B--2---:R-:W-:-:S03]  /*800b0*/  F2FP.BF16.F32.PACK_AB R24, R24, R28 ;  /* 0x0000001c1818723e */ /* 0x004fc600000010ff */
[----:B------:R-:W2:Y:S04]  /*800c0*/  LDL.LU R28, [R1+0x383c] ;  /* 0x00383c00011c7983 */ /* 0x000ea80000300800 */
[----:B------:R0:W-:Y:S01]  /*800d0*/  STL [R1+0x888], R24 ;  /* 0x0008881801007387 */ /* 0x0001e20000100800 */
[----:B---3--:R-:W-:Y:S02]  /*800e0*/  F2FP.BF16.F32.PACK_AB R26, R26, R25 ;  /* 0x000000191a1a723e */ /* 0x008fe400000010ff */
[----:B0-----:R-:W-:Y:S02]  /*800f0*/  F2FP.BF16.F32.PACK_AB R24, R2, R0 ;  /* 0x000000000218723e */ /* 0x001fe400000010ff */
[----:B------:R-:W-:Y:S01]  /*80100*/  F2FP.BF16.F32.PACK_AB R2, R3, R10 ;  /* 0x0000000a0302723e */ /* 0x000fe200000010ff */
[----:B------:R-:W-:Y:S01]  /*80110*/  STL [R1+0x884], R26 ;  /* 0x0008841a01007387 */ /* 0x000fe20000100800 */
[----:B------:R-:W-:-:S02]  /*80120*/  F2FP.BF16.F32.PACK_AB R0, R8, R9 ;  /* 0x000000090800723e */ /* 0x000fc400000010ff */
[----:B------:R-:W-:Y:S02]  /*80130*/  F2FP.BF16.F32.PACK_AB R3, R5, R19 ;  /* 0x000000130503723e */ /* 0x000fe400000010ff */
[----:B--2---:R-:W-:-:S05]  /*80140*/  F2FP.BF16.F32.PACK_AB R25, R27, R28 ;  /* 0x0000001c1b19723e */ /* 0x004fca00000010ff */
[----:B------:R-:W-:Y:S04]  /*80150*/  STL [R1+0x880], R25 ;  /* 0x0008801901007387 */ /* 0x000fe80000100800 */
[----:B------:R-:W-:Y:S04]  /*80160*/  STL [R1+0x87c], R24 ;  /* 0x00087c1801007387 */ /* 0x000fe80000100800 */
[----:B------:R0:W-:Y:S04]  /*80170*/  STL [R1+0x878], R2 ;  /* 0x0008780201007387 */ /* 0x0001e80000100800 */
[----:B------:R1:W-:Y:S04]  /*80180*/  STL [R1+0x874], R0 ;  /* 0x0008740001007387 */ /* 0x0003e80000100800 */
[----:B------:R2:W-:Y:S01]  /*80190*/  STL [R1+0x870], R3 ;  /* 0x0008700301007387 */ /* 0x0005e20000100800 */
[----:B0-----:R-:W-:-:S02]  /*801a0*/  F2FP.BF16.F32.PACK_AB R2, R4, R18 ;  /* 0x000000120402723e */ /* 0x001fc400000010ff */
[----:B-1----:R-:W-:-:S03]  /*801b0*/  F2FP.BF16.F32.PACK_AB R0, R14, R17 ;  /* 0x000000110e00723e */ /* 0x002fc600000010ff */
[----:B------:R0:W-:Y:S01]  /*801c0*/  STL [R1+0x86c], R2 ;  /* 0x00086c0201007387 */ /* 0x0001e20000100800 */
[----:B--2---:R-:W-:-:S03]  /*801d0*/  F2FP.BF16.F32.PACK_AB R3, R13, R16 ;  /* 0x000000100d03723e */ /* 0x004fc600000010ff */
[----:B------:R1:W-:Y:S04]  /*801e0*/  STL [R1+0x868], R0 ;  /* 0x0008680001007387 */ /* 0x0003e80000100800 */
[----:B------:R2:W-:Y:S01]  /*801f0*/  STL [R1+0x864], R3 ;  /* 0x0008640301007387 */ /* 0x0005e20000100800 */
[----:B0-----:R-:W-:Y:S02]  /*80200*/  F2FP.BF16.F32.PACK_AB R2, R12, R15 ;  /* 0x0000000f0c02723e */ /* 0x001fe400000010ff */
[----:B-1----:R-:W-:-:S03]  /*80210*/  F2FP.BF16.F32.PACK_AB R0, R11, R29 ;  /* 0x0000001d0b00723e */ /* 0x002fc600000010ff */
[----:B------:R0:W-:Y:S01]  /*80220*/  STL [R1+0x860], R2 ;  /* 0x0008600201007387 */ /* 0x0001e20000100800 */
[----:B--2---:R-:W-:-:S03]  /*80230*/  F2FP.BF16.F32.PACK_AB R3, R20, R21 ;  /* 0x000000151403723e */ /* 0x004fc600000010ff */
[----:B------:R1:W-:Y:S04]  /*80240*/  STL [R1+0x85c], R0 ;  /* 0x00085c0001007387 */ /* 0x0003e80000100800 */
[----:B------:R-:W-:Y:S01]  /*80250*/  STL [R1+0x858], R3 ;  /* 0x0008580301007387 */ /* 0x000fe20000100800 */
[----:B0-----:R-:W-:-:S03]  /*80260*/  F2FP.BF16.F32.PACK_AB R2, R22, R23 ;  /* 0x000000171602723e */ /* 0x001fc600000010ff */
[----:B------:R-:W2:Y:S01]  /*80270*/  LDL.LU R24, [R1+0x1040] ;  /* 0x0010400001187983 */ /* 0x000ea20000300800 */
[----:B-1----:R-:W-:-:S03]  /*80280*/  F2FP.BF16.F32.PACK_AB R0, R6, R7 ;  /* 0x000000070600723e */ /* 0x002fc600000010ff */
[----:B------:R-:W-:Y:S04]  /*80290*/  STL [R1+0x854], R2 ;  /* 0x0008540201007387 */ /* 0x000fe80000100800 */
[----:B--2---:R0:W-:Y:S04]  /*802a0*/  STL [R1+0x37b4], R24 ;  /* 0x0037b41801007387 */ /* 0x0041e80000100800 */
[----:B------:R-:W-:Y:S04]  /*802b0*/  STL [R1+0x850], R0 ;  /* 0x0008500001007387 */ /* 0x000fe80000100800 */
[----:B0-----:R-:W2:Y:S04]  /*802c0*/  LDL.LU R24, [R1+0x1048] ;  /* 0x0010480001187983 */ /* 0x001ea80000300800 */
[----:B--2---:R0:W-:Y:S04]  /*802d0*/  STL [R1+0x37bc], R24 ;  /* 0x0037bc1801007387 */ /* 0x0041e80000100800 */
        /* <DEDUP_REMOVED lines=31> */
[----:B------:R-:W3:Y:S04]  /*804d0*/  LDL.LU R26, [R1+0x4a8] ;  /* 0x0004a800011a7983 */ /* 0x000ee80000300800 */
        /* <DEDUP_REMOVED lines=35> */
[----:B0-----:R-:W2:Y:S04]  /*80710*/  LDL.LU R26, [R1+0x21c] ;  /* 0x00021c00011a7983 */ /* 0x001ea80000300800 */
[----:B------:R-:W3:Y:S04]  /*80720*/  LDL.LU R25, [R1+0x598] ;  /* 0x0005980001197983 */ /* 0x000ee80000300800 */
[----:B------:R-:W4:Y:S04]  /*80730*/  LDL.LU R27, [R1+0x4a0] ;  /* 0x0004a000011b7983 */ /* 0x000f280000300800 */
[----:B------:R-:W4:Y:S04]  /*80740*/  LDL.LU R28, [R1+0x590] ;  /* 0x00059000011c7983 */ /* 0x000f280000300800 */
[----:B------:R-:W3:Y:S04]  /*80750*/  LDL.LU R2, [R1+0x1148] ;  /* 0x0011480001027983 */ /* 0x000ee80000300800 */
        /* <DEDUP_REMOVED lines=23> */
[----:B--2---:R-:W-:-:S03]  /*808d0*/  F2FP.BF16.F32.PACK_AB R24, R26, R24 ;  /* 0x000000181a18723e */ /* 0x004fc600000010ff */
[----:B------:R-:W2:Y:S04]  /*808e0*/  LDL.LU R26, [R1+0x3838] ;  /* 0x00383800011a7983 */ /* 0x000ea80000300800 */
[----:B------:R0:W-:Y:S04]  /*808f0*/  STL [R1+0x81c], R24 ;  /* 0x00081c1801007387 */ /* 0x0001e80000100800 */
[----:B0-----:R-:W2:Y:S02]  /*80900*/  LDL.LU R24, [R1+0x3834] ;  /* 0x0038340001187983 */ /* 0x001ea40000300800 */
[----:B--2---:R-:W-:-:S02]  /*80910*/  F2FP.BF16.F32.PACK_AB R24, R26, R24 ;  /* 0x000000181a18723e */ /* 0x004fc400000010ff */
        /* <DEDUP_REMOVED lines=65> */
[----:B------:R3:W-:Y:S02]  /*80d30*/  STL [R1+0x808], R24 ;  /* 0x0008081801007387 */ /* 0x0007e40000100800 */
[----:B---3--:R-:W-:Y:S02]  /*80d40*/  F2FP.BF16.F32.PACK_AB R24, R2, R0 ;  /* 0x000000000218723e */ /* 0x008fe400000010ff */
[----:B----4-:R-:W-:Y:S02]  /*80d50*/  F2FP.BF16.F32.PACK_AB R2, R3, R10 ;  /* 0x0000000a0302723e */ /* 0x010fe400000010ff */
[----:B------:R-:W-:-:S02]  /*80d60*/  F2FP.BF16.F32.PACK_AB R0, R8, R9 ;  /* 0x000000090800723e */ /* 0x000fc400000010ff */
[----:B------:R-:W-:Y:S02]  /*80d70*/  F2FP.BF16.F32.PACK_AB R3, R5, R19 ;  /* 0x000000130503723e */ /* 0x000fe400000010ff */
[----:B--2---:R-:W-:Y:S02]  /*80d80*/  F2FP.BF16.F32.PACK_AB R26, R26, R25 ;  /* 0x000000191a1a723e */ /* 0x004fe400000010ff */
[----:B------:R-:W-:-:S03]  /*80d90*/  F2FP.BF16.F32.PACK_AB R25, R27, R28 ;  /* 0x0000001c1b19723e */ /* 0x000fc600000010ff */
[----:B------:R-:W-:Y:S04]  /*80da0*/  STL [R1+0x804], R26 ;  /* 0x0008041a01007387 */ /* 0x000fe80000100800 */
        /* <DEDUP_REMOVED lines=16> */
[----:B------:R-:W-:Y:S04]  /*80eb0*/  STL [R1+0x7d8], R3 ;  /* 0x0007d80301007387 */ /* 0x000fe80000100800 */
[----:B------:R-:W2:Y:S01]  /*80ec0*/  LDL.LU R24, [R1+0x1050] ;  /* 0x0010500001187983 */ /* 0x000ea20000300800 */
[----:B0-----:R-:W-:Y:S02]  /*80ed0*/  F2FP.BF16.F32.PACK_AB R2, R22, R23 ;  /* 0x000000171602723e */ /* 0x001fe400000010ff */
        /* <DEDUP_REMOVED lines=977> */
[----:B-1----:R-:W-:Y:S02]  /*84bf0*/  F2FP.BF16.F32.PACK_AB R0, R14, R17 ;  /* 0x000000110e00723e */ /* 0x002fe400000010ff */
[----:B--2---:R-:W-:Y:S01]  /*84c00*/  F2FP.BF16.F32.PACK_AB R3, R13, R16 ;  /* 0x000000100d03723e */ /* 0x004fe200000010ff */
        /* <DEDUP_REMOVED lines=8> */
[----:B------:R-:W-:Y:S04]  /*84c90*/  STL [R1+0x428], R3 ;  /* 0x0004280301007387 */ /* 0x000fe80000100800 */
[----:B------:R-:W2:Y:S01]  /*84ca0*/  LDL.LU R24, [R1+0x1110] ;  /* 0x0011100001187983 */ /* 0x000ea20000300800 */
[----:B0-----:R-:W-:-:S02]  /*84cb0*/  F2FP.BF16.F32.PACK_AB R2, R22, R23 ;  /* 0x000000171602723e */ /* 0x001fc400000010ff */
        /* <DEDUP_REMOVED lines=595> */
[----:B------:R0:W-:Y:S04]  /*871f0*/  STL [R1+0x2a4], R2 ;  /* 0x0002a40201007387 */ /* 0x0001e80000100800 */
[----:B------:R-:W2:Y:S04]  /*87200*/  LDL.LU R7, [R1+0x15bc] ;  /* 0x0015bc0001077983 */ /* 0x000ea80000300800 */
[----:B------:R1:W-:Y:S04]  /*87210*/  STL [R1+0x2a0], R0 ;  /* 0x0002a00001007387 */ /* 0x0003e80000100800 */
[----:B------:R-:W3:Y:S04]  /*87220*/  LDL.LU R23, [R1+0x1064] ;  /* 0x0010640001177983 */ /* 0x000ee80000300800 */
[----:B------:R-:W3:Y:S04]  /*87230*/  LDL.LU R6, [R1+0x15b4] ;  /* 0x0015b40001067983 */ /* 0x000ee80000300800 */
[----:B------:R-:W4:Y:S04]  /*87240*/  LDL.LU R14, [R1+0x15cc] ;  /* 0x0015cc00010e7983 */ /* 0x000f280000300800 */
[----:B------:R-:W4:Y:S04]  /*87250*/  LDL.LU R13, [R1+0x15dc] ;  /* 0x0015dc00010d7983 */ /* 0x000f280000300800 */
[----:B------:R-:W4:Y:S04]  /*87260*/  LDL.LU R12, [R1+0x15c4] ;  /* 0x0015c400010c7983 */ /* 0x000f280000300800 */
[----:B------:R-:W4:Y:S04]  /*87270*/  LDL.LU R15, [R1+0x15d4] ;  /* 0x0015d400010f7983 */ /* 0x000f280000300800 */
[----:B------:R-:W2:Y:S04]  /*87280*/  LDL.LU R22, [R1+0x15f0] ;  /* 0x0015f00001167983 */ /* 0x000ea80000300800 */
[----:B--2---:R-:W-:Y:S04]  /*87290*/  STL [R1+0x3310], R22 ;  /* 0x0033101601007387 */ /* 0x004fe80000100800 */
        /* <DEDUP_REMOVED lines=14> */
[----:B0-----:R-:W2:Y:S04]  /*87380*/  LDL.LU R2, [R1+0x1698] ;  /* 0x0016980001027983 */ /* 0x001ea80000300800 */
[----:B--2---:R-:W-:Y:S04]  /*87390*/  STL [R1+0x3330], R2 ;  /* 0x0033300201007387 */ /* 0x004fe80000100800 */
[----:B-1----:R-:W2:Y:S04]  /*873a0*/  LDL.LU R0, [R1+0x16a8] ;  /* 0x0016a80001007983 */ /* 0x002ea80000300800 */
[----:B--2---:R-:W-:Y:S04]  /*873b0*/  STL [R1+0x3334], R0 ;  /* 0x0033340001007387 */ /* 0x004fe80000100800 */
[----:B------:R-:W2:Y:S01]  /*873c0*/  LDL.LU R3, [R1+0x1690] ;  /* 0x0016900001037983 */ /* 0x000ea20000300800 */
[----:B------:R-:W-:-:S03]  /*873d0*/  F2FP.BF16.F32.PACK_AB R7, R11, R7 ;  /* 0x000000070b07723e */ /* 0x000fc600000010ff */
[----:B--2---:R-:W-:Y:S04]  /*873e0*/  STL [R1+0x3338], R3 ;  /* 0x0033380301007387 */ /* 0x004fe80000100800 */
[----:B------:R-:W2:Y:S04]  /*873f0*/  LDL.LU R29, [R1+0x16a0] ;  /* 0x0016a000011d7983 */ /* 0x000ea80000300800 */
[----:B--2---:R-:W-:Y:S04]  /*87400*/  STL [R1+0x333c], R29 ;  /* 0x00333c1d01007387 */ /* 0x004fe80000100800 */
[----:B------:R0:W-:Y:S04]  /*87410*/  STL [R1+0x2ff4], R7 ;  /* 0x002ff40701007387 */ /* 0x0001e80000100800 */
[----:B0-----:R-:W2:Y:S01]  /*87420*/  LDL.LU R7, [R1+0x1670] ;  /* 0x0016700001077983 */ /* 0x001ea20000300800 */
[----:B---3--:R-:W-:-:S03]  /*87430*/  F2FP.BF16.F32.PACK_AB R6, R23, R6 ;  /* 0x000000061706723e */ /* 0x008fc600000010ff */
[----:B--2---:R-:W-:Y:S04]  /*87440*/  STL [R1+0x3340], R7 ;  /* 0x0033400701007387 */ /* 0x004fe80000100800 */
[----:B------:R-:W2:Y:S04]  /*87450*/  LDL.LU R17, [R1+0x15ec] ;  /* 0x0015ec0001117983 */ /* 0x000ea80000300800 */
[----:B------:R-:W2:Y:S04]  /*87460*/  LDL.LU R11, [R1+0x15fc] ;  /* 0x0015fc00010b7983 */ /* 0x000ea80000300800 */
[----:B------:R-:W3:Y:S04]  /*87470*/  LDL.LU R16, [R1+0x15e4] ;  /* 0x0015e40001107983 */ /* 0x000ee80000300800 */
[----:B------:R-:W3:Y:S04]  /*87480*/  LDL.LU R23, [R1+0x15f4] ;  /* 0x0015f40001177983 */ /* 0x000ee80000300800 */
[----:B------:R0:W-:Y:S04]  /*87490*/  STL [R1+0x2ff8], R6 ;  /* 0x002ff80601007387 */ /* 0x0001e80000100800 */
[----:B0-----:R-:W2:Y:S01]  /*874a0*/  LDL.LU R6, [R1+0x1688] ;  /* 0x0016880001067983 */ /* 0x001ea20000300800 */
[----:B----4-:R-:W-:-:S03]  /*874b0*/  F2FP.BF16.F32.PACK_AB R5, R14, R13 ;  /* 0x0000000d0e05723e */ /* 0x010fc600000010ff */
[----:B--2---:R-:W-:Y:S04]  /*874c0*/  STL [R1+0x3344], R6 ;  /* 0x0033440601007387 */ /* 0x004fe80000100800 */
[----:B------:R0:W-:Y:S04]  /*874d0*/  STL [R1+0x2ffc], R5 ;  /* 0x002ffc0501007387 */ /* 0x0001e80000100800 */
[----:B0-----:R-:W2:Y:S04]  /*874e0*/  LDL.LU R5, [R1+0x1678] ;  /* 0x0016780001057983 */ /* 0x001ea80000300800 */
[----:B--2---:R0:W-:Y:S04]  /*874f0*/  STL [R1+0x3348], R5 ;  /* 0x0033480501007387 */ /* 0x0041e80000100800 */
[----:B------:R-:W2:Y:S04]  /*87500*/  LDL.LU R9, [R1+0x161c] ;  /* 0x00161c0001097983 */ /* 0x000ea80000300800 */
[----:B0-----:R-:W4:Y:S01]  /*87510*/  LDL.LU R5, [R1+0x1604] ;  /* 0x0016040001057983 */ /* 0x001f220000300800 */
[----:B------:R-:W-:-:S02]  /*87520*/  F2FP.BF16.F32.PACK_AB R4, R12, R15 ;  /* 0x0000000f0c04723e */ /* 0x000fc400000010ff */
[----:B------:R-:W-:Y:S02]  /*87530*/  F2FP.BF16.F32.PACK_AB R11, R17, R11 ;  /* 0x0000000b110b723e */ /* 0x000fe400000010ff */
[----:B---3--:R-:W-:Y:S01]  /*87540*/  F2FP.BF16.F32.PACK_AB R10, R16, R23 ;  /* 0x00000017100a723e */ /* 0x008fe200000010ff */
[----:B----4-:R0:W-:Y:S04]  /*87550*/  STL [R1+0x334c], R5 ;  /* 0x00334c0501007387 */ /* 0x0101e80000100800 */
[----:B0-----:R-:W2:Y:S04]  /*87560*/  LDL.LU R5, [R1+0x160c] ;  /* 0x00160c0001057983 */ /* 0x001ea80000300800 */
[----:B------:R-:W3:Y:S04]  /*87570*/  LDL.LU R8, [R1+0x1614] ;  /* 0x0016140001087983 */ /* 0x000ee80000300800 */
        /* <DEDUP_REMOVED lines=18> */
[----:B------:R0:W-:Y:S04]  /*876a0*/  STL [R1+0x3000], R4 ;  /* 0x0030000401007387 */ /* 0x0001e80000100800 */
[----:B0-----:R-:W3:Y:S04]  /*876b0*/  LDL.LU R4, [R1+0x1650] ;  /* 0x0016500001047983 */ /* 0x001ee80000300800 */
[----:B------:R0:W-:Y:S04]  /*876c0*/  STL [R1+0x3004], R11 ;  /* 0x0030040b01007387 */ /* 0x0001e80000100800 */
[----:B0-----:R-:W3:Y:S04]  /*876d0*/  LDL.LU R11, [R1+0x1658] ;  /* 0x00165800010b7983 */ /* 0x001ee80000300800 */
[----:B------:R-:W3:Y:S04]  /*876e0*/  LDL.LU R22, [R1+0x1060] ;  /* 0x0010600001167983 */ /* 0x000ee80000300800 */
[----:B------:R-:W3:Y:S04]  /*876f0*/  LDL.LU R18, [R1+0x15b0] ;  /* 0x0015b00001127983 */ /* 0x000ee80000300800 */
[----:B------:R-:W3:Y:S04]  /*87700*/  LDL.LU R17, [R1+0x15d8] ;  /* 0x0015d80001117983 */ /* 0x000ee80000300800 */
[----:B------:R-:W3:Y:S04]  /*87710*/  LDL.LU R16, [R1+0x15d0] ;  /* 0x0015d00001107983 */ /* 0x000ee80000300800 */
[----:B------:R-:W3:Y:S04]  /*87720*/  LDL.LU R23, [R1+0x15f8] ;  /* 0x0015f80001177983 */ /* 0x000ee80000300800 */
[----:B------:R0:W-:Y:S04]  /*87730*/  STL [R1+0x3008], R10 ;  /* 0x0030080a01007387 */ /* 0x0001e80000100800 */
[----:B0-----:R-:W3:Y:S01]  /*87740*/  LDL.LU R10, [R1+0x1620] ;  /* 0x00162000010a7983 */ /* 0x001ee20000300800 */
[----:B--2---:R-:W-:-:S03]  /*87750*/  F2FP.BF16.F32.PACK_AB R9, R5, R9 ;  /* 0x000000090509723e */ /* 0x004fc600000010ff */
[----:B------:R-:W2:Y:S04]  /*87760*/  LDL.LU R5, [R1+0x334c] ;  /* 0x00334c0001057983 */ /* 0x000ea80000300800 */
[----:B------:R0:W-:Y:S01]  /*87770*/  STL [R1+0x300c], R9 ;  /* 0x00300c0901007387 */ /* 0x0001e20000100800 */
[----:B----4-:R-:W-:Y:S02]  /*87780*/  F2FP.BF16.F32.PACK_AB R15, R6, R15 ;  /* 0x0000000f060f723e */ /* 0x010fe400000010ff */
[----:B---3--:R-:W-:Y:S02]  /*87790*/  F2FP.BF16.F32.PACK_AB R14, R7, R14 ;  /* 0x0000000e070e723e */ /* 0x008fe400000010ff */
[----:B------:R-:W-:Y:S01]  /*877a0*/  F2FP.BF16.F32.PACK_AB R13, R29, R13 ;  /* 0x0000000d1d0d723e */ /* 0x000fe200000010ff */
[----:B0-----:R-:W3:Y:S01]  /*877b0*/  LDL.LU R9, [R1+0x1628] ;  /* 0x0016280001097983 */ /* 0x001ee20000300800 */
[----:B------:R-:W-:-:S02]  /*877c0*/  F2FP.BF16.F32.PACK_AB R12, R3, R12 ;  /* 0x0000000c030c723e */ /* 0x000fc400000010ff */
[----:B------:R-:W-:Y:S02]  /*877d0*/  F2FP.BF16.F32.PACK_AB R2, R0, R2 ;  /* 0x000000020002723e */ /* 0x000fe400000010ff */
[----:B------:R-:W-:Y:S02]  /*877e0*/  F2FP.BF16.F32.PACK_AB R24, R28, R24 ;  /* 0x000000181c18723e */ /* 0x000fe400000010ff */
[----:B------:R-:W-:Y:S02]  /*877f0*/  F2FP.BF16.F32.PACK_AB R26, R25, R26 ;  /* 0x0000001a191a723e */ /* 0x000fe400000010ff */
[----:B------:R-:W-:Y:S02]  /*87800*/  F2FP.BF16.F32.PACK_AB R20, R27, R20 ;  /* 0x000000141b14723e */ /* 0x000fe400000010ff */
[----:B------:R-:W-:Y:S02]  /*87810*/  F2FP.BF16.F32.PACK_AB R19, R21, R19 ;  /* 0x000000131513723e */ /* 0x000fe400000010ff */
[----:B------:R-:W-:-:S02]  /*87820*/  F2FP.BF16.F32.PACK_AB R18, R22, R18 ;  /* 0x000000121612723e */ /* 0x000fc400000010ff */
[----:B--2---:R-:W-:Y:S02]  /*87830*/  F2FP.BF16.F32.PACK_AB R8, R5, R8 ;  /* 0x000000080508723e */ /* 0x004fe400000010ff */
[----:B------:R-:W2:Y:S04]  /*87840*/  LDL.LU R5, [R1+0x3348] ;  /* 0x0033480001057983 */ /* 0x000ea80000300800 */
[----:B------:R0:W-:Y:S04]  /*87850*/  STL [R1+0x3010], R8 ;  /* 0x0030100801007387 */ /* 0x0001e80000100800 */
[----:B0-----:R-:W4:Y:S04]  /*87860*/  LDL.LU R8, [R1+0x1600] ;  /* 0x0016000001087983 */ /* 0x001f280000300800 */
[----:B------:R-:W2:Y:S04]  /*87870*/  LDL.LU R6, [R1+0x3344] ;  /* 0x0033440001067983 */ /* 0x000ea80000300800 */
[----:B------:R0:W-:Y:S04]  /*87880*/  STL [R1+0x3014], R15 ;  /* 0x0030140f01007387 */ /* 0x0001e80000100800 */
[----:B0-----:R-:W4:Y:S04]  /*87890*/  LDL.LU R15, [R1+0x1608] ;  /* 0x00160800010f7983 */ /* 0x001f280000300800 */
[----:B------:R-:W3:Y:S04]  /*878a0*/  LDL.LU R7, [R1+0x3340] ;  /* 0x0033400001077983 */ /* 0x000ee80000300800 */
[----:B------:R0:W-:Y:S04]  /*878b0*/  STL [R1+0x3018], R14 ;  /* 0x0030180e01007387 */ /* 0x0001e80000100800 */
[----:B0-----:R-:W4:Y:S04]  /*878c0*/  LDL.LU R14, [R1+0x15e0] ;  /* 0x0015e000010e7983 */ /* 0x001f280000300800 */
[----:B------:R-:W4:Y:S04]  /*878d0*/  LDL.LU R29, [R1+0x333c] ;  /* 0x00333c00011d7983 */ /* 0x000f280000300800 */
[----:B------:R0:W-:Y:S04]  /*878e0*/  STL [R1+0x301c], R13 ;  /* 0x00301c0d01007387 */ /* 0x0001e80000100800 */
[----:B0-----:R-:W3:Y:S04]  /*878f0*/  LDL.LU R13, [R1+0x15e8] ;  /* 0x0015e800010d7983 */ /* 0x001ee80000300800 */
[----:B------:R-:W4:Y:S04]  /*87900*/  LDL.LU R3, [R1+0x3338] ;  /* 0x0033380001037983 */ /* 0x000f280000300800 */
[----:B------:R0:W-:Y:S04]  /*87910*/  STL [R1+0x3020], R12 ;  /* 0x0030200c01007387 */ /* 0x0001e80000100800 */
[----:B0-----:R-:W4:Y:S04]  /*87920*/  LDL.LU R12, [R1+0x15c0] ;  /* 0x0015c000010c7983 */ /* 0x001f280000300800 */
        /* <DEDUP_REMOVED lines=16> */
[----:B------:R-:W-:Y:S01]  /*87a30*/  STL [R1+0x3028], R18 ;  /* 0x0030281201007387 */ /* 0x000fe20000100800 */
[----:B--2---:R-:W-:-:S02]  /*87a40*/  F2FP.BF16.F32.PACK_AB R5, R5, R6 ;  /* 0x000000060505723e */ /* 0x004fc400000010ff */
[----:B---3--:R-:W-:Y:S02]  /*87a50*/  F2FP.BF16.F32.PACK_AB R23, R13, R23 ;  /* 0x000000170d17723e */ /* 0x008fe400000010ff */
[----:B----4-:R-:W-:Y:S02]  /*87a60*/  F2FP.BF16.F32.PACK_AB R16, R12, R16 ;  /* 0x000000100c10723e */ /* 0x010fe400000010ff */
[----:B------:R-:W-:Y:S02]  /*87a70*/  F2FP.BF16.F32.PACK_AB R24, R4, R24 ;  /* 0x000000180418723e */ /* 0x000fe400000010ff */
[----:B------:R-:W-:Y:S02]  /*87a80*/  F2FP.BF16.F32.PACK_AB R25, R11, R25 ;  /* 0x000000190b19723e */ /* 0x000fe400000010ff */
[----:B------:R-:W-:Y:S02]  /*87a90*/  F2FP.BF16.F32.PACK_AB R4, R7, R28 ;  /* 0x0000001c0704723e */ /* 0x000fe400000010ff */
[----:B------:R-:W-:-:S02]  /*87aa0*/  F2FP.BF16.F32.PACK_AB R26, R10, R26 ;  /* 0x0000001a0a1a723e */ /* 0x000fc400000010ff */
[----:B------:R-:W-:Y:S02]  /*87ab0*/  F2FP.BF16.F32.PACK_AB R27, R9, R27 ;  /* 0x0000001b091b723e */ /* 0x000fe400000010ff */
[----:B------:R-:W-:Y:S02]  /*87ac0*/  F2FP.BF16.F32.PACK_AB R20, R8, R20 ;  /* 0x000000140814723e */ /* 0x000fe400000010ff */
[----:B------:R-:W-:Y:S02]  /*87ad0*/  F2FP.BF16.F32.PACK_AB R21, R15, R21 ;  /* 0x000000150f15723e */ /* 0x000fe400000010ff */
[----:B------:R-:W-:Y:S02]  /*87ae0*/  F2FP.BF16.F32.PACK_AB R17, R19, R17 ;  /* 0x000000111311723e */ /* 0x000fe400000010ff */
[----:B------:R-:W-:-:S03]  /*87af0*/  F2FP.BF16.F32.PACK_AB R22, R14, R22 ;  /* 0x000000160e16723e */ /* 0x000fc600000010ff */
        /* <DEDUP_REMOVED lines=12> */
[----:B0-----:R-:W2:Y:S01]  /*87bc0*/  LDL.LU R24, [R1+0x16b0] ;  /* 0x0016b00001187983 */ /* 0x001ea20000300800 */
[----:B------:R-:W-:-:S02]  /*87bd0*/  F2FP.BF16.F32.PACK_AB R2, R2, R0 ;  /* 0x000000000202723e */ /* 0x000fc400000010ff */
[----:B------:R-:W-:-:S03]  /*87be0*/  F2FP.BF16.F32.PACK_AB R0, R3, R29 ;  /* 0x0000001d0300723e */ /* 0x000fc600000010ff */
[----:B------:R-:W-:Y:S04]  /*87bf0*/  STL [R1+0x4], R2 ;  /* 0x0000040201007387 */ /* 0x000fe80000100800 */
[----:B--2---:R0:W-:Y:S04]  /*87c00*/  STL [R1+0x3288], R24 ;  /* 0x0032881801007387 */ /* 0x0041e80000100800 */
[----:B------:R-:W-:Y:S04]  /*87c10*/  STL [R1], R0 ;  /* 0x0000000001007387 */ /* 0x000fe80000100800 */
        /* <DEDUP_REMOVED lines=167> */
[----:B------:R0:W-:Y:S01]  /*88690*/  STL [R1+0x58], R24 ;  /* 0x0000581801007387 */ /* 0x0001e20000100800 */
[----:B---3--:R-:W-:Y:S02]  /*886a0*/  F2FP.BF16.F32.PACK_AB R21, R21, R22 ;  /* 0x000000161515723e */ /* 0x008fe400000010ff */
[----:B----4-:R-:W-:Y:S02]  /*886b0*/  F2FP.BF16.F32.PACK_AB R17, R17, R18 ;  /* 0x000000121111723e */ /* 0x010fe400000010ff */
[----:B------:R-:W-:Y:S02]  /*886c0*/  F2FP.BF16.F32.PACK_AB R13, R13, R14 ;  /* 0x0000000e0d0d723e */ /* 0x000fe400000010ff */
[----:B0-----:R-:W-:-:S02]  /*886d0*/  F2FP.BF16.F32.PACK_AB R24, R27, R20 ;  /* 0x000000141b18723e */ /* 0x001fc400000010ff */
[----:B------:R-:W-:Y:S02]  /*886e0*/  F2FP.BF16.F32.PACK_AB R20, R23, R16 ;  /* 0x000000101714723e */ /* 0x000fe400000010ff */
[----:B------:R-:W-:Y:S02]  /*886f0*/  F2FP.BF16.F32.PACK_AB R16, R19, R12 ;  /* 0x0000000c1310723e */ /* 0x000fe400000010ff */
[----:B------:R-:W-:Y:S02]  /*88700*/  F2FP.BF16.F32.PACK_AB R12, R15, R8 ;  /* 0x000000080f0c723e */ /* 0x000fe400000010ff */
[----:B------:R-:W-:Y:S02]  /*88710*/  F2FP.BF16.F32.PACK_AB R9, R9, R10 ;  /* 0x0000000a0909723e */ /* 0x000fe400000010ff */
[----:B------:R-:W-:Y:S02]  /*88720*/  F2FP.BF16.F32.PACK_AB R8, R11, R4 ;  /* 0x000000040b08723e */ /* 0x000fe400000010ff */
[----:B------:R-:W-:-:S02]  /*88730*/  F2FP.BF16.F32.PACK_AB R5, R5, R6 ;  /* 0x000000060505723e */ /* 0x000fc400000010ff */
[----:B------:R-:W-:Y:S02]  /*88740*/  F2FP.BF16.F32.PACK_AB R4, R7, R28 ;  /* 0x0000001c0704723e */ /* 0x000fe400000010ff */
[----:B--2---:R-:W-:-:S05]  /*88750*/  F2FP.BF16.F32.PACK_AB R25, R25, R26 ;  /* 0x0000001a1919723e */ /* 0x004fca00000010ff */
        /* <DEDUP_REMOVED lines=12> */
[----:B0-----:R-:W2:Y:S01]  /*88820*/  LDL.LU R24, [R1+0x17b0] ;  /* 0x0017b00001187983 */ /* 0x001ea20000300800 */
[----:B------:R-:W-:-:S02]  /*88830*/  F2FP.BF16.F32.PACK_AB R2, R2, R0 ;  /* 0x000000000202723e */ /* 0x000fc400000010ff */
[----:B------:R-:W-:-:S03]  /*88840*/  F2FP.BF16.F32.PACK_AB R0, R3, R29 ;  /* 0x0000001d0300723e */ /* 0x000fc600000010ff */
        /* <DEDUP_REMOVED lines=765> */
[----:B----4-:R-:W-:Y:S02]  /*8b820*/  F2FP.BF16.F32.PACK_AB R20, R27, R20 ;  /* 0x000000141b14723e */ /* 0x010fe400000010ff */
[----:B---3--:R-:W-:Y:S02]  /*8b830*/  F2FP.BF16.F32.PACK_AB R22, R21, R22 ;  /* 0x000000161516723e */ /* 0x008fe400000010ff */
[----:B------:R-:W-:Y:S01]  /*8b840*/  F2FP.BF16.F32.PACK_AB R16, R23, R16 ;  /* 0x000000101710723e */ /* 0x000fe200000010ff */
[----:B0-----:R1:W5:Y:S01]  /*8b850*/  LDL.LU R24, [R1+0x3050] ;  /* 0x0030500001187983 */ /* 0x0013620000300800 */
[----:B------:R-:W-:-:S02]  /*8b860*/  F2FP.BF16.F32.PACK_AB R18, R17, R18 ;  /* 0x000000121112723e */ /* 0x000fc400000010ff */
[----:B------:R-:W-:Y:S02]  /*8b870*/  F2FP.BF16.F32.PACK_AB R12, R19, R12 ;  /* 0x0000000c130c723e */ /* 0x000fe400000010ff */
[----:B------:R-:W-:Y:S02]  /*8b880*/  F2FP.BF16.F32.PACK_AB R14, R13, R14 ;  /* 0x0000000e0d0e723e */ /* 0x000fe400000010ff */
[----:B------:R-:W-:Y:S02]  /*8b890*/  F2FP.BF16.F32.PACK_AB R8, R15, R8 ;  /* 0x000000080f08723e */ /* 0x000fe400000010ff */
[----:B------:R-:W-:Y:S02]  /*8b8a0*/  F2FP.BF16.F32.PACK_AB R10, R9, R10 ;  /* 0x0000000a090a723e */ /* 0x000fe400000010ff */
[----:B------:R-:W-:Y:S02]  /*8b8b0*/  F2FP.BF16.F32.PACK_AB R4, R11, R4 ;  /* 0x000000040b04723e */ /* 0x000fe400000010ff */
[----:B------:R-:W-:-:S02]  /*8b8c0*/  F2FP.BF16.F32.PACK_AB R6, R5, R6 ;  /* 0x000000060506723e */ /* 0x000fc400000010ff */
[----:B------:R-:W-:Y:S02]  /*8b8d0*/  F2FP.BF16.F32.PACK_AB R28, R7, R28 ;  /* 0x0000001c071c723e */ /* 0x000fe400000010ff */
[----:B------:R-:W-:Y:S02]  /*8b8e0*/  F2FP.BF16.F32.PACK_AB R2, R2, R0 ;  /* 0x000000000202723e */ /* 0x000fe400000010ff */
[----:B------:R-:W-:Y:S02]  /*8b8f0*/  F2FP.BF16.F32.PACK_AB R0, R3, R29 ;  /* 0x0000001d0300723e */ /* 0x000fe400000010ff */
[----:B--2---:R-:W-:Y:S02]  /*8b900*/  F2FP.BF16.F32.PACK_AB R26, R25, R26 ;  /* 0x0000001a191a723e */ /* 0x004fe400000010ff */
[----:B------:R1:W5:Y:S04]  /*8b910*/  LDL.LU R25, [R1+0x304c] ;  /* 0x00304c0001197983 */ /* 0x0003680000300800 */
[----:B------:R0:W-:Y:S04]  /*8b920*/  STL [R1+0x254], R26 ;  /* 0x0002541a01007387 */ /* 0x0001e80000100800 */
[----:B0-----:R1:W5:Y:S04]  /*8b930*/  LDL.LU R26, [R1+0x3048] ;  /* 0x00304800011a7983 */ /* 0x0013680000300800 */
        /* <DEDUP_REMOVED lines=32> */
[----:B------:R1:W-:Y:S04]  /*8bb40*/  STL [R1+0x280], R0 ;  /* 0x0002800001007387 */ /* 0x0003e80000100800 */
[----:B------:R1:W-:Y:S02]  /*8bb50*/  STL [R1+0x284], R2 ;  /* 0x0002840201007387 */ /* 0x0003e40000100800 */
.L_x_0:
[----:B-----5:R-:W-:Y:S01]  /*8bb60*/  STL.64 [R1+0x3670], R26 ;  /* 0x0036701a01007387 */ /* 0x020fe20000100a00 */
[----:B-1----:R-:W1:Y:S01]  /*8bb70*/  S2R R0, SR_TID.X ;  /* 0x0000000000007919 */ /* 0x002e620000002100 */
[----:B------:R-:W2:Y:S01]  /*8bb80*/  S2UR UR5, SR_CgaCtaId ;  /* 0x00000000000579c3 */ /* 0x000ea20000008800 */
[----:B------:R-:W-:Y:S01]  /*8bb90*/  UMOV UR4, 0x400 ;  /* 0x0000040000047882 */ /* 0x000fe20000000000 */
[----:B------:R-:W-:Y:S01]  /*8bba0*/  ULDC.64 UR6, c[0x0][0x228] ;  /* 0x00008a0000067ab9 */ /* 0x000fe20000000a00 */
[----:B------:R3:W-:Y:S01]  /*8bbb0*/  STL.64 [R1+0x3668], R24 ;  /* 0x0036681801007387 */ /* 0x0007e20000100a00 */
[----:B------:R-:W-:Y:S01]  /*8bbc0*/  ULDC.64 UR10, c[0x0][0x228] ;  /* 0x00008a00000a7ab9 */ /* 0x000fe20000000a00 */
        /* <DEDUP_REMOVED lines=10> */
[----:B---3--:R-:W3:Y:S01]  /*8bc70*/  LDL.LU R24, [R1+0x280] ;  /* 0x0002800001187983 */ /* 0x008ee20000300800 */
[----:B------:R-:W-:Y:S01]  /*8bc80*/  ULDC.64 UR28, c[0x0][0x228] ;  /* 0x00008a00001c7ab9 */ /* 0x000fe20000000a00 */
[----:B------:R-:W-:Y:S01]  /*8bc90*/  ULDC.64 UR36, c[0x0][0x228] ;  /* 0x00008a0000247ab9 */ /* 0x000fe20000000a00 */
[----:B------:R-:W-:Y:S01]  /*8bca0*/  ULDC.64 UR32, c[0x0][0x228] ;  /* 0x00008a0000207ab9 */ /* 0x000fe20000000a00 */
[----:B------:R-:W3:Y:S01]  /*8bcb0*/  LDL.LU R25, [R1+0x284] ;  /* 0x0002840001197983 */ /* 0x000ee20000300800 */
        /* <DEDUP_REMOVED lines=9> */
[----:B------:R-:W-:-:S02]  /*8bd50*/  ULDC.64 UR54, c[0x0][0x228] ;  /* 0x00008a0000367ab9 */ /* 0x000fc40000000a00 */
[----:B------:R4:W-:Y:S04]  /*8bd60*/  STL.64 [R1+0x3660], R22 ;  /* 0x0036601601007387 */ /* 0x0009e80000100a00 */
[----:B----4-:R-:W4:Y:S01]  /*8bd70*/  LDL R22, [R1+0x1b34] ;  /* 0x001b340001167983 */ /* 0x010f220000100800 */
[C---:B-1----:R-:W-:Y:S01]  /*8bd80*/  IMAD.SHL.U32 R3, R0.reuse, 0x10, RZ ;  /* 0x0000001000037824 */ /* 0x042fe200078e00ff */
[----:B--2---:R-:W-:Y:S01]  /*8bd90*/  ULEA UR4, UR5, UR4, 0x18 ;  /* 0x0000000405047291 */ /* 0x004fe2000f8ec03f */
[C---:B------:R-:W-:Y:S01]  /*8bda0*/  IMAD.SHL.U32 R2, R0.reuse, 0x20, RZ ;  /* 0x0000002000027824 */ /* 0x040fe200078e00ff */
[----:B------:R-:W1:Y:S01]  /*8bdb0*/  S2R R23, SR_TID.X ;  /* 0x0000000000177919 */ /* 0x000e620000002100 */
[----:B------:R-:W-:Y:S01]  /*8bdc0*/  IMAD.SHL.U32 R28, R0, 0x8, RZ ;  /* 0x00000008001c7824 */ /* 0x000fe200078e00ff */
[----:B------:R-:W-:Y:S01]  /*8bdd0*/  LOP3.LUT R3, R3, 0xf0, RZ, 0xc0, !PT ;  /* 0x000000f003037812 */ /* 0x000fe200078ec0ff */
[----:B------:R-:W-:Y:S01]  /*8bde0*/  UMOV UR5, UR7 ;  /* 0x0000000700057c82 */ /* 0x000fe20008000000 */
[----:B------:R-:W-:Y:S01]  /*8bdf0*/  LOP3.LUT R2, R2, 0x200, RZ, 0xc0, !PT ;  /* 0x0000020002027812 */ /* 0x000fe200078ec0ff */
[----:B------:R-:W-:Y:S01]  /*8be00*/  STL.64 [R1+0x3658], R20 ;  /* 0x0036581401007387 */ /* 0x000fe20000100a00 */
[----:B------:R-:W-:Y:S01]  /*8be10*/  LOP3.LUT R28, R28, 0x100, RZ, 0xc0, !PT ;  /* 0x000001001c1c7812 */ /* 0x000fe200078ec0ff */
[----:B------:R-:W-:Y:S01]  /*8be20*/  UMOV UR59, UR6 ;  /* 0x00000006003b7c82 */ /* 0x000fe20008000000 */
[----:B------:R-:W-:Y:S01]  /*8be30*/  IADD3 R2, R2, UR4, R3 ;  /* 0x0000000402027c10 */ /* 0x000fe2000fffe003 */
[----:B------:R-:W-:Y:S01]  /*8be40*/  STL.64 [R1+0x3650], R18 ;  /* 0x0036501201007387 */ /* 0x000fe20000100a00 */
[----:B------:R-:W-:-:S02]  /*8be50*/  ULDC.64 UR6, c[0x0][0x228] ;  /* 0x00008a0000067ab9 */ /* 0x000fc40000000a00 */
[----:B------:R-:W-:Y:S01]  /*8be60*/  UMOV UR57, UR6 ;  /* 0x0000000600397c82 */ /* 0x000fe20008000000 */
[----:B------:R-:W-:Y:S01]  /*8be70*/  IMAD.IADD R2, R2, 0x1, R28 ;  /* 0x0000000102027824 */ /* 0x000fe200078e021c */
[----:B------:R-:W-:Y:S06]  /*8be80*/  BAR.SYNC.DEFER_BLOCKING 0x0 ;  /* 0x0000000000007b1d */ /* 0x000fec0000010000 */
[----:B------:R-:W-:Y:S01]  /*8be90*/  ULDC UR6, c[0x0][0x228] ;  /* 0x00008a0000067ab9 */ /* 0x000fe20000000800 */
[----:B------:R-:W-:Y:S04]  /*8bea0*/  STL.64 [R1+0x3648], R16 ;  /* 0x0036481001007387 */ /* 0x000fe80000100a00 */
[----:B------:R-:W-:Y:S04]  /*8beb0*/  STL.64 [R1+0x3640], R14 ;  /* 0x0036400e01007387 */ /* 0x000fe80000100a00 */
[----:B------:R-:W-:Y:S01]  /*8bec0*/  STL.64 [R1+0x3638], R12 ;  /* 0x0036380c01007387 */ /* 0x000fe20000100a00 */
[----:B-1----:R-:W-:-:S03]  /*8bed0*/  LOP3.LUT R23, R23, 0x3f, RZ, 0xc0, !PT ;  /* 0x0000003f17177812 */ /* 0x002fc600078ec0ff */
[----:B------:R-:W-:Y:S04]  /*8bee0*/  STL.64 [R1+0x3630], R10 ;  /* 0x0036300a01007387 */ /* 0x000fe80000100a00 */
[----:B------:R-:W-:Y:S04]  /*8bef0*/  STL.64 [R1+0x3628], R8 ;  /* 0x0036280801007387 */ /* 0x000fe80000100a00 */
[----:B------:R-:W-:Y:S04]  /*8bf00*/  STL.64 [R1+0x3620], R6 ;  /* 0x0036200601007387 */ /* 0x000fe80000100a00 */
[----:B------:R1:W-:Y:S04]  /*8bf10*/  STL.64 [R1+0x3618], R4 ;  /* 0x0036180401007387 */ /* 0x0003e80000100a00 */
[----:B------:R-:W-:Y:S04]  /*8bf20*/  STL [R1+0x3560], R29 ;  /* 0x0035601d01007387 */ /* 0x000fe80000100800 */
[----:B------:R-:W-:Y:S04]  /*8bf30*/  STL [R1+0x3568], R28 ;  /* 0x0035681c01007387 */ /* 0x000fe80000100800 */
[----:B-1----:R-:W2:Y:S04]  /*8bf40*/  LDL.LU R4, [R1+0x250] ;  /* 0x0002500001047983 */ /* 0x002ea80000300800 */
[----:B---3--:R-:W-:Y:S01]  /*8bf50*/  STSM.16.M88.4 [R2], R24 ;  /* 0x0000001802007844 */ /* 0x008fe20000000200 */
[----:B----4-:R-:W-:-:S02]  /*8bf60*/  VIADD R0, R22, 0x1 ;  /* 0x0000000116007836 */ /* 0x010fc40000000000 */
[----:B------:R-:W-:Y:S01]  /*8bf70*/  VIADD R3, R22, 0x2 ;  /* 0x0000000216037836 */ /* 0x000fe20000000000 */
[----:B------:R-:W-:Y:S02]  /*8bf80*/  BAR.SYNC.DEFER_BLOCKING 0x0 ;  /* 0x0000000000007b1d */ /* 0x000fe40000010000 */
[----:B------:R-:W-:Y:S02]  /*8bf90*/  ISETP.GE.AND P1, PT, R0, UR5, PT ;  /* 0x0000000500007c0c */ /* 0x000fe4000bf26270 */
[----:B------:R-:W-:Y:S02]  /*8bfa0*/  LEA R0, R23, UR4, 0x4 ;  /* 0x0000000417007c11 */ /* 0x000fe4000f8e20ff */
[----:B------:R-:W-:Y:S01]  /*8bfb0*/  UMOV UR5, UR7 ;  /* 0x0000000700057c82 */ /* 0x000fe20008000000 */
[----:B------:R-:W-:Y:S01]  /*8bfc0*/  ULDC UR4, c[0x0][0x244] ;  /* 0x0000910000047ab9 */ /* 0x000fe20000000800 */
[----:B------:R-:W-:Y:S02]  /*8bfd0*/  ISETP.GE.AND P0, PT, R3, UR5, PT ;  /* 0x0000000503007c0c */ /* 0x000fe4000bf06270 */
[----:B------:R-:W1:Y:S01]  /*8bfe0*/  LDC R3, c[0x0][0x244] ;  /* 0x00009100ff037b82 */ /* 0x000e620000000800 */
[----:B------:R-:W3:Y:S04]  /*8bff0*/  LDS.128 R8, [R0] ;  /* 0x0000000000087984 */ /* 0x000ee80000000c00 */
[----:B---3--:R-:W-:Y:S04]  /*8c000*/  STL.64 [R1+0x280], R8 ;  /* 0x0002800801007387 */ /* 0x008fe80000100a00 */
[----:B------:R-:W-:Y:S04]  /*8c010*/  STL.64 [R1+0x288], R10 ;  /* 0x0002880a01007387 */ /* 0x000fe80000100a00 */
[----:B------:R-:W2:Y:S04]  /*8c020*/  LDL.LU R5, [R1+0x254] ;  /* 0x0002540001057983 */ /* 0x000ea80000300800 */
[----:B------:R-:W3:Y:S04]  /*8c030*/  LDL.LU R6, [R1+0x258] ;  /* 0x0002580001067983 */ /* 0x000ee80000300800 */
[----:B------:R-:W3:Y:S01]  /*8c040*/  LDL.LU R7, [R1+0x25c] ;  /* 0x00025c0001077983 */ /* 0x000ee20000300800 */
[----:B------:R-:W-:Y:S06]  /*8c050*/  BAR.SYNC.DEFER_BLOCKING 0x0 ;  /* 0x0000000000007b1d */ /* 0x000fec0000010000 */
[----:B---3--:R-:W-:Y:S04]  /*8c060*/  STL.64 [R1+0x3740], R6 ;  /* 0x0037400601007387 */ /* 0x008fe80000100a00 */
[----:B--2---:R2:W-:Y:S04]  /*8c070*/  STL.64 [R1+0x3738], R4 ;  /* 0x0037380401007387 */ /* 0x0045e80000100a00 */
[----:B--2---:R-:W2:Y:S04]  /*8c080*/  LDL.LU R4, [R1+0x260] ;  /* 0x0002600001047983 */ /* 0x004ea80000300800 */
[----:B------:R-:W2:Y:S04]  /*8c090*/  LDL.LU R5, [R1+0x264] ;  /* 0x0002640001057983 */ /* 0x000ea80000300800 */
[----:B------:R-:W3:Y:S04]  /*8c0a0*/  LDL.LU R6, [R1+0x268] ;  /* 0x0002680001067983 */ /* 0x000ee80000300800 */
[----:B------:R-:W3:Y:S04]  /*8c0b0*/  LDL.LU R7, [R1+0x26c] ;  /* 0x00026c0001077983 */ /* 0x000ee80000300800 */
[----:B---3--:R-:W-:Y:S04]  /*8c0c0*/  STL.64 [R1+0x3750], R6 ;  /* 0x0037500601007387 */ /* 0x008fe80000100a00 */
[----:B--2---:R2:W-:Y:S04]  /*8c0d0*/  STL.64 [R1+0x3748], R4 ;  /* 0x0037480401007387 */ /* 0x0045e80000100a00 */
[----:B--2---:R-:W2:Y:S04]  /*8c0e0*/  LDL.LU R4, [R1+0x270] ;  /* 0x0002700001047983 */ /* 0x004ea80000300800 */
[----:B------:R-:W2:Y:S04]  /*8c0f0*/  LDL.LU R5, [R1+0x274] ;  /* 0x0002740001057983 */ /* 0x000ea80000300800 */
[----:B------:R-:W2:Y:S04]  /*8c100*/  LDL.LU R6, [R1+0x278] ;  /* 0x0002780001067983 */ /* 0x000ea80000300800 */
[----:B------:R-:W2:Y:S04]  /*8c110*/  LDL.LU R7, [R1+0x27c] ;  /* 0x00027c0001077983 */ /* 0x000ea80000300800 */
[----:B------:R-:W3:Y:S04]  /*8c120*/  LDL.LU R8, [R1+0x240] ;  /* 0x0002400001087983 */ /* 0x000ee80000300800 */
[----:B------:R-:W3:Y:S04]  /*8c130*/  LDL.LU R9, [R1+0x244] ;  /* 0x0002440001097983 */ /* 0x000ee80000300800 */
        /* <DEDUP_REMOVED lines=18> */
[----:B--2---:R-:W-:Y:S01]  /*8c260*/  STSM.16.M88.4 [R2], R4 ;  /* 0x0000000402007844 */ /* 0x004fe20000000200 */
[----:B------:R-:W-:Y:S06]  /*8c270*/  BAR.SYNC.DEFER_BLOCKING 0x0 ;  /* 0x0000000000007b1d */ /* 0x000fec0000010000 */
[----:B------:R-:W2:Y:S04]  /*8c280*/  LDS.128 R4, [R0] ;  /* 0x0000000000047984 */ /* 0x000ea80000000c00 */
[----:B--2---:R-:W-:Y:S04]  /*8c290*/  STL.64 [R1+0x270], R4 ;  /* 0x0002700401007387 */ /* 0x004fe80000100a00 */
[----:B------:R2:W-:Y:S04]  /*8c2a0*/  STL.64 [R1+0x278], R6 ;  /* 0x0002780601007387 */ /* 0x0005e80000100a00 */
[----:B--2---:R-:W2:Y:S04]  /*8c2b0*/  LDL.LU.64 R6, [R1+0x3750] ;  /* 0x0037500001067983 */ /* 0x004ea80000300a00 */
[----:B------:R-:W2:Y:S01]  /*8c2c0*/  LDL.LU.64 R4, [R1+0x3748] ;  /* 0x0037480001047983 */ /* 0x000ea20000300a00 */
[----:B------:R-:W-:Y:S06]  /*8c2d0*/  BAR.SYNC.DEFER_BLOCKING 0x0 ;  /* 0x0000000000007b1d */ /* 0x000fec0000010000 */
[----:B--2---:R-:W-:Y:S02]  /*8c2e0*/  STSM.16.M88.4 [R2], R4 ;  /* 0x0000000402007844 */ /* 0x004fe40000000200 */
[----:B------:R-:W-:Y:S06]  /*8c2f0*/  BAR.SYNC.DEFER_BLOCKING 0x0 ;  /* 0x0000000000007b1d */ /* 0x000fec0000010000 */
[----:B------:R-:W2:Y:S04]  /*8c300*/  LDS.128 R4, [R0] ;  /* 0x0000000000047984 */ /* 0x000ea80000000c00 */
[----:B--2---:R-:W-:Y:S01]  /*8c310*/  STL [R1+0x264], R5 ;  /* 0x0002640501007387 */ /* 0x004fe20000100800 */
[----:B------:R-:W-:-:S03]  /*8c320*/  IMAD.MOV.U32 R28, RZ, RZ, R4 ;  /* 0x000000ffff1c7224 */ /* 0x000fc600078e0004 */
[----:B------:R2:W-:Y:S04]  /*8c330*/  STL.64 [R1+0x268], R6 ;  /* 0x0002680601007387 */ /* 0x0005e80000100a00 */
[----:B--2---:R-:W2:Y:S04]  /*8c340*/  LDL.LU.64 R6, [R1+0x3740] ;  /* 0x0037400001067983 */ /* 0x004ea80000300a00 */
[----:B------:R-:W2:Y:S01]  /*8c350*/  LDL.LU.64 R4, [R1+0x3738] ;  /* 0x0037380001047983 */ /* 0x000ea20000300a00 */
[----:B------:R-:W-:Y:S06]  /*8c360*/  BAR.SYNC.DEFER_BLOCKING 0x0 ;  /* 0x0000000000007b1d */ /* 0x000fec0000010000 */
[----:B--2---:R-:W-:Y:S02]  /*8c370*/  STSM.16.M88.4 [R2], R4 ;  /* 0x0000000402007844 */ /* 0x004fe40000000200 */
[----:B------:R-:W-:Y:S06]  /*8c380*/  BAR.SYNC.DEFER_BLOCKING 0x0 ;  /* 0x0000000000007b1d */ /* 0x000fec0000010000 */
[----:B------:R-:W2:Y:S02]  /*8c390*/  LDS.128 R4, [R0] ;  /* 0x0000000000047984 */ /* 0x000ea40000000c00 */
[----:B------:R-:W-:Y:S06]  /*8c3a0*/  BAR.SYNC.DEFER_BLOCKING 0x0 ;  /* 0x0000000000007b1d */ /* 0x000fec0000010000 */
[----:B---3--:R-:W-:Y:S04]  /*8c3b0*/  STSM.16.M88.4 [R2], R8 ;  /* 0x0000000802007844 */ /* 0x008fe80000000200 */
[----:B--2---:R-:W-:Y:S04]  /*8c3c0*/  STL.64 [R1+0x250], R4 ;  /* 0x0002500401007387 */ /* 0x004fe80000100a00 */
[----:B------:R-:W-:Y:S01]  /*8c3d0*/  STL.64 [R1+0x258], R6 ;  /* 0x0002580601007387 */ /* 0x000fe20000100a00 */
[----:B------:R-:W-:Y:S06]  /*8c3e0*/  BAR.SYNC.DEFER_BLOCKING 0x0 ;  /* 0x0000000000007b1d */ /* 0x000fec0000010000 */
[----:B------:R-:W2:Y:S02]  /*8c3f0*/  LDS.128 R4, [R0] ;  /* 0x0000000000047984 */ /* 0x000ea40000000c00 */
[----:B------:R-:W-:Y:S06]  /*8c400*/  BAR.SYNC.DEFER_BLOCKING 0x0 ;  /* 0x0000000000007b1d */ /* 0x000fec0000010000 */
[----:B----4-:R-:W-:Y:S04]  /*8c410*/  STSM.16.M88.4 [R2], R12 ;  /* 0x0000000c02007844 */ /* 0x010fe80000000200 */
[----:B--2---:R-:W-:Y:S01]  /*8c420*/  STL [R1+0x244], R5 ;  /* 0x0002440501007387 */ /* 0x004fe20000100800 */
[----:B------:R-:W-:-:S03]  /*8c430*/  IMAD.MOV.U32 R29, RZ, RZ, R4 ;  /* 0x000000ffff1d7224 */ /* 0x000fc600078e0004 */
[----:B------:R-:W-:Y:S01]  /*8c440*/  STL.64 [R1+0x248], R6 ;  /* 0x0002480601007387 */ /* 0x000fe20000100a00 */
[----:B------:R-:W-:Y:S06]  /*8c450*/  BAR.SYNC.DEFER_BLOCKING 0x0 ;  /* 0x0000000000007b1d */ /* 0x000fec0000010000 */
[----:B------:R-:W2:Y:S02]  /*8c460*/  LDS.128 R4, [R0] ;  /* 0x0000000000047984 */ /* 0x000ea40000000c00 */
[----:B------:R-:W-:Y:S06]  /*8c470*/  BAR.SYNC.DEFER_BLOCKING 0x0 ;  /* 0x0000000000007b1d */ /* 0x000fec0000010000 */
[----:B------:R-:W-:Y:S04]  /*8c480*/  STSM.16.M88.4 [R2], R16 ;  /* 0x0000001002007844 */ /* 0x000fe80000000200 */
[----:B--2---:R-:W-:Y:S04]  /*8c490*/  STL.64 [R1+0x230], R4 ;  /* 0x0002300401007387 */ /* 0x004fe80000100a00 */
        /* <DEDUP_REMOVED lines=10> */
[----:B--2---:R2:W-:Y:S04]  /*8c540*/  STL.64 [R1+0x210], R4 ;  /* 0x0002100401007387 */ /* 0x0045e80000100a00 */
[----:B------:R3:W-:Y:S04]  /*8c550*/  STL.64 [R1+0x218], R6 ;  /* 0x0002180601007387 */ /* 0x0007e80000100a00 */
[----:B--2---:R-:W2:Y:S04]  /*8c560*/  LDL.LU R4, [R1+0x1d0] ;  /* 0x0001d00001047983 */ /* 0x004ea80000300800 */
[----:B------:R-:W2:Y:S04]  /*8c570*/  LDL.LU R5, [R1+0x1d4] ;  /* 0x0001d40001057983 */ /* 0x000ea80000300800 */
[----:B---3--:R-:W3:Y:S04]  /*8c580*/  LDL.LU R6, [R1+0x1d8] ;  /* 0x0001d80001067983 */ /* 0x008ee80000300800 */
[----:B------:R-:W3:Y:S04]  /*8c590*/  LDL.LU R7, [R1+0x1dc] ;  /* 0x0001dc0001077983 */ /* 0x000ee80000300800 */
[----:B---3--:R-:W-:Y:S04]  /*8c5a0*/  STL.64 [R1+0x3710], R6 ;  /* 0x0037100601007387 */ /* 0x008fe80000100a00 */
[----:B--2---:R2:W-:Y:S04]  /*8c5b0*/  STL.64 [R1+0x3708], R4 ;  /* 0x0037080401007387 */ /* 0x0045e80000100a00 */
[----:B--2---:R-:W2:Y:S04]  /*8c5c0*/  LDL.LU R4, [R1+0x1e0] ;  /* 0x0001e00001047983 */ /* 0x004ea80000300800 */
[----:B------:R-:W2:Y:S04]  /*8c5d0*/  LDL.LU R5, [R1+0x1e4] ;  /* 0x0001e40001057983 */ /* 0x000ea80000300800 */
[----:B------:R-:W3:Y:S04]  /*8c5e0*/  LDL.LU R6, [R1+0x1e8] ;  /* 0x0001e80001067983 */ /* 0x000ee80000300800 */
[----:B------:R-:W3:Y:S04]  /*8c5f0*/  LDL.LU R7, [R1+0x1ec] ;  /* 0x0001ec0001077983 */ /* 0x000ee80000300800 */
[----:B------:R-:W-:Y:S01]  /*8c600*/  STSM.16.M88.4 [R2], R24 ;  /* 0x0000001802007844 */ /* 0x000fe20000000200 */
        /* <DEDUP_REMOVED lines=8> */
[----:B--2---:R-:W-:Y:S04]  /*8c690*/  STL.64 [R1+0x3728], R4 ;  /* 0x0037280401007387 */ /* 0x004fe80000100a00 */
[----:B------:R-:W2:Y:S04]  /*8c6a0*/  LDS.128 R4, [R0] ;  /* 0x0000000000047984 */ /* 0x000ea80000000c00 */
        /* <DEDUP_REMOVED lines=20> */
[----:B--2---:R-:W-:Y:S04]  /*8c7f0*/  STL.64 [R1+0x200], R4 ;  /* 0x0002000401007387 */ /* 0x004fe80000100a00 */
[----:B------:R2:W-:Y:S01]  /*8c800*/  STL.64 [R1+0x208], R6 ;  /* 0x0002080601007387 */ /* 0x0005e20000100a00 */
[----:B------:R-:W-:Y:S06]  /*8c810*/  BAR.SYNC.DEFER_BLOCKING 0x0 ;  /* 0x0000000000007b1d */ /* 0x000fec0000010000 */
[----:B--2---:R-:W2:Y:S04]  /*8c820*/  LDL.LU.64 R6, [R1+0x3730] ;  /* 0x0037300001067983 */ /* 0x004ea80000300a00 */
[----:B------:R-:W2:Y:S04]  /*8c830*/  LDL.LU.64 R4, [R1+0x3728] ;  /* 0x0037280001047983 */ /* 0x000ea80000300a00 */
        /* <DEDUP_REMOVED lines=228> */
[----:B------:R3:W-:Y:S04]  /*8d680*/  STSM.16.M88.4 [R2], R24 ;  /* 0x0000001802007844 */ /* 0x0007e80000000200 */
[----:B--2---:R-:W-:Y:S04]  /*8d690*/  STL.64 [R1+0x90], R4 ;  /* 0x0000900401007387 */ /* 0x004fe80000100a00 */
[----:B------:R-:W-:Y:S04]  /*8d6a0*/  STL.64 [R1+0x98], R6 ;  /* 0x0000980601007387 */ /* 0x000fe80000100a00 */
[----:B---3--:R-:W2:Y:S04]  /*8d6b0*/  LDL.LU R24, [R1+0x50] ;  /* 0x0000500001187983 */ /* 0x008ea80000300800 */
        /* <DEDUP_REMOVED lines=35> */
[----:B------:R-:W4:Y:S04]  /*8d8f0*/  LDL.LU R4, [R1] ;  /* 0x0000000001047983 */ /* 0x000f280000300800 */
        /* <DEDUP_REMOVED lines=28> */
[----:B--2---:R-:W-:Y:S04]  /*8dac0*/  STL.64 [R1+0x50], R24 ;  /* 0x0000501801007387 */ /* 0x004fe80000100a00 */
[----:B------:R2:W-:Y:S04]  /*8dad0*/  STL.64 [R1+0x58], R26 ;  /* 0x0000581a01007387 */ /* 0x0005e80000100a00 */
[----:B--2---:R-:W2:Y:S04]  /*8dae0*/  LDL.LU.64 R26, [R1+0x3670] ;  /* 0x00367000011a7983 */ /* 0x004ea80000300a00 */
[----:B------:R-:W2:Y:S04]  /*8daf0*/  LDL.LU.64 R24, [R1+0x3668] ;  /* 0x0036680001187983 */ /* 0x000ea80000300a00 */
[----:B---3--:R-:W-:Y:S01]  /*8db00*/  STSM.16.M88.4 [R2], R20 ;  /* 0x0000001402007844 */ /* 0x008fe20000000200 */
[----:B------:R-:W-:Y:S06]  /*8db10*/  BAR.SYNC.DEFER_BLOCKING 0x0 ;  /* 0x0000000000007b1d */ /* 0x000fec0000010000 */
[----:B------:R-:W3:Y:S02]  /*8db20*/  LDS.128 R20, [R0] ;  /* 0x0000000000147984 */ /* 0x000ee40000000c00 */
[----:B------:R-:W-:Y:S06]  /*8db30*/  BAR.SYNC.DEFER_BLOCKING 0x0 ;  /* 0x0000000000007b1d */ /* 0x000fec0000010000 */
[----:B----4-:R-:W-:Y:S02]  /*8db40*/  STSM.16.M88.4 [R2], R16 ;  /* 0x0000001002007844 */ /* 0x010fe40000000200 */
[----:B------:R-:W-:Y:S06]  /*8db50*/  BAR.SYNC.DEFER_BLOCKING 0x0 ;  /* 0x0000000000007b1d */ /* 0x000fec0000010000 */
[----:B------:R-:W4:Y:S02]  /*8db60*/  LDS.128 R16, [R0] ;  /* 0x0000000000107984 */ /* 0x000f240000000c00 */
[----:B------:R-:W-:Y:S06]  /*8db70*/  BAR.SYNC.DEFER_BLOCKING 0x0 ;  /* 0x0000000000007b1d */ /* 0x000fec0000010000 */
[----:B------:R-:W-:Y:S02]  /*8db80*/  STSM.16.M88.4 [R2], R12 ;  /* 0x0000000c02007844 */ /* 0x000fe40000000200 */
[----:B------:R-:W-:Y:S06]  /*8db90*/  BAR.SYNC.DEFER_BLOCKING 0x0 ;  /* 0x0000000000007b1d */ /* 0x000fec0000010000 */
[----:B------:R-:W0:Y:S02]  /*8dba0*/  LDS.128 R12, [R0] ;  /* 0x00000000000c7984 */ /* 0x000e240000000c00 */
[----:B------:R-:W-:Y:S06]  /*8dbb0*/  BAR.SYNC.DEFER_BLOCKING 0x0 ;  /* 0x0000000000007b1d */ /* 0x000fec0000010000 */
[----:B------:R-:W-:Y:S02]  /*8dbc0*/  STSM.16.M88.4 [R2], R8 ;  /* 0x0000000802007844 */ /* 0x000fe40000000200 */
[----:B------:R-:W-:Y:S06]  /*8dbd0*/  BAR.SYNC.DEFER_BLOCKING 0x0 ;  /* 0x0000000000007b1d */ /* 0x000fec0000010000 */
[----:B---3--:R-:W-:Y:S04]  /*8dbe0*/  STL.64 [R1+0x40], R20 ;  /* 0x0000401401007387 */ /* 0x008fe80000100a00 */
[----:B------:R3:W-:Y:S04]  /*8dbf0*/  STL.64 [R1+0x48], R22 ;  /* 0x0000481601007387 */ /* 0x0007e80000100a00 */
[----:B---3--:R-:W3:Y:S04]  /*8dc00*/  LDL.LU.64 R22, [R1+0x3660] ;  /* 0x0036600001167983 */ /* 0x008ee80000300a00 */
[----:B------:R-:W3:Y:S04]  /*8dc10*/  LDL.LU.64 R20, [R1+0x3658] ;  /* 0x0036580001147983 */ /* 0x000ee80000300a00 */
[----:B------:R-:W1:Y:S01]  /*8dc20*/  LDS.128 R8, [R0] ;  /* 0x0000000000087984 */ /* 0x000e620000000c00 */
[----:B------:R-:W-:Y:S06]  /*8dc30*/  BAR.SYNC.DEFER_BLOCKING 0x0 ;  /* 0x0000000000007b1d */ /* 0x000fec0000010000 */
[----:B------:R-:W-:Y:S02]  /*8dc40*/  STSM.16.M88.4 [R2], R4 ;  /* 0x0000000402007844 */ /* 0x000fe40000000200 */
[----:B------:R-:W-:Y:S06]  /*8dc50*/  BAR.SYNC.DEFER_BLOCKING 0x0 ;  /* 0x0000000000007b1d */ /* 0x000fec0000010000 */
[----:B----4-:R-:W-:Y:S04]  /*8dc60*/  STL.64 [R1+0x30], R16 ;  /* 0x0000301001007387 */ /* 0x010fe80000100a00 */
[----:B------:R4:W-:Y:S04]  /*8dc70*/  STL.64 [R1+0x38], R18 ;  /* 0x0000381201007387 */ /* 0x0009e80000100a00 */
[----:B----4-:R-:W4:Y:S04]  /*8dc80*/  LDL.LU.64 R18, [R1+0x3650] ;  /* 0x0036500001127983 */ /* 0x010f280000300a00 */
[----:B------:R-:W4:Y:S04]  /*8dc90*/  LDL.LU.64 R16, [R1+0x3648] ;  /* 0x0036480001107983 */ /* 0x000f280000300a00 */
[----:B------:R-:W2:Y:S01]  /*8dca0*/  LDS.128 R4, [R0] ;  /* 0x0000000000047984 */ /* 0x000ea20000000c00 */
[----:B------:R-:W-:Y:S06]  /*8dcb0*/  BAR.SYNC.DEFER_BLOCKING 0x0 ;  /* 0x0000000000007b1d */ /* 0x000fec0000010000 */
[----:B0-----:R-:W-:Y:S04]  /*8dcc0*/  STL.64 [R1+0x20], R12 ;  /* 0x0000200c01007387 */ /* 0x001fe80000100a00 */
[----:B------:R0:W-:Y:S04]  /*8dcd0*/  STL.64 [R1+0x28], R14 ;  /* 0x0000280e01007387 */ /* 0x0001e80000100a00 */
[----:B0-----:R-:W4:Y:S04]  /*8dce0*/  LDL.LU.64 R14, [R1+0x3640] ;  /* 0x00364000010e7983 */ /* 0x001f280000300a00 */
[----:B------:R-:W4:Y:S04]  /*8dcf0*/  LDL.LU.64 R12, [R1+0x3638] ;  /* 0x00363800010c7983 */ /* 0x000f280000300a00 */
[----:B-1----:R-:W-:Y:S04]  /*8dd00*/  STL.64 [R1+0x10], R8 ;  /* 0x0000100801007387 */ /* 0x002fe80000100a00 */
[----:B------:R0:W-:Y:S04]  /*8dd10*/  STL.64 [R1+0x18], R10 ;  /* 0x0000180a01007387 */ /* 0x0001e80000100a00 */
[----:B--2---:R1:W-:Y:S04]  /*8dd20*/  STSM.16.M88.4 [R2], R24 ;  /* 0x0000001802007844 */ /* 0x0043e80000000200 */
[----:B0-----:R-:W2:Y:S04]  /*8dd30*/  LDL.LU.64 R10, [R1+0x3630] ;  /* 0x00363000010a7983 */ /* 0x001ea80000300a00 */
[----:B------:R-:W2:Y:S04]  /*8dd40*/  LDL.LU.64 R8, [R1+0x3628] ;  /* 0x0036280001087983 */ /* 0x000ea80000300a00 */
[----:B------:R-:W-:Y:S04]  /*8dd50*/  STL.64 [R1+0x560], R4 ;  /* 0x0005600401007387 */ /* 0x000fe80000100a00 */
[----:B------:R-:W-:Y:S04]  /*8dd60*/  STL.64 [R1+0x568], R6 ;  /* 0x0005680601007387 */ /* 0x000fe80000100a00 */
[----:B-1----:R-:W2:Y:S04]  /*8dd70*/  LDL.LU R24, [R1+0x290] ;  /* 0x0002900001187983 */ /* 0x002ea80000300800 */
[----:B------:R-:W2:Y:S04]  /*8dd80*/  LDL.LU R25, [R1+0x294] ;  /* 0x0002940001197983 */ /* 0x000ea80000300800 */
[----:B------:R-:W2:Y:S04]  /*8dd90*/  LDL.LU R26, [R1+0x298] ;  /* 0x00029800011a7983 */ /* 0x000ea80000300800 */
[----:B------:R-:W2:Y:S01]  /*8dda0*/  LDL.LU R27, [R1+0x29c] ;  /* 0x00029c00011b7983 */ /* 0x000ea20000300800 */
[----:B------:R-:W-:Y:S06]  /*8ddb0*/  BAR.SYNC.DEFER_BLOCKING 0x0 ;  /* 0x0000000000007b1d */ /* 0x000fec0000010000 */
[----:B------:R-:W0:Y:S02]  /*8ddc0*/  LDS.128 R4, [R0] ;  /* 0x0000000000047984 */ /* 0x000e240000000c00 */
[----:B------:R-:W-:Y:S06]  /*8ddd0*/  BAR.SYNC.DEFER_BLOCKING 0x0 ;  /* 0x0000000000007b1d */ /* 0x000fec0000010000 */
[----:B---3--:R-:W-:Y:S02]  /*8dde0*/  STSM.16.M88.4 [R2], R20 ;  /* 0x0000001402007844 */ /* 0x008fe40000000200 */
[----:B------:R-:W-:Y:S06]  /*8ddf0*/  BAR.SYNC.DEFER_BLOCKING 0x0 ;  /* 0x0000000000007b1d */ /* 0x000fec0000010000 */
[----:B------:R-:W1:Y:S02]  /*8de00*/  LDS.128 R20, [R0] ;  /* 0x0000000000147984 */ /* 0x000e640000000c00 */
[----:B------:R-:W-:Y:S06]  /*8de10*/  BAR.SYNC.DEFER_BLOCKING 0x0 ;  /* 0x0000000000007b1d */ /* 0x000fec0000010000 */
[----:B----4-:R-:W-:Y:S02]  /*8de20*/  STSM.16.M88.4 [R2], R16 ;  /* 0x0000001002007844 */ /* 0x010fe40000000200 */
[----:B------:R-:W-:Y:S06]  /*8de30*/  BAR.SYNC.DEFER_BLOCKING 0x0 ;  /* 0x0000000000007b1d */ /* 0x000fec0000010000 */
[----:B------:R-:W3:Y:S02]  /*8de40*/  LDS.128 R16, [R0] ;  /* 0x0000000000107984 */ /* 0x000ee40000000c00 */
[----:B------:R-:W-:Y:S06]  /*8de50*/  BAR.SYNC.DEFER_BLOCKING 0x0 ;  /* 0x0000000000007b1d */ /* 0x000fec0000010000 */
[----:B0-----:R-:W-:Y:S04]  /*8de60*/  STL.64 [R1+0x5c0], R4 ;  /* 0x0005c00401007387 */ /* 0x001fe80000100a00 */
[----:B------:R0:W-:Y:S04]  /*8de70*/  STL.64 [R1+0x5c8], R6 ;  /* 0x0005c80601007387 */ /* 0x0001e80000100a00 */
[----:B0-----:R-:W4:Y:S04]  /*8de80*/  LDL.LU.64 R6, [R1+0x3620] ;  /* 0x0036200001067983 */ /* 0x001f280000300a00 */
[----:B------:R-:W4:Y:S04]  /*8de90*/  LDL.LU.64 R4, [R1+0x3618] ;  /* 0x0036180001047983 */ /* 0x000f280000300a00 */
[----:B--2---:R-:W-:Y:S04]  /*8dea0*/  STSM.16.M88.4 [R2], R24 ;  /* 0x0000001802007844 */ /* 0x004fe80000000200 */
[----:B-1----:R-:W-:Y:S04]  /*8deb0*/  STL.64 [R1+0x570], R20 ;  /* 0x0005701401007387 */ /* 0x002fe80000100a00 */
[----:B------:R-:W-:Y:S04]  /*8dec0*/  STL.64 [R1+0x578], R22 ;  /* 0x0005781601007387 */ /* 0x000fe80000100a00 */
[----:B---3--:R-:W-:Y:S04]  /*8ded0*/  STL.64 [R1+0x5d0], R16 ;  /* 0x0005d01001007387 */ /* 0x008fe80000100a00 */
[----:B------:R-:W-:Y:S01]  /*8dee0*/  STL.64 [R1+0x5d8], R18 ;  /* 0x0005d81201007387 */ /* 0x000fe20000100a00 */
[----:B------:R-:W-:Y:S06]  /*8def0*/  BAR.SYNC.DEFER_BLOCKING 0x0 ;  /* 0x0000000000007b1d */ /* 0x000fec0000010000 */
[----:B------:R-:W0:Y:S02]  /*8df00*/  LDS.128 R16, [R0] ;  /* 0x0000000000107984 */ /* 0x000e240000000c00 */
[----:B------:R-:W-:Y:S06]  /*8df10*/  BAR.SYNC.DEFER_BLOCKING 0x0 ;  /* 0x0000000000007b1d */ /* 0x000fec0000010000 */
[----:B------:R-:W-:Y:S02]  /*8df20*/  STSM.16.M88.4 [R2], R12 ;  /* 0x0000000c02007844 */ /* 0x000fe40000000200 */
[----:B------:R-:W-:Y:S06]  /*8df30*/  BAR.SYNC.DEFER_BLOCKING 0x0 ;  /* 0x0000000000007b1d */ /* 0x000fec0000010000 */
[----:B------:R-:W1:Y:S04]  /*8df40*/  LDS.128 R12, [R0] ;  /* 0x00000000000c7984 */ /* 0x000e680000000c00 */
[----:B0-----:R-:W-:Y:S04]  /*8df50*/  STL.64 [R1+0x5e0], R16 ;  /* 0x0005e01001007387 */ /* 0x001fe80000100a00 */
[----:B------:R-:W-:Y:S04]  /*8df60*/  STL.64 [R1+0x5e8], R18 ;  /* 0x0005e81201007387 */ /* 0x000fe80000100a00 */
[----:B------:R-:W2:Y:S01]  /*8df70*/  LDL.LU R24, [R1+0x2a0] ;  /* 0x0002a00001187983 */ /* 0x000ea20000300800 */
[----:B------:R-:W-:Y:S06]  /*8df80*/  BAR.SYNC.DEFER_BLOCKING 0x0 ;  /* 0x0000000000007b1d */ /* 0x000fec0000010000 */
[----:B-1----:R-:W-:Y:S04]  /*8df90*/  STL.64 [R1+0x290], R12 ;  /* 0x0002900c01007387 */ /* 0x002fe80000100a00 */
[----:B------:R-:W-:Y:S04]  /*8dfa0*/  STL.64 [R1+0x298], R14 ;  /* 0x0002980e01007387 */ /* 0x000fe80000100a00 */
[----:B------:R-:W2:Y:S04]  /*8dfb0*/  LDL.LU R25, [R1+0x2a4] ;  /* 0x0002a40001197983 */ /* 0x000ea80000300800 */
[----:B------:R-:W2:Y:S04]  /*8dfc0*/  LDL.LU R26, [R1+0x2a8] ;  /* 0x0002a800011a7983 */ /* 0x000ea80000300800 */
[----:B------:R-:W2:Y:S04]  /*8dfd0*/  LDL.LU R27, [R1+0x2ac] ;  /* 0x0002ac00011b7983 */ /* 0x000ea80000300800 */
[----:B------:R-:W3:Y:S04]  /*8dfe0*/  LDL.LU R20, [R1+0x2b0] ;  /* 0x0002b00001147983 */ /* 0x000ee80000300800 */
[----:B------:R-:W3:Y:S04]  /*8dff0*/  LDL.LU R21, [R1+0x2b4] ;  /* 0x0002b40001157983 */ /* 0x000ee80000300800 */
[----:B------:R-:W2:Y:S04]  /*8e000*/  LDL.LU R22, [R1+0x2b8] ;  /* 0x0002b80001167983 */ /* 0x000ea80000300800 */
[----:B------:R-:W2:Y:S04]  /*8e010*/  LDL.LU R23, [R1+0x2bc] ;  /* 0x0002bc0001177983 */ /* 0x000ea80000300800 */
[----:B------:R0:W-:Y:S01]  /*8e020*/  STSM.16.M88.4 [R2], R8 ;  /* 0x0000000802007844 */ /* 0x0001e20000000200 */
[----:B------:R-:W-:Y:S06]  /*8e030*/  BAR.SYNC.DEFER_BLOCKING 0x0 ;  /* 0x0000000000007b1d */ /* 0x000fec0000010000 */
[----:B------:R-:W1:Y:S02]  /*8e040*/  LDS.128 R12, [R0] ;  /* 0x00000000000c7984 */ /* 0x000e640000000c00 */
[----:B------:R-:W-:Y:S06]  /*8e050*/  BAR.SYNC.DEFER_BLOCKING 0x0 ;  /* 0x0000000000007b1d */ /* 0x000fec0000010000 */
[----:B----4-:R-:W-:Y:S02]  /*8e060*/  STSM.16.M88.4 [R2], R4 ;  /* 0x0000000402007844 */ /* 0x010fe40000000200 */
[----:B------:R-:W-:Y:S06]  /*8e070*/  BAR.SYNC.DEFER_BLOCKING 0x0 ;  /* 0x0000000000007b1d */ /* 0x000fec0000010000 */
[----:B--2---:R-:W-:Y:S04]  /*8e080*/  STL.64 [R1+0x3610], R22 ;  /* 0x0036101601007387 */ /* 0x004fe80000100a00 */
[----:B---3--:R-:W-:Y:S04]  /*8e090*/  STL.64 [R1+0x3608], R20 ;  /* 0x0036081401007387 */ /* 0x008fe80000100a00 */
[----:B------:R-:W2:Y:S01]  /*8e0a0*/  LDS.128 R20, [R0] ;  /* 0x0000000000147984 */ /* 0x000ea20000000c00 */
[----:B------:R-:W-:Y:S06]  /*8e0b0*/  BAR.SYNC.DEFER_BLOCKING 0x0 ;  /* 0x0000000000007b1d */ /* 0x000fec0000010000 */
[----:B------:R3:W-:Y:S04]  /*8e0c0*/  STL.64 [R1+0x3570], R10 ;  /* 0x0035700a01007387 */ /* 0x0007e80000100a00 */
[----:B0-----:R-:W4:Y:S04]  /*8e0d0*/  LDL.LU R8, [R1+0x2d0] ;  /* 0x0002d00001087983 */ /* 0x001f280000300800 */
[----:B-1----:R0:W-:Y:S04]  /*8e0e0*/  STL.64 [R1+0x600], R12 ;  /* 0x0006000c01007387 */ /* 0x0021e80000100a00 */
[----:B------:R-:W-:Y:S04]  /*8e0f0*/  STSM.16.M88.4 [R2], R24 ;  /* 0x0000001802007844 */ /* 0x000fe80000000200 */
[----:B------:R1:W-:Y:S04]  /*8e100*/  STL.64 [R1+0x608], R14 ;  /* 0x0006080e01007387 */ /* 0x0003e80000100a00 */
[----:B------:R-:W4:Y:S04]  /*8e110*/  LDL.LU R9, [R1+0x2d4] ;  /* 0x0002d40001097983 */ /* 0x000f280000300800 */
[----:B---3--:R-:W4:Y:S04]  /*8e120*/  LDL.LU R10, [R1+0x2d8] ;  /* 0x0002d800010a7983 */ /* 0x008f280000300800 */
[----:B------:R-:W4:Y:S01]  /*8e130*/  LDL.LU R11, [R1+0x2dc] ;  /* 0x0002dc00010b7983 */ /* 0x000f220000300800 */
[----:B------:R-:W-:Y:S06]  /*8e140*/  BAR.SYNC.DEFER_BLOCKING 0x0 ;  /* 0x0000000000007b1d */ /* 0x000fec0000010000 */
[----:B0-----:R-:W3:Y:S04]  /*8e150*/  LDL.LU R12, [R1+0x310] ;  /* 0x00031000010c7983 */ /* 0x001ee80000300800 */
[----:B------:R-:W3:Y:S04]  /*8e160*/  LDL.LU R13, [R1+0x314] ;  /* 0x00031400010d7983 */ /* 0x000ee80000300800 */
[----:B-1----:R-:W3:Y:S04]  /*8e170*/  LDL.LU R14, [R1+0x318] ;  /* 0x00031800010e7983 */ /* 0x002ee80000300800 */
[----:B------:R-:W3:Y:S04]  /*8e180*/  LDL.LU R15, [R1+0x31c] ;  /* 0x00031c00010f7983 */ /* 0x000ee80000300800 */
        /* <DEDUP_REMOVED lines=8> */
[----:B--2---:R-:W-:Y:S04]  /*8e210*/  STL.64 [R1+0x5f0], R20 ;  /* 0x0005f01401007387 */ /* 0x004fe80000100a00 */
[----:B------:R-:W-:Y:S04]  /*8e220*/  STL.64 [R1+0x5f8], R22 ;  /* 0x0005f81601007387 */ /* 0x000fe80000100a00 */
[----:B------:R-:W0:Y:S04]  /*8e230*/  LDS.128 R20, [R0] ;  /* 0x0000000000147984 */ /* 0x000e280000000c00 */
[----:B------:R-:W2:Y:S04]  /*8e240*/  LDL.LU R24, [R1+0x2f0] ;  /* 0x0002f00001187983 */ /* 0x000ea80000300800 */
[----:B------:R-:W2:Y:S04]  /*8e250*/  LDL.LU R25, [R1+0x2f4] ;  /* 0x0002f40001197983 */ /* 0x000ea80000300800 */
[----:B------:R-:W2:Y:S04]  /*8e260*/  LDL.LU R26, [R1+0x2f8] ;  /* 0x0002f800011a7983 */ /* 0x000ea80000300800 */
[----:B------:R-:W2:Y:S01]  /*8e270*/  LDL.LU R27, [R1+0x2fc] ;  /* 0x0002fc00011b7983 */ /* 0x000ea20000300800 */
[----:B------:R-:W-:Y:S06]  /*8e280*/  BAR.SYNC.DEFER_BLOCKING 0x0 ;  /* 0x0000000000007b1d */ /* 0x000fec0000010000 */
[----:B0-----:R-:W-:Y:S04]  /*8e290*/  STL.64 [R1+0x2a0], R20 ;  /* 0x0002a01401007387 */ /* 0x001fe80000100a00 */
[----:B------:R0:W-:Y:S04]  /*8e2a0*/  STL.64 [R1+0x2a8], R22 ;  /* 0x0002a81601007387 */ /* 0x0001e80000100a00 */
[----:B0-----:R-:W3:Y:S04]  /*8e2b0*/  LDL.LU.64 R22, [R1+0x3610] ;  /* 0x0036100001167983 */ /* 0x001ee80000300a00 */
[----:B------:R-:W3:Y:S04]  /*8e2c0*/  LDL.LU.64 R20, [R1+0x3608] ;  /* 0x0036080001147983 */ /* 0x000ee80000300a00 */
[----:B---3--:R-:W-:Y:S01]  /*8e2d0*/  STSM.16.M88.4 [R2], R20 ;  /* 0x0000001402007844 */ /* 0x008fe20000000200 */
[----:B------:R-:W-:Y:S06]  /*8e2e0*/  BAR.SYNC.DEFER_BLOCKING 0x0 ;  /* 0x0000000000007b1d */ /* 0x000fec0000010000 */
[----:B------:R-:W0:Y:S02]  /*8e2f0*/  LDS.128 R20, [R0] ;  /* 0x0000000000147984 */ /* 0x000e240000000c00 */
[----:B------:R-:W-:Y:S06]  /*8e300*/  BAR.SYNC.DEFER_BLOCKING 0x0 ;  /* 0x0000000000007b1d */ /* 0x000fec0000010000 */
[----:B----4-:R-:W-:Y:S02]  /*8e310*/  STSM.16.M88.4 [R2], R4 ;  /* 0x0000000402007844 */ /* 0x010fe40000000200 */
[----:B------:R-:W-:Y:S06]  /*8e320*/  BAR.SYNC.DEFER_BLOCKING 0x0 ;  /* 0x0000000000007b1d */ /* 0x000fec0000010000 */
[----:B------:R-:W1:Y:S02]  /*8e330*/  LDS.128 R4, [R0] ;  /* 0x0000000000047984 */ /* 0x000e640000000c00 */
[----:B------:R-:W-:Y:S06]  /*8e340*/  BAR.SYNC.DEFER_BLOCKING 0x0 ;  /* 0x0000000000007b1d */ /* 0x000fec0000010000 */
[----:B------:R-:W-:Y:S04]  /*8e350*/  STSM.16.M88.4 [R2], R8 ;  /* 0x0000000802007844 */ /* 0x000fe80000000200 */
[----:B0-----:R0:W-:Y:S04]  /*8e360*/  STL.64 [R1+0x610], R20 ;  /* 0x0006101401007387 */ /* 0x0011e80000100a00 */
[----:B------:R3:W-:Y:S04]  /*8e370*/  STL.64 [R1+0x618], R22 ;  /* 0x0006181601007387 */ /* 0x0007e80000100a00 */
[----:B0-----:R-:W4:Y:S04]  /*8e380*/  LDL.LU R20, [R1+0x2e0] ;  /* 0x0002e00001147983 */ /* 0x001f280000300800 */
[----:B------:R-:W4:Y:S04]  /*8e390*/  LDL.LU R21, [R1+0x2e4] ;  /* 0x0002e40001157983 */ /* 0x000f280000300800 */
[----:B---3--:R-:W4:Y:S04]  /*8e3a0*/  LDL.LU R22, [R1+0x2e8] ;  /* 0x0002e80001167983 */ /* 0x008f280000300800 */
[----:B------:R-:W4:Y:S01]  /*8e3b0*/  LDL.LU R23, [R1+0x2ec] ;  /* 0x0002ec0001177983 */ /* 0x000f220000300800 */
[----:B------:R-:W-:Y:S06]  /*8e3c0*/  BAR.SYNC.DEFER_BLOCKING 0x0 ;  /* 0x0000000000007b1d */ /* 0x000fec0000010000 */
[----:B-1----:R-:W-:Y:S04]  /*8e3d0*/  STL.64 [R1+0x2b0], R4 ;  /* 0x0002b00401007387 */ /* 0x002fe80000100a00 */
[----:B------:R-:W-:Y:S04]  /*8e3e0*/  STL.64 [R1+0x2b8], R6 ;  /* 0x0002b80601007387 */ /* 0x000fe80000100a00 */
[----:B------:R-:W0:Y:S01]  /*8e3f0*/  LDS.128 R4, [R0] ;  /* 0x0000000000047984 */ /* 0x000e220000000c00 */
[----:B------:R-:W-:Y:S06]  /*8e400*/  BAR.SYNC.DEFER_BLOCKING 0x0 ;  /* 0x0000000000007b1d */ /* 0x000fec0000010000 */
[----:B------:R-:W-:Y:S04]  /*8e410*/  STSM.16.M88.4 [R2], R12 ;  /* 0x0000000c02007844 */ /* 0x000fe80000000200 */
[----:B0-----:R-:W-:Y:S04]  /*8e420*/  STL.64 [R1+0x2c0], R4 ;  /* 0x0002c00401007387 */ /* 0x001fe80000100a00 */
[----:B------:R-:W-:Y:S01]  /*8e430*/  STL.64 [R1+0x2c8], R6 ;  /* 0x0002c80601007387 */ /* 0x000fe20000100a00 */
[----:B------:R-:W-:Y:S06]  /*8e440*/  BAR.SYNC.DEFER_BLOCKING 0x0 ;  /* 0x0000000000007b1d */ /* 0x000fec0000010000 */
[----:B------:R-:W0:Y:S02]  /*8e450*/  LDS.128 R4, [R0] ;  /* 0x0000000000047984 */ /* 0x000e240000000c00 */
[----:B------:R-:W-:Y:S06]  /*8e460*/  BAR.SYNC.DEFER_BLOCKING 0x0 ;  /* 0x0000000000007b1d */ /* 0x000fec0000010000 */
[----:B------:R1:W-:Y:S04]  /*8e470*/  STSM.16.M88.4 [R2], R16 ;  /* 0x0000001002007844 */ /* 0x0003e80000000200 */
[----:B0-----:R-:W-:Y:S04]  /*8e480*/  STL.64 [R1+0x310], R4 ;  /* 0x0003100401007387 */ /* 0x001fe80000100a00 */
[----:B------:R-:W-:Y:S01]  /*8e490*/  STL.64 [R1+0x318], R6 ;  /* 0x0003180601007387 */ /* 0x000fe20000100a00 */
[----:B------:R-:W-:Y:S06]  /*8e4a0*/  BAR.SYNC.DEFER_BLOCKING 0x0 ;  /* 0x0000000000007b1d */ /* 0x000fec0000010000 */
[----:B-1----:R-:W3:Y:S04]  /*8e4b0*/  LDL.LU R16, [R1+0x320] ;  /* 0x0003200001107983 */ /* 0x002ee80000300800 */
[----:B------:R-:W0:Y:S01]  /*8e4c0*/  LDS.128 R4, [R0] ;  /* 0x0000000000047984 */ /* 0x000e220000000c00 */
[----:B------:R-:W-:Y:S06]  /*8e4d0*/  BAR.SYNC.DEFER_BLOCKING 0x0 ;  /* 0x0000000000007b1d */ /* 0x000fec0000010000 */
[----:B--2---:R1:W-:Y:S04]  /*8e4e0*/  STSM.16.M88.4 [R2], R24 ;  /* 0x0000001802007844 */ /* 0x0043e80000000200 */
[----:B0-----:R-:W-:Y:S04]  /*8e4f0*/  STL.64 [R1+0x2d0], R4 ;  /* 0x0002d00401007387 */ /* 0x001fe80000100a00 */
[----:B------:R-:W-:Y:S04]  /*8e500*/  STL.64 [R1+0x2d8], R6 ;  /* 0x0002d80601007387 */ /* 0x000fe80000100a00 */
[----:B------:R-:W3:Y:S04]  /*8e510*/  LDL.LU R17, [R1+0x324] ;  /* 0x0003240001117983 */ /* 0x000ee80000300800 */
[----:B------:R-:W3:Y:S04]  /*8e520*/  LDL.LU R18, [R1+0x328] ;  /* 0x0003280001127983 */ /* 0x000ee80000300800 */
[----:B------:R-:W3:Y:S04]  /*8e530*/  LDL.LU R19, [R1+0x32c] ;  /* 0x00032c0001137983 */ /* 0x000ee80000300800 */
[----:B-1----:R-:W2:Y:S04]  /*8e540*/  LDL.LU R24, [R1+0x330] ;  /* 0x0003300001187983 */ /* 0x002ea80000300800 */
[----:B------:R-:W2:Y:S04]  /*8e550*/  LDL.LU R25, [R1+0x334] ;  /* 0x0003340001197983 */ /* 0x000ea80000300800 */
[----:B------:R-:W3:Y:S04]  /*8e560*/  LDL.LU R26, [R1+0x338] ;  /* 0x00033800011a7983 */ /* 0x000ee80000300800 */
[----:B------:R-:W3:Y:S01]  /*8e570*/  LDL.LU R27, [R1+0x33c] ;  /* 0x00033c00011b7983 */ /* 0x000ee20000300800 */
[----:B------:R-:W-:Y:S06]  /*8e580*/  BAR.SYNC.DEFER_BLOCKING 0x0 ;  /* 0x0000000000007b1d */ /* 0x000fec0000010000 */
[----:B------:R-:W0:Y:S02]  /*8e590*/  LDS.128 R4, [R0] ;  /* 0x0000000000047984 */ /* 0x000e240000000c00 */
[----:B------:R-:W-:Y:S06]  /*8e5a0*/  BAR.SYNC.DEFER_BLOCKING 0x0 ;  /* 0x0000000000007b1d */ /* 0x000fec0000010000 */
[----:B----4-:R-:W-:Y:S02]  /*8e5b0*/  STSM.16.M88.4 [R2], R20 ;  /* 0x0000001402007844 */ /* 0x010fe40000000200 */
[----:B------:R-:W-:Y:S06]  /*8e5c0*/  BAR.SYNC.DEFER_BLOCKING 0x0 ;  /* 0x0000000000007b1d */ /* 0x000fec0000010000 */
[----:B---3--:R-:W-:Y:S04]  /*8e5d0*/  STL.64 [R1+0x3600], R26 ;  /* 0x0036001a01007387 */ /* 0x008fe80000100a00 */
[----:B--2---:R-:W-:Y:S04]  /*8e5e0*/  STL.64 [R1+0x35f8], R24 ;  /* 0x0035f81801007387 */ /* 0x004fe80000100a00 */
[----:B------:R-:W1:Y:S01]  /*8e5f0*/  LDS.128 R24, [R0] ;  /* 0x0000000000187984 */ /* 0x000e620000000c00 */
[----:B------:R-:W-:Y:S06]  /*8e600*/  BAR.SYNC.DEFER_BLOCKING 0x0 ;  /* 0x0000000000007b1d */ /* 0x000fec0000010000 */
[----:B0-----:R0:W-:Y:S04]  /*8e610*/  STL.64 [R1+0x2f0], R4 ;  /* 0x0002f00401007387 */ /* 0x0011e80000100a00 */
[----:B------:R2:W-:Y:S04]  /*8e620*/  STL.64 [R1+0x2f8], R6 ;  /* 0x0002f80601007387 */ /* 0x0005e80000100a00 */
[----:B0-----:R-:W3:Y:S04]  /*8e630*/  LDL.LU R4, [R1+0x340] ;  /* 0x0003400001047983 */ /* 0x001ee80000300800 */
[----:B------:R0:W-:Y:S04]  /*8e640*/  STSM.16.M88.4 [R2], R16 ;  /* 0x0000001002007844 */ /* 0x0001e80000000200 */
[----:B------:R-:W3:Y:S04]  /*8e650*/  LDL.LU R5, [R1+0x344] ;  /* 0x0003440001057983 */ /* 0x000ee80000300800 */
[----:B--2---:R-:W3:Y:S04]  /*8e660*/  LDL.LU R6, [R1+0x348] ;  /* 0x0003480001067983 */ /* 0x004ee80000300800 */
[----:B------:R-:W3:Y:S01]  /*8e670*/  LDL.LU R7, [R1+0x34c] ;  /* 0x00034c0001077983 */ /* 0x000ee20000300800 */
[----:B------:R-:W-:Y:S06]  /*8e680*/  BAR.SYNC.DEFER_BLOCKING 0x0 ;  /* 0x0000000000007b1d */ /* 0x000fec0000010000 */
[----:B------:R-:W2:Y:S04]  /*8e690*/  LDL.LU R8, [R1+0x350] ;  /* 0x0003500001087983 */ /* 0x000ea80000300800 */
[----:B------:R-:W2:Y:S04]  /*8e6a0*/  LDL.LU R9, [R1+0x354] ;  /* 0x0003540001097983 */ /* 0x000ea80000300800 */
[----:B------:R-:W2:Y:S04]  /*8e6b0*/  LDL.LU R10, [R1+0x358] ;  /* 0x00035800010a7983 */ /* 0x000ea80000300800 */
[----:B------:R-:W2:Y:S04]  /*8e6c0*/  LDL.LU R11, [R1+0x35c] ;  /* 0x00035c00010b7983 */ /* 0x000ea80000300800 */
        /* <DEDUP_REMOVED lines=8> */
[----:B-1----:R-:W-:Y:S04]  /*8e750*/  STL.64 [R1+0x2e0], R24 ;  /* 0x0002e01801007387 */ /* 0x002fe80000100a00 */
[----:B------:R-:W-:Y:S04]  /*8e760*/  STL.64 [R1+0x2e8], R26 ;  /* 0x0002e81a01007387 */ /* 0x000fe80000100a00 */
[----:B------:R-:W1:Y:S04]  /*8e770*/  LDS.128 R24, [R0] ;  /* 0x0000000000187984 */ /* 0x000e680000000c00 */
[----:B0-----:R-:W4:Y:S04]  /*8e780*/  LDL.LU R16, [R1+0x370] ;  /* 0x0003700001107983 */ /* 0x001f280000300800 */
[----:B------:R-:W4:Y:S04]  /*8e790*/  LDL.LU R17, [R1+0x374] ;  /* 0x0003740001117983 */ /* 0x000f280000300800 */
[----:B------:R-:W4:Y:S04]  /*8e7a0*/  LDL.LU R18, [R1+0x378] ;  /* 0x0003780001127983 */ /* 0x000f280000300800 */
[----:B------:R-:W4:Y:S01]  /*8e7b0*/  LDL.LU R19, [R1+0x37c] ;  /* 0x00037c0001137983 */ /* 0x000f220000300800 */
[----:B------:R-:W-:Y:S06]  /*8e7c0*/  BAR.SYNC.DEFER_BLOCKING 0x0 ;  /* 0x0000000000007b1d */ /* 0x000fec0000010000 */
[----:B-1----:R-:W-:Y:S04]  /*8e7d0*/  STL.64 [R1+0x300], R24 ;  /* 0x0003001801007387 */ /* 0x002fe80000100a00 */
[----:B------:R0:W-:Y:S04]  /*8e7e0*/  STL.64 [R1+0x308], R26 ;  /* 0x0003081a01007387 */ /* 0x0001e80000100a00 */
[----:B0-----:R-:W3:Y:S04]  /*8e7f0*/  LDL.LU.64 R26, [R1+0x3600] ;  /* 0x00360000011a7983 */ /* 0x001ee80000300a00 */
[----:B------:R-:W3:Y:S04]  /*8e800*/  LDL.LU.64 R24, [R1+0x35f8] ;  /* 0x0035f80001187983 */ /* 0x000ee80000300a00 */
[----:B---3--:R-:W-:Y:S01]  /*8e810*/  STSM.16.M88.4 [R2], R24 ;  /* 0x0000001802007844 */ /* 0x008fe20000000200 */
[----:B------:R-:W-:Y:S06]  /*8e820*/  BAR.SYNC.DEFER_BLOCKING 0x0 ;  /* 0x0000000000007b1d */ /* 0x000fec0000010000 */
[----:B------:R-:W0:Y:S02]  /*8e830*/  LDS.128 R24, [R0] ;  /* 0x0000000000187984 */ /* 0x000e240000000c00 */
[----:B------:R-:W-:Y:S06]  /*8e840*/  BAR.SYNC.DEFER_BLOCKING 0x0 ;  /* 0x0000000000007b1d */ /* 0x000fec0000010000 */
[----:B------:R-:W-:Y:S02]  /*8e850*/  STSM.16.M88.4 [R2], R4 ;  /* 0x0000000402007844 */ /* 0x000fe40000000200 */
[----:B------:R-:W-:Y:S06]  /*8e860*/  BAR.SYNC.DEFER_BLOCKING 0x0 ;  /* 0x0000000000007b1d */ /* 0x000fec0000010000 */
[----:B------:R-:W1:Y:S02]  /*8e870*/  LDS.128 R4, [R0] ;  /* 0x0000000000047984 */ /* 0x000e640000000c00 */
[----:B------:R-:W-:Y:S06]  /*8e880*/  BAR.SYNC.DEFER_BLOCKING 0x0 ;  /* 0x0000000000007b1d */ /* 0x000fec0000010000 */
[----:B--2---:R-:W-:Y:S04]  /*8e890*/  STSM.16.M88.4 [R2], R8 ;  /* 0x0000000802007844 */ /* 0x004fe80000000200 */
[----:B0-----:R0:W-:Y:S04]  /*8e8a0*/  STL.64 [R1+0x330], R24 ;  /* 0x0003301801007387 */ /* 0x0011e80000100a00 */
[----:B------:R2:W-:Y:S04]  /*8e8b0*/  STL.64 [R1+0x338], R26 ;  /* 0x0003381a01007387 */ /* 0x0005e80000100a00 */
[----:B0-----:R-:W3:Y:S04]  /*8e8c0*/  LDL.LU R24, [R1+0x360] ;  /* 0x0003600001187983 */ /* 0x001ee80000300800 */
[----:B------:R-:W3:Y:S04]  /*8e8d0*/  LDL.LU R25, [R1+0x364] ;  /* 0x0003640001197983 */ /* 0x000ee80000300800 */
[----:B--2---:R-:W3:Y:S04]  /*8e8e0*/  LDL.LU R26, [R1+0x368] ;  /* 0x00036800011a7983 */ /* 0x004ee80000300800 */
[----:B------:R-:W3:Y:S01]  /*8e8f0*/  LDL.LU R27, [R1+0x36c] ;  /* 0x00036c00011b7983 */ /* 0x000ee20000300800 */
[----:B------:R-:W-:Y:S06]  /*8e900*/  BAR.SYNC.DEFER_BLOCKING 0x0 ;  /* 0x0000000000007b1d */ /* 0x000fec0000010000 */
[----:B-1----:R-:W-:Y:S04]  /*8e910*/  STL.64 [R1+0x320], R4 ;  /* 0x0003200401007387 */ /* 0x002fe80000100a00 */
[----:B------:R-:W-:Y:S04]  /*8e920*/  STL.64 [R1+0x328], R6 ;  /* 0x0003280601007387 */ /* 0x000fe80000100a00 */
[----:B------:R-:W0:Y:S01]  /*8e930*/  LDS.128 R4, [R0] ;  /* 0x0000000000047984 */ /* 0x000e220000000c00 */
[----:B------:R-:W-:Y:S06]  /*8e940*/  BAR.SYNC.DEFER_BLOCKING 0x0 ;  /* 0x0000000000007b1d */ /* 0x000fec0000010000 */
[----:B----4-:R-:W-:Y:S04]  /*8e950*/  STSM.16.M88.4 [R2], R12 ;  /* 0x0000000c02007844 */ /* 0x010fe80000000200 */
        /* <DEDUP_REMOVED lines=9> */
[----:B-1----:R-:W2:Y:S04]  /*8e9f0*/  LDL.LU R20, [R1+0x3a0] ;  /* 0x0003a00001147983 */ /* 0x002ea80000300800 */
[----:B------:R-:W0:Y:S01]  /*8ea00*/  LDS.128 R4, [R0] ;  /* 0x0000000000047984 */ /* 0x000e220000000c00 */
[----:B------:R-:W-:Y:S06]  /*8ea10*/  BAR.SYNC.DEFER_BLOCKING 0x0 ;  /* 0x0000000000007b1d */ /* 0x000fec0000010000 */
[----:B------:R1:W-:Y:S04]  /*8ea20*/  STSM.16.M88.4 [R2], R16 ;  /* 0x0000001002007844 */ /* 0x0003e80000000200 */
[----:B0-----:R-:W-:Y:S04]  /*8ea30*/  STL.64 [R1+0x350], R4 ;  /* 0x0003500401007387 */ /* 0x001fe80000100a00 */
[----:B------:R-:W-:Y:S04]  /*8ea40*/  STL.64 [R1+0x358], R6 ;  /* 0x0003580601007387 */ /* 0x000fe80000100a00 */
[----:B------:R-:W2:Y:S04]  /*8ea50*/  LDL.LU R21, [R1+0x3a4] ;  /* 0x0003a40001157983 */ /* 0x000ea80000300800 */
[----:B------:R-:W2:Y:S04]  /*8ea60*/  LDL.LU R22, [R1+0x3a8] ;  /* 0x0003a80001167983 */ /* 0x000ea80000300800 */
[----:B------:R-:W2:Y:S04]  /*8ea70*/  LDL.LU R23, [R1+0x3ac] ;  /* 0x0003ac0001177983 */ /* 0x000ea80000300800 */
[----:B-1----:R-:W4:Y:S04]  /*8ea80*/  LDL.LU R16, [R1+0x3b0] ;  /* 0x0003b00001107983 */ /* 0x002f280000300800 */
[----:B------:R-:W4:Y:S04]  /*8ea90*/  LDL.LU R17, [R1+0x3b4] ;  /* 0x0003b40001117983 */ /* 0x000f280000300800 */
[----:B------:R-:W2:Y:S04]  /*8eaa0*/  LDL.LU R18, [R1+0x3b8] ;  /* 0x0003b80001127983 */ /* 0x000ea80000300800 */
[----:B------:R-:W2:Y:S01]  /*8eab0*/  LDL.LU R19, [R1+0x3bc] ;  /* 0x0003bc0001137983 */ /* 0x000ea20000300800 */
[----:B------:R-:W-:Y:S06]  /*8eac0*/  BAR.SYNC.DEFER_BLOCKING 0x0 ;  /* 0x0000000000007b1d */ /* 0x000fec0000010000 */
[----:B------:R-:W0:Y:S02]  /*8ead0*/  LDS.128 R4, [R0] ;  /* 0x0000000000047984 */ /* 0x000e240000000c00 */
[----:B------:R-:W-:Y:S06]  /*8eae0*/  BAR.SYNC.DEFER_BLOCKING 0x0 ;  /* 0x0000000000007b1d */ /* 0x000fec0000010000 */
[----:B---3--:R-:W-:Y:S02]  /*8eaf0*/  STSM.16.M88.4 [R2], R24 ;  /* 0x0000001802007844 */ /* 0x008fe40000000200 */
[----:B------:R-:W-:Y:S06]  /*8eb00*/  BAR.SYNC.DEFER_BLOCKING 0x0 ;  /* 0x0000000000007b1d */ /* 0x000fec0000010000 */
[----:B--2---:R-:W-:Y:S04]  /*8eb10*/  STL.64 [R1+0x35f0], R18 ;  /* 0x0035f01201007387 */ /* 0x004fe80000100a00 */
[----:B----4-:R-:W-:Y:S04]  /*8eb20*/  STL.64 [R1+0x35e8], R16 ;  /* 0x0035e81001007387 */ /* 0x010fe80000100a00 */
        /* <DEDUP_REMOVED lines=558> */
[----:B----4-:R-:W-:Y:S02]  /*90e10*/  STSM.16.M88.4 [R2], R12 ;  /* 0x0000000c02007844 */ /* 0x010fe40000000200 */
[----:B------:R-:W-:Y:S06]  /*90e20*/  BAR.SYNC.DEFER_BLOCKING 0x0 ;  /* 0x0000000000007b1d */ /* 0x000fec0000010000 */
[----:B0-----:R-:W-:Y:S04]  /*90e30*/  STL.64 [R1+0x740], R4 ;  /* 0x0007400401007387 */ /* 0x001fe80000100a00 */
[----:B------:R-:W-:Y:S04]  /*90e40*/  STL.64 [R1+0x748], R6 ;  /* 0x0007480601007387 */ /* 0x000fe80000100a00 */
[----:B------:R-:W0:Y:S01]  /*90e50*/  LDS.128 R4, [R0] ;  /* 0x0000000000047984 */ /* 0x000e220000000c00 */
        /* <DEDUP_REMOVED lines=8> */
[----:B0-----:R-:W-:Y:S04]  /*90ee0*/  STL.64 [R1+0x760], R4 ;  /* 0x0007600401007387 */ /* 0x001fe80000100a00 */
[----:B------:R-:W-:Y:S04]  /*90ef0*/  STL.64 [R1+0x768], R6 ;  /* 0x0007680601007387 */ /* 0x000fe80000100a00 */
[----:B------:R-:W2:Y:S04]  /*90f00*/  LDL.LU R25, [R1+0x854] ;  /* 0x0008540001197983 */ /* 0x000ea80000300800 */
[----:B------:R-:W2:Y:S04]  /*90f10*/  LDL.LU R26, [R1+0x858] ;  /* 0x00085800011a7983 */ /* 0x000ea80000300800 */
[----:B------:R-:W2:Y:S04]  /*90f20*/  LDL.LU R27, [R1+0x85c] ;  /* 0x00085c00011b7983 */ /* 0x000ea80000300800 */
[----:B------:R0:W-:Y:S01]  /*90f30*/  STSM.16.M88.4 [R2], R20 ;  /* 0x0000001402007844 */ /* 0x0001e20000000200 */
[----:B------:R-:W-:Y:S06]  /*90f40*/  BAR.SYNC.DEFER_BLOCKING 0x0 ;  /* 0x0000000000007b1d */ /* 0x000fec0000010000 */
[----:B0-----:R-:W4:Y:S04]  /*90f50*/  LDL.LU R20, [R1+0x860] ;  /* 0x0008600001147983 */ /* 0x001f280000300800 */
[----:B------:R-:W4:Y:S04]  /*90f60*/  LDL.LU R21, [R1+0x864] ;  /* 0x0008640001157983 */ /* 0x000f280000300800 */
[----:B------:R-:W4:Y:S04]  /*90f70*/  LDL.LU R22, [R1+0x868] ;  /* 0x0008680001167983 */ /* 0x000f280000300800 */
[----:B------:R-:W4:Y:S04]  /*90f80*/  LDL.LU R23, [R1+0x86c] ;  /* 0x00086c0001177983 */ /* 0x000f280000300800 */
[----:B------:R-:W0:Y:S01]  /*90f90*/  LDS.128 R4, [R0] ;  /* 0x0000000000047984 */ /* 0x000e220000000c00 */
[----:B------:R-:W-:Y:S06]  /*90fa0*/  BAR.SYNC.DEFER_BLOCKING 0x0 ;  /* 0x0000000000007b1d */ /* 0x000fec0000010000 */
[----:B---3--:R1:W-:Y:S02]  /*90fb0*/  STSM.16.M88.4 [R2], R16 ;  /* 0x0000001002007844 */ /* 0x0083e40000000200 */
[----:B------:R-:W-:Y:S06]  /*90fc0*/  BAR.SYNC.DEFER_BLOCKING 0x0 ;  /* 0x0000000000007b1d */ /* 0x000fec0000010000 */
[----:B------:R-:W3:Y:S02]  /*90fd0*/  LDS.128 R12, [R0] ;  /* 0x00000000000c7984 */ /* 0x000ee40000000c00 */
[----:B------:R-:W-:Y:S06]  /*90fe0*/  BAR.SYNC.DEFER_BLOCKING 0x0 ;  /* 0x0000000000007b1d */ /* 0x000fec0000010000 */
[----:B--2---:R-:W-:Y:S04]  /*90ff0*/  STSM.16.M88.4 [R2], R24 ;  /* 0x0000001802007844 */ /* 0x004fe80000000200 */
[----:B----4-:R-:W-:Y:S04]  /*91000*/  STL.64 [R1+0x3580], R22 ;  /* 0x0035801601007387 */ /* 0x010fe80000100a00 */
[----:B------:R-:W-:Y:S01]  /*91010*/  STL.64 [R1+0x3578], R20 ;  /* 0x0035781401007387 */ /* 0x000fe20000100a00 */
[----:B------:R-:W-:Y:S06]  /*91020*/  BAR.SYNC.DEFER_BLOCKING 0x0 ;  /* 0x0000000000007b1d */ /* 0x000fec0000010000 */
[----:B0-----:R0:W-:Y:S04]  /*91030*/  STL.64 [R1+0x770], R4 ;  /* 0x0007700401007387 */ /* 0x0011e80000100a00 */
[----:B------:R-:W2:Y:S04]  /*91040*/  LDS.128 R20, [R0] ;  /* 0x0000000000147984 */ /* 0x000ea80000000c00 */
[----:B------:R4:W-:Y:S04]  /*91050*/  STL.64 [R1+0x778], R6 ;  /* 0x0007780601007387 */ /* 0x0009e80000100a00 */
[----:B------:R-:W2:Y:S04]  /*91060*/  LDL.LU R8, [R1+0x870] ;  /* 0x0008700001087983 */ /* 0x000ea80000300800 */
[----:B------:R-:W2:Y:S04]  /*91070*/  LDL.LU R9, [R1+0x874] ;  /* 0x0008740001097983 */ /* 0x000ea80000300800 */
[----:B------:R-:W2:Y:S04]  /*91080*/  LDL.LU R10, [R1+0x878] ;  /* 0x00087800010a7983 */ /* 0x000ea80000300800 */
[----:B------:R-:W2:Y:S04]  /*91090*/  LDL.LU R11, [R1+0x87c] ;  /* 0x00087c00010b7983 */ /* 0x000ea80000300800 */
[----:B-1----:R-:W2:Y:S04]  /*910a0*/  LDL.LU R16, [R1+0x880] ;  /* 0x0008800001107983 */ /* 0x002ea80000300800 */
[----:B------:R-:W2:Y:S04]  /*910b0*/  LDL.LU R17, [R1+0x884] ;  /* 0x0008840001117983 */ /* 0x000ea80000300800 */
[----:B------:R-:W2:Y:S04]  /*910c0*/  LDL.LU R18, [R1+0x888] ;  /* 0x0008880001127983 */ /* 0x000ea80000300800 */
[----:B------:R-:W2:Y:S04]  /*910d0*/  LDL.LU R19, [R1+0x88c] ;  /* 0x00088c0001137983 */ /* 0x000ea80000300800 */
[----:B0-----:R-:W2:Y:S04]  /*910e0*/  LDL.LU R4, [R1+0x8b0] ;  /* 0x0008b00001047983 */ /* 0x001ea80000300800 */
[----:B---3--:R0:W-:Y:S04]  /*910f0*/  STL.64 [R1+0x780], R12 ;  /* 0x0007800c01007387 */ /* 0x0081e80000100a00 */
[----:B------:R1:W-:Y:S04]  /*91100*/  STL.64 [R1+0x788], R14 ;  /* 0x0007880e01007387 */ /* 0x0003e80000100a00 */
[----:B------:R-:W3:Y:S04]  /*91110*/  LDL.LU R5, [R1+0x8b4] ;  /* 0x0008b40001057983 */ /* 0x000ee80000300800 */
[----:B----4-:R-:W3:Y:S04]  /*91120*/  LDL.LU R6, [R1+0x8b8] ;  /* 0x0008b80001067983 */ /* 0x010ee80000300800 */
[----:B------:R-:W3:Y:S04]  /*91130*/  LDL.LU R7, [R1+0x8bc] ;  /* 0x0008bc0001077983 */ /* 0x000ee80000300800 */
[----:B0-----:R-:W4:Y:S04]  /*91140*/  LDL.LU R12, [R1+0x8a0] ;  /* 0x0008a000010c7983 */ /* 0x001f280000300800 */
[----:B------:R-:W4:Y:S04]  /*91150*/  LDL.LU R13, [R1+0x8a4] ;  /* 0x0008a400010d7983 */ /* 0x000f280000300800 */
[----:B-1----:R-:W4:Y:S04]  /*91160*/  LDL.LU R14, [R1+0x8a8] ;  /* 0x0008a800010e7983 */ /* 0x002f280000300800 */
        /* <DEDUP_REMOVED lines=8> */
[----:B0-----:R-:W2:Y:S04]  /*911f0*/  LDL.LU.64 R22, [R1+0x3580] ;  /* 0x0035800001167983 */ /* 0x001ea80000300a00 */
[----:B------:R-:W2:Y:S04]  /*91200*/  LDL.LU.64 R20, [R1+0x3578] ;  /* 0x0035780001147983 */ /* 0x000ea80000300a00 */
[----:B--2---:R-:W-:Y:S01]  /*91210*/  STSM.16.M88.4 [R2], R20 ;  /* 0x0000001402007844 */ /* 0x004fe20000000200 */
[----:B------:R-:W-:Y:S06]  /*91220*/  BAR.SYNC.DEFER_BLOCKING 0x0 ;  /* 0x0000000000007b1d */ /* 0x000fec0000010000 */
[----:B------:R-:W0:Y:S02]  /*91230*/  LDS.128 R20, [R0] ;  /* 0x0000000000147984 */ /* 0x000e240000000c00 */
[----:B------:R-:W-:Y:S06]  /*91240*/  BAR.SYNC.DEFER_BLOCKING 0x0 ;  /* 0x0000000000007b1d */ /* 0x000fec0000010000 */
[----:B------:R-:W-:Y:S02]  /*91250*/  STSM.16.M88.4 [R2], R8 ;  /* 0x0000000802007844 */ /* 0x000fe40000000200 */
[----:B------:R-:W-:Y:S06]  /*91260*/  BAR.SYNC.DEFER_BLOCKING 0x0 ;  /* 0x0000000000007b1d */ /* 0x000fec0000010000 */
[----:B------:R-:W1:Y:S02]  /*91270*/  LDS.128 R8, [R0] ;  /* 0x0000000000087984 */ /* 0x000e640000000c00 */
[----:B------:R-:W-:Y:S06]  /*91280*/  BAR.SYNC.DEFER_BLOCKING 0x0 ;  /* 0x0000000000007b1d */ /* 0x000fec0000010000 */
[----:B------:R-:W-:Y:S04]  /*91290*/  STSM.16.M88.4 [R2], R16 ;  /* 0x0000001002007844 */ /* 0x000fe80000000200 */
[----:B0-----:R0:W-:Y:S04]  /*912a0*/  STL.64 [R1+0x7a0], R20 ;  /* 0x0007a01401007387 */ /* 0x0011e80000100a00 */
[----:B------:R2:W-:Y:S04]  /*912b0*/  STL.64 [R1+0x7a8], R22 ;  /* 0x0007a81601007387 */ /* 0x0005e80000100a00 */
[----:B0-----:R-:W4:Y:S01]  /*912c0*/  LDL.LU R20, [R1+0x910] ;  /* 0x0009100001147983 */ /* 0x001f220000300800 */
[----:B------:R-:W0:Y:S03]  /*912d0*/  LDC R17, c[0x0][0x244] ;  /* 0x00009100ff117b82 */ /* 0x000e260000000800 */
[----:B------:R-:W4:Y:S04]  /*912e0*/  LDL.LU R21, [R1+0x914] ;  /* 0x0009140001157983 */ /* 0x000f280000300800 */
[----:B--2---:R-:W2:Y:S04]  /*912f0*/  LDL.LU R22, [R1+0x918] ;  /* 0x0009180001167983 */ /* 0x004ea80000300800 */
[----:B------:R-:W2:Y:S01]  /*91300*/  LDL.LU R23, [R1+0x91c] ;  /* 0x00091c0001177983 */ /* 0x000ea20000300800 */
[----:B------:R-:W-:Y:S06]  /*91310*/  BAR.SYNC.DEFER_BLOCKING 0x0 ;  /* 0x0000000000007b1d */ /* 0x000fec0000010000 */
[----:B-1----:R-:W-:Y:S04]  /*91320*/  STL.64 [R1+0x7c0], R8 ;  /* 0x0007c00801007387 */ /* 0x002fe80000100a00 */
[----:B------:R-:W-:Y:S04]  /*91330*/  STL.64 [R1+0x7c8], R10 ;  /* 0x0007c80a01007387 */ /* 0x000fe80000100a00 */
[----:B------:R-:W2:Y:S04]  /*91340*/  LDL R19, [R1+0x1be8] ;  /* 0x001be80001137983 */ /* 0x000ea80000100800 */
[----:B------:R-:W1:Y:S01]  /*91350*/  LDS.128 R8, [R0] ;  /* 0x0000000000087984 */ /* 0x000e620000000c00 */
[----:B------:R-:W-:Y:S06]  /*91360*/  BAR.SYNC.DEFER_BLOCKING 0x0 ;  /* 0x0000000000007b1d */ /* 0x000fec0000010000 */
[----:B---3--:R-:W-:Y:S02]  /*91370*/  STSM.16.M88.4 [R2], R4 ;  /* 0x0000000402007844 */ /* 0x008fe40000000200 */
[----:B------:R-:W-:Y:S06]  /*91380*/  BAR.SYNC.DEFER_BLOCKING 0x0 ;  /* 0x0000000000007b1d */ /* 0x000fec0000010000 */
[----:B------:R-:W3:Y:S02]  /*91390*/  LDS.128 R4, [R0] ;  /* 0x0000000000047984 */ /* 0x000ee40000000c00 */
[----:B------:R-:W-:Y:S06]  /*913a0*/  BAR.SYNC.DEFER_BLOCKING 0x0 ;  /* 0x0000000000007b1d */ /* 0x000fec0000010000 */
[----:B----4-:R-:W-:Y:S02]  /*913b0*/  STSM.16.M88.4 [R2], R12 ;  /* 0x0000000c02007844 */ /* 0x010fe40000000200 */
[----:B------:R-:W-:Y:S06]  /*913c0*/  BAR.SYNC.DEFER_BLOCKING 0x0 ;  /* 0x0000000000007b1d */ /* 0x000fec0000010000 */
[----:B------:R-:W4:Y:S02]  /*913d0*/  LDS.128 R12, [R0] ;  /* 0x00000000000c7984 */ /* 0x000f240000000c00 */
[----:B------:R-:W-:Y:S06]  /*913e0*/  BAR.SYNC.DEFER_BLOCKING 0x0 ;  /* 0x0000000000007b1d */ /* 0x000fec0000010000 */
[----:B------:R-:W-:Y:S04]  /*913f0*/  STSM.16.M88.4 [R2], R24 ;  /* 0x0000001802007844 */ /* 0x000fe80000000200 */
[----:B-1----:R1:W-:Y:S04]  /*91400*/  STL.64 [R1+0x7f0], R8 ;  /* 0x0007f00801007387 */ /* 0x0023e80000100a00 */
[----:B------:R0:W-:Y:S01]  /*91410*/  STL.64 [R1+0x7f8], R10 ;  /* 0x0007f80a01007387 */ /* 0x0001e20000100a00 */
[----:B-1----:R-:W1:Y:S03]  /*91420*/  LDC R9, c[0x0][0x244] ;  /* 0x00009100ff097b82 */ /* 0x002e660000000800 */
[----:B0-----:R-:W2:Y:S04]  /*91430*/  LDL.LU.64 R10, [R1+0x3570] ;  /* 0x00357000010a7983 */ /* 0x001ea80000300a00 */
[----:B---3--:R0:W-:Y:S01]  /*91440*/  STL.64 [R1+0x7e0], R4 ;  /* 0x0007e00401007387 */ /* 0x0081e20000100a00 */
[----:B------:R-:W3:Y:S03]  /*91450*/  LDC R8, c[0x0][0x244] ;  /* 0x00009100ff087b82 */ /* 0x000ee60000000800 */
[----:B------:R-:W-:Y:S04]  /*91460*/  STL.64 [R1+0x7e8], R6 ;  /* 0x0007e80601007387 */ /* 0x000fe80000100a00 */
[----:B----4-:R-:W-:Y:S04]  /*91470*/  STL.64 [R1+0x7d0], R12 ;  /* 0x0007d00c01007387 */ /* 0x010fe80000100a00 */
[----:B------:R-:W-:Y:S01]  /*91480*/  STL.64 [R1+0x7d8], R14 ;  /* 0x0007d80e01007387 */ /* 0x000fe20000100a00 */
[----:B0-----:R-:W0:Y:S08]  /*91490*/  LDC R5, c[0x0][0x244] ;  /* 0x00009100ff057b82 */ /* 0x001e300000000800 */
[----:B------:R-:W-:Y:S06]  /*914a0*/  BAR.SYNC.DEFER_BLOCKING 0x0 ;  /* 0x0000000000007b1d */ /* 0x000fec0000010000 */
[----:B------:R-:W4:Y:S04]  /*914b0*/  LDL.LU R27, [R1+0x280] ;  /* 0x00028000011b7983 */ /* 0x000f280000300800 */
[----:B------:R-:W-:Y:S04]  /*914c0*/  STL [R1+0x2ff4], R0 ;  /* 0x002ff40001007387 */ /* 0x000fe80000100800 */
[----:B------:R1:W3:Y:S01]  /*914d0*/  LDS.128 R12, [R0] ;  /* 0x00000000000c7984 */ /* 0x0002e20000000c00 */
[----:B------:R-:W-:Y:S06]  /*914e0*/  BAR.SYNC.DEFER_BLOCKING 0x0 ;  /* 0x0000000000007b1d */ /* 0x000fec0000010000 */
[----:B-1----:R-:W4:Y:S04]  /*914f0*/  LDL.LU R0, [R1+0x1b34] ;  /* 0x001b340001007983 */ /* 0x002f280000300800 */
[----:B---3--:R1:W-:Y:S04]  /*91500*/  STL.64 [R1+0x7b0], R12 ;  /* 0x0007b00c01007387 */ /* 0x0083e80000100a00 */
[----:B------:R-:W-:Y:S04]  /*91510*/  STL.64 [R1+0x7b8], R14 ;  /* 0x0007b80e01007387 */ /* 0x000fe80000100a00 */
[----:B-1----:R-:W3:Y:S01]  /*91520*/  LDL R12, [R1+0x1bf4] ;  /* 0x001bf400010c7983 */ /* 0x002ee20000100800 */
[----:B------:R-:W1:Y:S03]  /*91530*/  LDC R13, c[0x0][0x244] ;  /* 0x00009100ff0d7b82 */ /* 0x000e660000000800 */
[----:B------:R-:W3:Y:S04]  /*91540*/  LDL.LU R16, [R1+0x270] ;  /* 0x0002700001107983 */ /* 0x000ee80000300800 */
[----:B------:R-:W3:Y:S04]  /*91550*/  LDL R18, [R1+0x1bec] ;  /* 0x001bec0001127983 */ /* 0x000ee80000100800 */
[----:B------:R-:W3:Y:S04]  /*91560*/  LDL R26, [R1+0x1bf0] ;  /* 0x001bf000011a7983 */ /* 0x000ee80000100800 */
[----:B--2---:R2:W-:Y:S01]  /*91570*/  STSM.16.M88.4 [R2], R20 ;  /* 0x0000001402007844 */ /* 0x0045e20000000200 */
[C---:B------:R-:W-:Y:S01]  /*91580*/  IMAD R4, R19.reuse, UR4, RZ ;  /* 0x0000000413047c24 */ /* 0x040fe2000f8e02ff */
[----:B------:R-:W-:Y:S01]  /*91590*/  ULDC.64 UR4, c[0x0][0x220] ;  /* 0x0000880000047ab9 */ /* 0x000fe20000000a00 */
[----:B------:R-:W-:Y:S01]  /*915a0*/  ISETP.GE.AND P2, PT, R19, UR6, PT ;  /* 0x0000000613007c0c */ /* 0x000fe2000bf46270 */
[----:B------:R-:W-:-:S02]  /*915b0*/  ULDC.64 UR6, c[0x0][0x220] ;  /* 0x0000880000067ab9 */ /* 0x000fc40000000a00 */
[C---:B------:R-:W-:Y:S01]  /*915c0*/  LEA R24, P3, R4.reuse, UR4, 0x1 ;  /* 0x0000000404187c11 */ /* 0x040fe2000f8608ff */
[----:B------:R-:W-:Y:S01]  /*915d0*/  ULDC UR4, c[0x0][0x22c] ;  /* 0x00008b0000047ab9 */ /* 0x000fe20000000800 */
[----:B------:R-:W-:Y:S02]  /*915e0*/  IMAD R3, R3, 0x40, R4 ;  /* 0x0000004003037824 */ /* 0x000fe400078e0204 */
[----:B------:R-:W-:Y:S02]  /*915f0*/  LEA.HI.X.SX32 R25, R4, UR5, 0x1, P3 ;  /* 0x0000000504197c11 */ /* 0x000fe400098f0eff */
[----:B0-----:R-:W-:-:S04]  /*91600*/  IMAD R5, R5, 0x40, R3 ;  /* 0x0000004005057824 */ /* 0x001fc800078e0203 */
[----:B------:R-:W-:Y:S01]  /*91610*/  IMAD R4, R9, 0x40, R5 ;  /* 0x0000004009047824 */ /* 0x000fe200078e0205 */
[----:B------:R-:W-:Y:S01]  /*91620*/  BAR.SYNC.DEFER_BLOCKING 0x0 ;  /* 0x0000000000007b1d */ /* 0x000fe20000010000 */
[----:B----4-:R-:W-:-:S05]  /*91630*/  ISETP.LT.AND P2, PT, R0, UR4, !P2 ;  /* 0x0000000400007c0c */ /* 0x010fca000d741270 */
[----:B------:R-:W-:Y:S02]  /*91640*/  ULDC UR4, c[0x0][0x248] ;  /* 0x0000920000047ab9 */ /* 0x000fe40000000800 */
[----:B--2---:R-:W-:Y:S01]  /*91650*/  IMAD R2, R0, UR4, RZ ;  /* 0x0000000400027c24 */ /* 0x004fe2000f8e02ff */
[----:B------:R-:W-:-:S03]  /*91660*/  ULDC.64 UR4, c[0x0][0x220] ;  /* 0x0000880000047ab9 */ /* 0x000fc60000000a00 */
[----:B------:R-:W-:-:S05]  /*91670*/  IMAD.WIDE R6, R2, 0x2, R24 ;  /* 0x0000000202067825 */ /* 0x000fca00078e0218 */
[----:B------:R-:W-:Y:S01]  /*91680*/  @P2 STG.E.U16 desc[UR50][R6.64], R27 ;  /* 0x0000001b06002986 */ /* 0x000fe2000c101532 */
[C---:B------:R-:W-:Y:S01]  /*91690*/  LEA R14, P2, R4.reuse, UR4, 0x1 ;  /* 0x00000004040e7c11 */ /* 0x040fe2000f8408ff */
[----:B------:R-:W-:Y:S02]  /*916a0*/  UMOV UR4, UR11 ;  /* 0x0000000b00047c82 */ /* 0x000fe40008000000 */
[----:B------:R0:W-:Y:S01]  /*916b0*/  STL [R1+0x3564], R0 ;  /* 0x0035640001007387 */ /* 0x0001e20000100800 */
[----:B------:R-:W-:Y:S01]  /*916c0*/  LEA.HI.X.SX32 R15, R4, UR5, 0x1, P2 ;  /* 0x00000005040f7c11 */ /* 0x000fe200090f0eff */
[----:B------:R-:W-:Y:S01]  /*916d0*/  ULDC UR5, c[0x0][0x228] ;  /* 0x00008a0000057ab9 */ /* 0x000fe20000000800 */
[----:B------:R-:W-:Y:S01]  /*916e0*/  ISETP.GE.AND P2, PT, R0, UR4, PT ;  /* 0x0000000400007c0c */ /* 0x000fe2000bf46270 */
[----:B------:R-:W-:Y:S01]  /*916f0*/  ULDC UR4, c[0x0][0x228] ;  /* 0x00008a0000047ab9 */ /* 0x000fe20000000800 */
[----:B0-----:R-:W2:Y:S01]  /*91700*/  LDL R0, [R1+0x1bf8] ;  /* 0x001bf80001007983 */ /* 0x001ea20000100800 */
[----:B------:R-:W-:-:S03]  /*91710*/  PRMT R10, R27, 0x7632, R10 ;  /* 0x000076321b0a7816 */ /* 0x000fc6000000000a */
[----:B------:R-:W4:Y:S01]  /*91720*/  LDL R27, [R1+0x1bfc] ;  /* 0x001bfc00011b7983 */ /* 0x000f220000100800 */
[----:B------:R-:W-:Y:S01]  /*91730*/  LEA R22, P3, R3, UR6, 0x1 ;  /* 0x0000000603167c11 */ /* 0x000fe2000f8608ff */
[----:B------:R-:W-:Y:S01]  /*91740*/  ULDC UR6, c[0x0][0x228] ;  /* 0x00008a0000067ab9 */ /* 0x000fe20000000800 */
[----:B------:R-:W-:Y:S02]  /*91750*/  LEA R20, P4, R5, UR8, 0x1 ;  /* 0x0000000805147c11 */ /* 0x000fe4000f8808ff */
[----:B---3--:R-:W-:Y:S01]  /*91760*/  PRMT R11, R16, 0x7632, R11 ;  /* 0x00007632100b7816 */ /* 0x008fe2000000000b */
[----:B------:R-:W-:Y:S01]  /*91770*/  IMAD.WIDE R6, R2, 0x2, R14 ;  /* 0x0000000202067825 */ /* 0x000fe200078e020e */
[----:B------:R-:W-:Y:S01]  /*91780*/  LEA.HI.X.SX32 R23, R3, UR7, 0x1, P3 ;  /* 0x0000000703177c11 */ /* 0x000fe200098f0eff */
[----:B------:R-:W-:Y:S01]  /*91790*/  ULDC UR8, c[0x0][0x228] ;  /* 0x00008a0000087ab9 */ /* 0x000fe20000000800 */
[----:B------:R-:W-:Y:S02]  /*917a0*/  ISETP.LT.AND P3, PT, R18, UR4, !P2 ;  /* 0x0000000412007c0c */ /* 0x000fe4000d761270 */
[----:B------:R-:W-:-:S02]  /*917b0*/  ISETP.LT.AND P5, PT, R26, UR6, !P2 ;  /* 0x000000061a007c0c */ /* 0x000fc4000d7a1270 */
[----:B------:R-:W-:Y:S01]  /*917c0*/  LEA.HI.X.SX32 R21, R5, UR9, 0x1, P4 ;  /* 0x0000000905157c11 */ /* 0x000fe2000a0f0eff */
[----:B------:R-:W-:Y:S01]  /*917d0*/  IMAD R3, R8, 0x40, R4 ;  /* 0x0000004008037824 */ /* 0x000fe200078e0204 */
[----:B------:R-:W-:Y:S01]  /*917e0*/  ULDC.64 UR6, c[0x0][0x220] ;  /* 0x0000880000067ab9 */ /* 0x000fe20000000a00 */
[----:B------:R-:W-:-:S04]  /*917f0*/  IMAD.WIDE R8, R2, 0x2, R22 ;  /* 0x0000000202087825 */ /* 0x000fc800078e0216 */
[----:B------:R-:W-:Y:S02]  /*91800*/  IMAD.WIDE R4, R2, 0x2, R20 ;  /* 0x0000000202047825 */ /* 0x000fe400078e0214 */
[----:B------:R-:W-:Y:S04]  /*91810*/  @P3 STG.E.U16 desc[UR50][R8.64], R10 ;  /* 0x0000000a08003986 */ /* 0x000fe8000c101532 */
[----:B------:R0:W-:Y:S01]  /*91820*/  @P5 STG.E.U16 desc[UR50][R4.64], R16 ;  /* 0x0000001004005986 */ /* 0x0001e2000c101532 */
[----:B------:R-:W-:Y:S01]  /*91830*/  ISETP.LT.AND P4, PT, R12, UR5, !P2 ;  /* 0x000000050c007c0c */ /* 0x000fe2000d781270 */
[----:B------:R-:W-:Y:S01]  /*91840*/  ULDC UR5, c[0x0][0x228] ;  /* 0x00008a0000057ab9 */ /* 0x000fe20000000800 */
[----:B0-----:R-:W0:Y:S01]  /*91850*/  LDC R16, c[0x0][0x244] ;  /* 0x00009100ff107b82 */ /* 0x001e220000000800 */
[----:B------:R-:W-:Y:S01]  /*91860*/  LEA R12, P3, R3, UR6, 0x1 ;  /* 0x00000006030c7c11 */ /* 0x000fe2000f8608ff */
[----:B-1----:R-:W-:-:S09]  /*91870*/  IMAD R4, R13, 0x40, R3 ;  /* 0x000000400d047824 */ /* 0x002fd200078e0203 */
[----:B------:R1:W-:Y:S01]  /*91880*/  @P4 STG.E.U16 desc[UR50][R6.64], R11 ;  /* 0x0000000b06004986 */ /* 0x0003e2000c101532 */
[----:B------:R-:W-:Y:S01]  /*91890*/  LEA.HI.X.SX32 R13, R3, UR7, 0x1, P3 ;  /* 0x00000007030d7c11 */ /* 0x000fe200098f0eff */
[----:B------:R-:W-:Y:S02]  /*918a0*/  ULDC.64 UR6, c[0x0][0x220] ;  /* 0x0000880000067ab9 */ /* 0x000fe40000000a00 */
[----:B------:R-:W-:-:S04]  /*918b0*/  LEA R10, P5, R4, UR6, 0x1 ;  /* 0x00000006040a7c11 */ /* 0x000fc8000f8a08ff */
[----:B-1----:R-:W-:Y:S01]  /*918c0*/  LEA.HI.X.SX32 R11, R4, UR7, 0x1, P5 ;  /* 0x00000007040b7c11 */ /* 0x002fe2000a8f0eff */
[----:B------:R-:W-:Y:S01]  /*918d0*/  ULDC.64 UR6, c[0x0][0x220] ;  /* 0x0000880000067ab9 */ /* 0x000fe20000000a00 */
[----:B------:R-:W-:Y:S01]  /*918e0*/  PRMT R9, R28, 0x7632, R9 ;  /* 0x000076321c097816 */ /* 0x000fe20000000009 */
[----:B0-----:R-:W-:Y:S02]  /*918f0*/  IMAD R3, R16, 0x40, R4 ;  /* 0x0000004010037824 */ /* 0x001fe400078e0204 */
[----:B------:R-:W-:Y:S01]  /*91900*/  IMAD.WIDE R4, R2, 0x2, R12 ;  /* 0x0000000202047825 */ /* 0x000fe200078e020c */
[----:B--2---:R-:W-:Y:S02]  /*91910*/  ISETP.LT.AND P4, PT, R0, UR8, !P2 ;  /* 0x0000000800007c0c */ /* 0x004fe4000d781270 */
[----:B----4-:R-:W-:Y:S01]  /*91920*/  ISETP.LT.AND P3, PT, R27, UR5, !P2 ;  /* 0x000000051b007c0c */ /* 0x010fe2000d761270 */
[----:B------:R-:W-:Y:S01]  /*91930*/  IMAD R7, R17, 0x40, R3 ;  /* 0x0000004011077824 */ /* 0x000fe200078e0203 */
[----:B------:R-:W2:Y:S01]  /*91940*/  LDL R27, [R1+0x1c04] ;  /* 0x001c0400011b7983 */ /* 0x000ea20000100800 */
[----:B------:R-:W-:Y:S01]  /*91950*/  ULDC.64 UR8, c[0x0][0x220] ;  /* 0x0000880000087ab9 */ /* 0x000fe20000000a00 */
[----:B------:R-:W-:-:S07]  /*91960*/  UMOV UR52, UR10 ;  /* 0x0000000a00347c82 */ /* 0x000fce0008000000 */
[----:B------:R0:W-:Y:S01]  /*91970*/  @P4 STG.E.U16 desc[UR50][R4.64], R28 ;  /* 0x0000001c04004986 */ /* 0x0001e2000c101532 */
[----:B------:R-:W-:Y:S01]  /*91980*/  LEA R8, P5, R3, UR6, 0x1 ;  /* 0x0000000603087c11 */ /* 0x000fe2000f8a08ff */
[----:B------:R-:W-:Y:S01]  /*91990*/  IMAD.WIDE R16, R2, 0x2, R10 ;  /* 0x0000000202107825 */ /* 0x000fe200078e020a */
[----:B------:R-:W-:Y:S01]  /*919a0*/  ULDC UR5, c[0x0][0x248] ;  /* 0x0000920000057ab9 */ /* 0x000fe20000000800 */
[----:B------:R-:W3:Y:S01]  /*919b0*/  LDL.LU R0, [R1+0x250] ;  /* 0x0002500001007983 */ /* 0x000ee20000300800 */
[C---:B------:R-:W-:Y:S01]  /*919c0*/  LEA R6, P6, R7.reuse, UR8, 0x1 ;  /* 0x0000000807067c11 */ /* 0x040fe2000f8c08ff */
[----:B------:R-:W-:Y:S01]  /*919d0*/  ULDC UR10, c[0x0][0x228] ;  /* 0x00008a00000a7ab9 */ /* 0x000fe20000000800 */
[----:B------:R-:W-:Y:S01]  /*919e0*/  ULDC UR8, c[0x0][0x228] ;  /* 0x00008a0000087ab9 */ /* 0x000fe20000000800 */
[----:B------:R-:W-:Y:S01]  /*919f0*/  ULDC UR6, c[0x0][0x228] ;  /* 0x00008a0000067ab9 */ /* 0x000fe20000000800 */
[----:B0-----:R-:W3:Y:S04]  /*91a00*/  LDL.LU R28, [R1+0x3568] ;  /* 0x00356800011c7983 */ /* 0x001ee80000300800 */
[----:B------:R-:W4:Y:S01]  /*91a10*/  LDL R4, [R1+0x1c00] ;  /* 0x001c000001047983 */ /* 0x000f220000100800 */
[----:B------:R-:W-:Y:S01]  /*91a20*/  LEA.HI.X.SX32 R7, R7, UR9, 0x1, P6 ;  /* 0x0000000907077c11 */ /* 0x000fe2000b0f0eff */
[----:B------:R-:W-:-:S02]  /*91a30*/  ULDC UR9, c[0x0][0x228] ;  /* 0x00008a0000097ab9 */ /* 0x000fc40000000800 */
[----:B------:R0:W-:Y:S01]  /*91a40*/  @P3 STG.E.U16 desc[UR50][R16.64], R9 ;  /* 0x0000000910003986 */ /* 0x0001e2000c101532 */
[----:B------:R-:W-:Y:S02]  /*91a50*/  ISETP.LT.AND P6, PT, R19, UR8, !P1 ;  /* 0x0000000813007c0c */ /* 0x000fe4000cfc1270 */
[----:B------:R-:W-:Y:S02]  /*91a60*/  ISETP.LT.AND P4, PT, R26, UR6, !P1 ;  /* 0x000000061a007c0c */ /* 0x000fe4000cf81270 */
[----:B0-----:R-:W-:Y:S01]  /*91a70*/  LEA.HI.X.SX32 R9, R3, UR7, 0x1, P5 ;  /* 0x0000000703097c11 */ /* 0x001fe2000a8f0eff */
[----:B------:R-:W-:Y:S02]  /*91a80*/  ULDC UR7, c[0x0][0x228] ;  /* 0x00008a0000077ab9 */ /* 0x000fe40000000800 */
[----:B------:R-:W-:Y:S01]  /*91a90*/  ISETP.LT.AND P5, PT, R18, UR7, !P1 ;  /* 0x0000000712007c0c */ /* 0x000fe2000cfa1270 */
[----:B------:R-:W-:Y:S01]  /*91aa0*/  IMAD.WIDE R18, R2, 0x2, R6 ;  /* 0x0000000202127825 */ /* 0x000fe200078e0206 */
[----:B------:R0:W-:Y:S01]  /*91ab0*/  STL [R1+0x355c], R25 ;  /* 0x00355c1901007387 */ /* 0x0001e20000100800 */
[----:B------:R-:W-:Y:S01]  /*91ac0*/  PRMT R5, R29, 0x7632, R5 ;  /* 0x000076321d057816 */ /* 0x000fe20000000005 */
[----:B------:R-:W-:Y:S01]  /*91ad0*/  ULDC.64 UR6, c[0x0][0x228] ;  /* 0x00008a0000067ab9 */ /* 0x000fe20000000a00 */
[----:B----4-:R-:W-:Y:S01]  /*91ae0*/  ISETP.LT.AND P3, PT, R4, UR10, !P2 ;  /* 0x0000000a04007c0c */ /* 0x010fe2000d761270 */
[C---:B------:R-:W-:Y:S01]  /*91af0*/  VIADD R4, R2.reuse, UR5 ;  /* 0x0000000502047c36 */ /* 0x040fe20008000000 */
[----:B--2---:R-:W-:Y:S01]  /*91b00*/  ISETP.LT.AND P2, PT, R27, UR9, !P2 ;  /* 0x000000091b007c0c */ /* 0x004fe2000d741270 */
[----:B------:R-:W-:Y:S01]  /*91b10*/  IMAD.WIDE R26, R2, 0x2, R8 ;  /* 0x00000002021a7825 */ /* 0x000fe200078e0208 */
[----:B---3--:R-:W-:Y:S01]  /*91b20*/  PRMT R28, R0, 0x7632, R28 ;  /* 0x00007632001c7816 */ /* 0x008fe2000000001c */
[----:B------:R-:W-:Y:S01]  /*91b30*/  ULDC UR10, c[0x0][0x228] ;  /* 0x00008a00000a7ab9 */ /* 0x000fe20000000800 */
[----:B------:R-:W-:Y:S01]  /*91b40*/  ULDC UR5, c[0x0][0x228] ;  /* 0x00008a0000057ab9 */ /* 0x000fe20000000800 */
[C---:B------:R-:W-:Y:S01]  /*91b50*/  IMAD.WIDE R16, R4.reuse, 0x2, R24 ;  /* 0x0000000204107825 */ /* 0x040fe200078e0218 */
[----:B------:R-:W-:Y:S01]  /*91b60*/  ULDC.64 UR8, c[0x0][0x228] ;  /* 0x00008a0000087ab9 */ /* 0x000fe20000000a00 */
[----:B0-----:R-:W2:Y:S02]  /*91b70*/  LDL.LU R25, [R1+0x220] ;  /* 0x0002200001197983 */ /* 0x001ea40000300800 */
[----:B------:R-:W-:-:S02]  /*91b80*/  IMAD.WIDE R2, R4, 0x2, R22 ;  /* 0x0000000204027825 */ /* 0x000fc400078e0216 */
[----:B------:R0:W-:Y:S04]  /*91b90*/  @P3 STG.E.U16 desc[UR50][R26.64], R0 ;  /* 0x000000001a003986 */ /* 0x0001e8000c101532 */
[----:B------:R1:W-:Y:S04]  /*91ba0*/  @P2 STG.E.U16 desc[UR50][R18.64], R28 ;  /* 0x0000001c12002986 */ /* 0x0003e8000c101532 */
[----:B------:R3:W-:Y:S04]  /*91bb0*/  @P6 STG.E.U16 desc[UR50][R16.64], R29 ;  /* 0x0000001d10006986 */ /* 0x0007e8000c101532 */
[----:B0-----:R-:W4:Y:S04]  /*91bc0*/  LDL.LU R0, [R1+0x3564] ;  /* 0x0035640001007983 */ /* 0x001f280000300800 */
[----:B-1----:R-:W4:Y:S04]  /*91bd0*/  LDL R18, [R1+0x1c00] ;  /* 0x001c000001127983 */ /* 0x002f280000100800 */
[----:B------:R-:W4:Y:S04]  /*91be0*/  LDL.LU R19, [R1+0x230] ;  /* 0x0002300001137983 */ /* 0x000f280000300800 */
[----:B---3--:R-:W3:Y:S04]  /*91bf0*/  LDL.LU R29, [R1+0x3560] ;  /* 0x00356000011d7983 */ /* 0x008ee80000300800 */
[----:B------:R0:W-:Y:S04]  /*91c00*/  @P5 STG.E.U16 desc[UR50][R2.64], R5 ;  /* 0x0000000502005986 */ /* 0x0001e8000c101532 */
[----:B------:R-:W3:Y:S04]  /*91c10*/  LDL R16, [R1+0x1bf8] ;  /* 0x001bf80001107983 */ /* 0x000ee80000100800 */
[----:B------:R-:W3:Y:S04]  /*91c20*/  LDL R17, [R1+0x1bfc] ;  /* 0x001bfc0001117983 */ /* 0x000ee80000100800 */
[----:B0-----:R-:W3:Y:S01]  /*91c30*/  LDL R3, [R1+0x1bf4] ;  /* 0x001bf40001037983 */ /* 0x001ee20000100800 */
[----:B------:R-:W-:-:S03]  /*91c40*/  IMAD.WIDE R26, R4, 0x2, R20 ;  /* 0x00000002041a7825 */ /* 0x000fc600078e0214 */
[----:B------:R0:W-:Y:S01]  /*91c50*/  STL [R1+0x3558], R15 ;  /* 0x0035580f01007387 */ /* 0x0001e20000100800 */
[----:B--2---:R-:W-:Y:S01]  /*91c60*/  PRMT R28, R25, 0x7632, R28 ;  /* 0x00007632191c7816 */ /* 0x004fe2000000001c */
[----:B----4-:R-:W-:Y:S02]  /*91c70*/  VIADD R5, R0, 0x3 ;  /* 0x0000000300057836 */ /* 0x010fe40000000000 */
[----:B------:R1:W-:Y:S01]  /*91c80*/  @P4 STG.E.U16 desc[UR50][R26.64], R19 ;  /* 0x000000131a004986 */ /* 0x0003e2000c101532 */
[----:B---3--:R-:W-:Y:S02]  /*91c90*/  PRMT R29, R19, 0x7632, R29 ;  /* 0x00007632131d7816 */ /* 0x008fe4000000001d */
[----:B------:R-:W-:Y:S02]  /*91ca0*/  ISETP.LT.AND P5, PT, R16, UR6, !P1 ;  /* 0x0000000610007c0c */ /* 0x000fe4000cfa1270 */
[----:B------:R-:W-:Y:S01]  /*91cb0*/  ISETP.LT.AND P6, PT, R3, UR10, !P1 ;  /* 0x0000000a03007c0c */ /* 0x000fe2000cfc1270 */
[C---:B------:R-:W-:Y:S01]  /*91cc0*/  IMAD.WIDE R2, R4.reuse, 0x2, R14 ;  /* 0x0000000204027825 */ /* 0x040fe200078e020e */
[----:B------:R-:W-:Y:S01]  /*91cd0*/  ISETP.LT.AND P4, PT, R17, UR5, !P1 ;  /* 0x0000000511007c0c */ /* 0x000fe2000cf81270 */
[----:B------:R-:W-:Y:S01]  /*91ce0*/  UMOV UR5, UR13 ;  /* 0x0000000d00057c82 */ /* 0x000fe20008000000 */
[----:B0-----:R-:W2:Y:S01]  /*91cf0*/  LDL.LU R15, [R1+0x284] ;  /* 0x00028400010f7983 */ /* 0x001ea20000300800 */
[----:B------:R-:W-:Y:S01]  /*91d00*/  IMAD.WIDE R16, R4, 0x2, R12 ;  /* 0x0000000204107825 */ /* 0x000fe200078e020c */
[----:B------:R-:W-:Y:S01]  /*91d10*/  ISETP.GE.AND P2, PT, R5, UR5, PT ;  /* 0x0000000505007c0c */ /* 0x000fe2000bf46270 */
[----:B------:R-:W-:Y:S01]  /*91d20*/  ULDC.64 UR10, c[0x0][0x228] ;  /* 0x00008a00000a7ab9 */ /* 0x000fe20000000a00 */
[----:B------:R-:W3:Y:S01]  /*91d30*/  LDL.LU R5, [R1+0x210] ;  /* 0x0002100001057983 */ /* 0x000ee20000300800 */
[----:B------:R-:W-:Y:S01]  /*91d40*/  ISETP.LT.AND P3, PT, R18, UR8, !P1 ;  /* 0x0000000812007c0c */ /* 0x000fe2000cf61270 */
[----:B-1----:R-:W-:Y:S01]  /*91d50*/  IMAD.WIDE R26, R4, 0x2, R8 ;  /* 0x00000002041a7825 */ /* 0x002fe200078e0208 */
[----:B------:R-:W-:Y:S01]  /*91d60*/  ULDC UR8, c[0x0][0x228] ;  /* 0x00008a0000087ab9 */ /* 0x000fe20000000800 */
[----:B------:R-:W-:Y:S01]  /*91d70*/  ULDC UR6, c[0x0][0x228] ;  /* 0x00008a0000067ab9 */ /* 0x000fe20000000800 */
[----:B------:R0:W-:Y:S01]  /*91d80*/  @P6 STG.E.U16 desc[UR50][R2.64], R29 ;  /* 0x0000001d02006986 */ /* 0x0001e2000c101532 */
[----:B------:R-:W-:Y:S01]  /*91d90*/  UMOV UR58, UR14 ;  /* 0x0000000e003a7c82 */ /* 0x000fe20008000000 */
[----:B------:R-:W-:-:S02]  /*91da0*/  ULDC UR5, c[0x0][0x248] ;  /* 0x0000920000057ab9 */ /* 0x000fc40000000800 */
[----:B------:R1:W-:Y:S04]  /*91db0*/  @P5 STG.E.U16 desc[UR50][R16.64], R25 ;  /* 0x0000001910005986 */ /* 0x0003e8000c101532 */
[----:B0-----:R-:W4:Y:S04]  /*91dc0*/  LDL R2, [R1+0x1be8] ;  /* 0x001be80001027983 */ /* 0x001f280000100800 */
[----:B------:R-:W2:Y:S04]  /*91dd0*/  LDL R3, [R1+0x1bf0] ;  /* 0x001bf00001037983 */ /* 0x000ea80000100800 */
[----:B-1----:R-:W2:Y:S04]  /*91de0*/  LDL.LU R25, [R1+0x355c] ;  /* 0x00355c0001197983 */ /* 0x002ea80000300800 */
[----:B------:R-:W2:Y:S04]  /*91df0*/  LDL R16, [R1+0x1c04] ;  /* 0x001c040001107983 */ /* 0x000ea80000100800 */
[----:B------:R-:W2:Y:S01]  /*91e00*/  LDL R17, [R1+0x1bec] ;  /* 0x001bec0001117983 */ /* 0x000ea20000100800 */
[----:B------:R-:W-:-:S05]  /*91e10*/  IMAD.WIDE R18, R4, 0x2, R10 ;  /* 0x0000000204127825 */ /* 0x000fca00078e020a */
[----:B------:R0:W-:Y:S01]  /*91e20*/  @P4 STG.E.U16 desc[UR50][R18.64], R28 ;  /* 0x0000001c12004986 */ /* 0x0001e2000c101532 */
[----:B------:R-:W-:Y:S01]  /*91e30*/  UMOV UR61, UR12 ;  /* 0x0000000c003d7c82 */ /* 0x000fe20008000000 */
[----:B------:R-:W-:Y:S02]  /*91e40*/  ULDC.64 UR12, c[0x0][0x228] ;  /* 0x00008a00000c7ab9 */ /* 0x000fe40000000a00 */
[----:B------:R-:W-:Y:S01]  /*91e50*/  STL [R1+0x3548], R0 ;  /* 0x0035480001007387 */ /* 0x000fe20000100800 */
[----:B0-----:R-:W-:Y:S01]  /*91e60*/  VIADD R28, R4, UR5 ;  /* 0x00000005041c7c36 */ /* 0x001fe20008000000 */
[----:B------:R-:W-:Y:S01]  /*91e70*/  UMOV UR5, UR15 ;  /* 0x0000000f00057c82 */ /* 0x000fe20008000000 */
[----:B------:R-:W-:Y:S01]  /*91e80*/  ULDC.64 UR14, c[0x0][0x228] ;  /* 0x00008a00000e7ab9 */ /* 0x000fe20000000a00 */
[----:B---3--:R0:W-:Y:S01]  /*91e90*/  @P3 STG.E.U16 desc[UR50][R26.64], R5 ;  /* 0x000000051a003986 */ /* 0x0081e2000c101532 */
[----:B------:R-:W-:Y:S02]  /*91ea0*/  PRMT R29, R5, 0x7632, R29 ;  /* 0x00007632051d7816 */ /* 0x000fe4000000001d */
[----:B0-----:R-:W-:Y:S01]  /*91eb0*/  MOV R5, UR58 ;  /* 0x0000003a00057c02 */ /* 0x001fe20008000f00 */
[----:B------:R-:W-:-:S02]  /*91ec0*/  VIADD R26, R0, 0x4 ;  /* 0x00000004001a7836 */ /* 0x000fc40000000000 */
[----:B------:R-:W3:Y:S01]  /*91ed0*/  LDL.LU R0, [R1+0x254] ;  /* 0x0002540001007983 */ /* 0x000ee20000300800 */
[----:B----4-:R-:W-:Y:S02]  /*91ee0*/  ISETP.LT.AND P6, PT, R2, UR10, !P0 ;  /* 0x0000000a02007c0c */ /* 0x010fe4000c7c1270 */
[----:B--2---:R-:W-:Y:S02]  /*91ef0*/  ISETP.LT.AND P4, PT, R3, UR12, !P0 ;  /* 0x0000000c03007c0c */ /* 0x004fe4000c781270 */
[----:B------:R-:W-:Y:S01]  /*91f00*/  ISETP.LT.AND P5, PT, R17, UR6, !P0 ;  /* 0x0000000611007c0c */ /* 0x000fe2000c7a1270 */
[----:B------:R-:W-:Y:S01]  /*91f10*/  IMAD.WIDE R18, R28, 0x2, R20 ;  /* 0x000000021c127825 */ /* 0x000fe200078e0214 */
[----:B------:R-:W-:Y:S01]  /*91f20*/  ISETP.LT.AND P3, PT, R16, UR8, !P1 ;  /* 0x0000000810007c0c */ /* 0x000fe2000cf61270 */
[----:B------:R-:W-:Y:S01]  /*91f30*/  ULDC UR6, c[0x0][0x228] ;  /* 0x00008a0000067ab9 */ /* 0x000fe20000000800 */
[----:B------:R-:W-:Y:S01]  /*91f40*/  MOV R2, UR59 ;  /* 0x0000003b00027c02 */ /* 0x000fe20008000f00 */
[----:B------:R-:W-:Y:S01]  /*91f50*/  IMAD.WIDE R16, R28, 0x2, R22 ;  /* 0x000000021c107825 */ /* 0x000fe200078e0216 */
[----:B------:R-:W-:Y:S01]  /*91f60*/  PRMT R27, R15, 0x7632, R27 ;  /* 0x000076320f1b7816 */ /* 0x000fe2000000001b */
[----:B------:R-:W-:Y:S01]  /*91f70*/  UMOV UR56, UR26 ;  /* 0x0000001a00387c82 */ /* 0x000fe20008000000 */
[----:B------:R-:W-:Y:S01]  /*91f80*/  ULDC UR8, c[0x0][0x228] ;  /* 0x00008a0000087ab9 */ /* 0x000fe20000000800 */
[----:B------:R0:W-:Y:S01]  /*91f90*/  STL [R1+0x230], R2 ;  /* 0x0002300201007387 */ /* 0x0001e20000100800 */
[----:B------:R-:W-:Y:S01]  /*91fa0*/  ULDC UR12, c[0x0][0x228] ;  /* 0x00008a00000c7ab9 */ /* 0x000fe20000000800 */
[----:B------:R-:W-:-:S02]  /*91fb0*/  ULDC UR10, c[0x0][0x228] ;  /* 0x00008a00000a7ab9 */ /* 0x000fc40000000800 */
[----:B------:R1:W-:Y:S01]  /*91fc0*/  STL [R1+0x220], R5 ;  /* 0x0002200501007387 */ /* 0x0003e20000100800 */
[----:B------:R-:W-:Y:S01]  /*91fd0*/  ISETP.GE.AND P1, PT, R26, UR5, PT ;  /* 0x000000051a007c0c */ /* 0x000fe2000bf26270 */
[----:B------:R-:W-:Y:S02]  /*91fe0*/  ULDC UR5, c[0x0][0x228] ;  /* 0x00008a0000057ab9 */ /* 0x000fe40000000800 */
[----:B------:R2:W-:Y:S01]  /*91ff0*/  STL [R1+0x3550], R24 ;  /* 0x0035501801007387 */ /* 0x0005e20000100800 */
[----:B0-----:R-:W-:-:S04]  /*92000*/  IMAD.WIDE R2, R28, 0x2, R24 ;  /* 0x000000021c027825 */ /* 0x001fc800078e0218 */
[----:B-1----:R-:W-:Y:S01]  /*92010*/  IMAD.WIDE R4, R4, 0x2, R6 ;  /* 0x0000000204047825 */ /* 0x002fe200078e0206 */
[----:B--2---:R-:W2:Y:S04]  /*92020*/  LDL.LU R24, [R1+0x264] ;  /* 0x0002640001187983 */ /* 0x004ea80000300800 */
[----:B------:R-:W-:Y:S04]  /*92030*/  STL [R1+0x354c], R25 ;  /* 0x00354c1901007387 */ /* 0x000fe80000100800 */
[----:B------:R-:W-:Y:S04]  /*92040*/  STL [R1+0x3554], R23 ;  /* 0x0035541701007387 */ /* 0x000fe80000100800 */
[----:B------:R-:W4:Y:S04]  /*92050*/  LDL.LU R26, [R1+0x274] ;  /* 0x00027400011a7983 */ /* 0x000f280000300800 */
[----:B------:R0:W-:Y:S04]  /*92060*/  @P3 STG.E.U16 desc[UR50][R4.64], R29 ;  /* 0x0000001d04003986 */ /* 0x0001e8000c101532 */
[----:B------:R1:W-:Y:S04]  /*92070*/  @P6 STG.E.U16 desc[UR50][R2.64], R15 ;  /* 0x0000000f02006986 */ /* 0x0003e8000c101532 */
[----:B------:R1:W-:Y:S04]  /*92080*/  @P5 STG.E.U16 desc[UR50][R16.64], R27 ;  /* 0x0000001b10005986 */ /* 0x0003e8000c101532 */
[----:B0-----:R-:W4:Y:S04]  /*92090*/  LDL R4, [R1+0x1c00] ;  /* 0x001c000001047983 */ /* 0x001f280000100800 */
[----:B------:R-:W4:Y:S04]  /*920a0*/  LDL R5, [R1+0x1c04] ;  /* 0x001c040001057983 */ /* 0x000f280000100800 */
[----:B-1----:R-:W4:Y:S04]  /*920b0*/  LDL.LU R15, [R1+0x3558] ;  /* 0x00355800010f7983 */ /* 0x002f280000300800 */
[----:B------:R-:W4:Y:S04]  /*920c0*/  LDL R17, [R1+0x1bf4] ;  /* 0x001bf40001117983 */ /* 0x000f280000100800 */
[----:B------:R-:W4:Y:S04]  /*920d0*/  LDL R2, [R1+0x1bf8] ;  /* 0x001bf80001027983 */ /* 0x000f280000100800 */
[----:B------:R-:W4:Y:S04]  /*920e0*/  LDL R3, [R1+0x1bfc] ;  /* 0x001bfc0001037983 */ /* 0x000f280000100800 */
[----:B------:R0:W-:Y:S01]  /*920f0*/  STL [R1+0x3544], R12 ;  /* 0x0035440c01007387 */ /* 0x0001e20000100800 */
[----:B---3--:R-:W-:-:S02]  /*92100*/  PRMT R29, R0, 0x7632, R29 ;  /* 0x00007632001d7816 */ /* 0x008fc4000000001d */
[----:B--2---:R-:W-:Y:S01]  /*92110*/  PRMT R25, R24, 0x7632, R25 ;  /* 0x0000763218197816 */ /* 0x004fe20000000019 */
[----:B----4-:R1:W-:Y:S01]  /*92120*/  @P4 STG.E.U16 desc[UR50][R18.64], R26 ;  /* 0x0000001a12004986 */ /* 0x0103e2000c101532 */
[----:B------:R-:W-:Y:S02]  /*92130*/  PRMT R23, R26, 0x7632, R23 ;  /* 0x000076321a177816 */ /* 0x000fe40000000017 */
[----:B------:R-:W-:Y:S02]  /*92140*/  ISETP.LT.AND P3, PT, R4, UR18, !P0 ;  /* 0x0000001204007c0c */ /* 0x000fe4000c761270 */
[----:B------:R-:W-:Y:S02]  /*92150*/  ISETP.LT.AND P6, PT, R17, UR14, !P0 ;  /* 0x0000000e11007c0c */ /* 0x000fe4000c7c1270 */
[----:B------:R-:W-:Y:S02]  /*92160*/  ISETP.LT.AND P5, PT, R2, UR16, !P0 ;  /* 0x0000001002007c0c */ /* 0x000fe4000c7a1270 */
[----:B------:R-:W-:Y:S01]  /*92170*/  ISETP.LT.AND P4, PT, R3, UR6, !P0 ;  /* 0x0000000603007c0c */ /* 0x000fe2000c781270 */
[C---:B------:R-:W-:Y:S01]  /*92180*/  IMAD.WIDE R2, R28.reuse, 0x2, R14 ;  /* 0x000000021c027825 */ /* 0x040fe200078e020e */
[----:B------:R-:W-:Y:S01]  /*92190*/  ISETP.LT.AND P0, PT, R5, UR5, !P0 ;  /* 0x0000000505007c0c */ /* 0x000fe2000c701270 */
[----:B------:R-:W-:Y:S01]  /*921a0*/  ULDC UR6, c[0x0][0x228] ;  /* 0x00008a0000067ab9 */ /* 0x000fe20000000800 */
[----:B------:R-:W-:Y:S01]  /*921b0*/  ULDC UR5, c[0x0][0x248] ;  /* 0x0000920000057ab9 */ /* 0x000fe20000000800 */
[C---:B------:R-:W-:Y:S01]  /*921c0*/  IMAD.WIDE R4, R28.reuse, 0x2, R12 ;  /* 0x000000021c047825 */ /* 0x040fe200078e020c */
[----:B------:R-:W-:Y:S01]  /*921d0*/  ULDC UR14, c[0x0][0x228] ;  /* 0x00008a00000e7ab9 */ /* 0x000fe20000000800 */
[----:B0-----:R-:W2:Y:S02]  /*921e0*/  LDL.LU R12, [R1+0x244] ;  /* 0x00024400010c7983 */ /* 0x001ea40000300800 */
[----:B-1----:R-:W-:-:S02]  /*921f0*/  IMAD.WIDE R18, R28, 0x2, R8 ;  /* 0x000000021c127825 */ /* 0x002fc400078e0208 */
[----:B------:R0:W-:Y:S02]  /*92200*/  STL [R1+0x3540], R13 ;  /* 0x0035400d01007387 */ /* 0x0001e40000100800 */
[C---:B------:R-:W-:Y:S02]  /*92210*/  IMAD.WIDE R16, R28.reuse, 0x2, R10 ;  /* 0x000000021c107825 */ /* 0x040fe400078e020a */
[----:B------:R-:W-:Y:S04]  /*92220*/  @P6 STG.E.U16 desc[UR50][R2.64], R23 ;  /* 0x0000001702006986 */ /* 0x000fe8000c101532 */
[----:B0-----:R-:W3:Y:S04]  /*92230*/  LDL.LU R13, [R1+0x234] ;  /* 0x00023400010d7983 */ /* 0x001ee80000300800 */
[----:B------:R0:W-:Y:S04]  /*92240*/  STL [R1+0x353c], R9 ;  /* 0x00353c0901007387 */ /* 0x0001e80000100800 */
[----:B------:R1:W-:Y:S04]  /*92250*/  @P5 STG.E.U16 desc[UR50][R4.64], R24 ;  /* 0x0000001804005986 */ /* 0x0003e8000c101532 */
[----:B0-----:R-:W4:Y:S04]  /*92260*/  LDL R9, [R1+0x1be8] ;  /* 0x001be80001097983 */ /* 0x001f280000100800 */
[----:B------:R-:W3:Y:S04]  /*92270*/  LDL.LU R23, [R1+0x3554] ;  /* 0x0035540001177983 */ /* 0x000ee80000300800 */
[----:B------:R-:W3:Y:S04]  /*92280*/  LDL R2, [R1+0x1bec] ;  /* 0x001bec0001027983 */ /* 0x000ee80000100800 */
[----:B------:R-:W3:Y:S04]  /*92290*/  LDL R3, [R1+0x1bf4] ;  /* 0x001bf40001037983 */ /* 0x000ee80000100800 */
[----:B-1----:R-:W3:Y:S04]  /*922a0*/  LDL.LU R24, [R1+0x3550] ;  /* 0x0035500001187983 */ /* 0x002ee80000300800 */
[----:B------:R-:W3:Y:S04]  /*922b0*/  LDL R5, [R1+0x1bf0] ;  /* 0x001bf00001057983 */ /* 0x000ee80000100800 */
[----:B------:R0:W-:Y:S04]  /*922c0*/  @P4 STG.E.U16 desc[UR50][R16.64], R25 ;  /* 0x0000001910004986 */ /* 0x0001e8000c101532 */
[----:B------:R1:W-:Y:S04]  /*922d0*/  @P3 STG.E.U16 desc[UR50][R18.64], R0 ;  /* 0x0000000012003986 */ /* 0x0003e8000c101532 */
[----:B0-----:R-:W3:Y:S04]  /*922e0*/  LDL.LU R25, [R1+0x354c] ;  /* 0x00354c0001197983 */ /* 0x001ee80000300800 */
[----:B-1----:R-:W3:Y:S01]  /*922f0*/  LDL.LU R0, [R1+0x3548] ;  /* 0x0035480001007983 */ /* 0x002ee20000300800 */
[----:B------:R-:W-:-:S05]  /*92300*/  IMAD.WIDE R26, R28, 0x2, R6 ;  /* 0x000000021c1a7825 */ /* 0x000fca00078e0206 */
[----:B------:R2:W-:Y:S02]  /*92310*/  @P0 STG.E.U16 desc[UR50][R26.64], R29 ;  /* 0x0000001d1a000986 */ /* 0x0005e4000c101532 */
[----:B--2---:R-:W-:Y:S02]  /*92320*/  PRMT R29, R12, 0x7632, R29 ;  /* 0x000076320c1d7816 */ /* 0x004fe4000000001d */
[----:B----4-:R-:W-:Y:S02]  /*92330*/  ISETP.LT.AND P6, PT, R9, UR20, !P2 ;  /* 0x0000001409007c0c */ /* 0x010fe4000d7c1270 */
[----:B---3--:R-:W-:Y:S01]  /*92340*/  ISETP.LT.AND P5, PT, R2, UR6, !P2 ;  /* 0x0000000602007c0c */ /* 0x008fe2000d7a1270 */
[----:B------:R-:W-:Y:S01]  /*92350*/  VIADD R2, R28, UR5 ;  /* 0x000000051c027c36 */ /* 0x000fe20008000000 */
[----:B------:R-:W-:-:S03]  /*92360*/  ISETP.LT.AND P0, PT, R3, UR24, !P2 ;  /* 0x0000001803007c0c */ /* 0x000fc6000d701270 */
[C---:B------:R-:W-:Y:S01]  /*92370*/  IMAD.WIDE R16, R2.reuse, 0x2, R22 ;  /* 0x0000000202107825 */ /* 0x040fe200078e0216 */
[----:B------:R-:W-:Y:S01]  /*92380*/  UMOV UR5, UR27 ;  /* 0x0000001b00057c82 */ /* 0x000fe20008000000 */
[----:B------:R-:W-:Y:S02]  /*92390*/  ISETP.LT.AND P4, PT, R5, UR22, !P2 ;  /* 0x0000001605007c0c */ /* 0x000fe4000d781270 */
[C---:B------:R-:W-:Y:S01]  /*923a0*/  IMAD.WIDE R18, R2.reuse, 0x2, R20 ;  /* 0x0000000202127825 */ /* 0x040fe200078e0214 */
[----:B------:R-:W-:Y:S01]  /*923b0*/  PRMT R28, R13, 0x7632, R28 ;  /* 0x000076320d1c7816 */ /* 0x000fe2000000001c */
[----:B------:R-:W-:Y:S01]  /*923c0*/  ULDC.64 UR26, c[0x0][0x228] ;  /* 0x00008a00001a7ab9 */ /* 0x000fe20000000a00 */
[----:B------:R-:W-:Y:S01]  /*923d0*/  ULDC UR6, c[0x0][0x228] ;  /* 0x00008a0000067ab9 */ /* 0x000fe20000000800 */
[----:B------:R-:W-:-:S04]  /*923e0*/  IMAD.WIDE R4, R2, 0x2, R24 ;  /* 0x0000000202047825 */ /* 0x000fc800078e0218 */
[----:B------:R-:W-:Y:S01]  /*923f0*/  VIADD R3, R0, 0x5 ;  /* 0x0000000500037836 */ /* 0x000fe20000000000 */
[----:B------:R0:W-:Y:S04]  /*92400*/  STL [R1+0x3534], R0 ;  /* 0x0035340001007387 */ /* 0x0001e80000100800 */
[----:B------:R-:W-:Y:S01]  /*92410*/  ISETP.GE.AND P3, PT, R3, UR5, PT ;  /* 0x0000000503007c0c */ /* 0x000fe2000bf66270 */
[----:B------:R-:W-:Y:S01]  /*92420*/  @P6 STG.E.U16 desc[UR50][R4.64], R12 ;  /* 0x0000000c04006986 */ /* 0x000fe2000c101532 */
[----:B------:R-:W-:Y:S01]  /*92430*/  IMAD.WIDE R26, R2, 0x2, R14 ;  /* 0x00000002021a7825 */ /* 0x000fe200078e020e */
[----:B------:R-:W-:Y:S02]  /*92440*/  ULDC UR5, c[0x0][0x248] ;  /* 0x0000920000057ab9 */ /* 0x000fe40000000800 */
[----:B0-----:R-:W2:Y:S04]  /*92450*/  LDL.LU R0, [R1+0x214] ;  /* 0x0002140001007983 */ /* 0x001ea80000300800 */
[----:B------:R0:W-:Y:S04]  /*92460*/  STL [R1+0x3538], R25 ;  /* 0x0035381901007387 */ /* 0x0001e80000100800 */
[----:B------:R1:W-:Y:S04]  /*92470*/  @P5 STG.E.U16 desc[UR50][R16.64], R29 ;  /* 0x0000001d10005986 */ /* 0x0003e8000c101532 */
[----:B0-----:R-:W3:Y:S04]  /*92480*/  LDL.LU R25, [R1+0x224] ;  /* 0x0002240001197983 */ /* 0x001ee80000300800 */
[----:B------:R-:W4:Y:S04]  /*92490*/  LDL R3, [R1+0x1c04] ;  /* 0x001c040001037983 */ /* 0x000f280000100800 */
[----:B------:R-:W2:Y:S04]  /*924a0*/  LDL.LU R12, [R1+0x3544] ;  /* 0x00354400010c7983 */ /* 0x000ea80000300800 */
[----:B-1----:R-:W4:Y:S04]  /*924b0*/  LDL R17, [R1+0x1bf8] ;  /* 0x001bf80001117983 */ /* 0x002f280000100800 */
[----:B------:R-:W2:Y:S04]  /*924c0*/  LDL R4, [R1+0x1bfc] ;  /* 0x001bfc0001047983 */ /* 0x000ea80000100800 */
[----:B------:R-:W2:Y:S04]  /*924d0*/  LDL R5, [R1+0x1c00] ;  /* 0x001c000001057983 */ /* 0x000ea80000100800 */
[----:B------:R0:W-:Y:S01]  /*924e0*/  @P4 STG.E.U16 desc[UR50][R18.64], R13 ;  /* 0x0000000d12004986 */ /* 0x0001e2000c101532 */
[----:B------:R-:W-:-:S03]  /*924f0*/  ISETP.LT.AND P6, PT, R9, UR30, !P1 ;  /* 0x0000001e09007c0c */ /* 0x000fc6000cfc1270 */
[----:B0-----:R-:W2:Y:S04]  /*92500*/  LDL.LU R13, [R1+0x3540] ;  /* 0x00354000010d7983 */ /* 0x001ea80000300800 */
[----:B------:R-:W2:Y:S01]  /*92510*/  LDL.LU R9, [R1+0x353c] ;  /* 0x00353c0001097983 */ /* 0x000ea20000300800 */
[----:B------:R-:W-:Y:S01]  /*92520*/  MOV R29, UR31 ;  /* 0x0000001f001d7c02 */ /* 0x000fe20008000f00 */
[----:B------:R-:W-:Y:S02]  /*92530*/  ULDC.64 UR30, c[0x0][0x228] ;  /* 0x00008a00001e7ab9 */ /* 0x000fe40000000a00 */
[----:B------:R-:W-:Y:S04]  /*92540*/  @P0 STG.E.U16 desc[UR50][R26.64], R28 ;  /* 0x0000001c1a000986 */ /* 0x000fe8000c101532 */
[----:B------:R-:W-:Y:S04]  /*92550*/  STL [R1+0x34b4], R29 ;  /* 0x0034b41d01007387 */ /* 0x000fe80000100800 */
[----:B------:R0:W-:Y:S04]  /*92560*/  STL [R1+0x34bc], R29 ;  /* 0x0034bc1d01007387 */ /* 0x0001e80000100800 */
[----:B0-----:R-:W2:Y:S04]  /*92570*/  LDL R29, [R1+0x1bf0] ;  /* 0x001bf000011d7983 */ /* 0x001ea80000100800 */
[----:B------:R-:W-:Y:S04]  /*92580*/  STL [R1+0x3530], R10 ;  /* 0x0035300a01007387 */ /* 0x000fe80000100800 */
[----:B------:R0:W-:Y:S01]  /*92590*/  STL [R1+0x352c], R11 ;  /* 0x00352c0b01007387 */ /* 0x0001e20000100800 */
[----:B------:R-:W-:Y:S01]  /*925a0*/  IMAD.WIDE R26, R2, 0x2, R6 ;  /* 0x00000002021a7825 */ /* 0x000fe200078e0206 */
[----:B---3--:R-:W-:-:S02]  /*925b0*/  PRMT R28, R25, 0x7632, R28 ;  /* 0x00007632191c7816 */ /* 0x008fc4000000001c */
[----:B----4-:R-:W-:Y:S02]  /*925c0*/  ISETP.LT.AND P5, PT, R17, UR26, !P2 ;  /* 0x0000001a11007c0c */ /* 0x010fe4000d7a1270 */
[----:B--2---:R-:W-:Y:S01]  /*925d0*/  ISETP.LT.AND P4, PT, R4, UR8, !P2 ;  /* 0x0000000804007c0c */ /* 0x004fe2000d781270 */
[----:B------:R-:W-:Y:S01]  /*925e0*/  ULDC UR8, c[0x0][0x228] ;  /* 0x00008a0000087ab9 */ /* 0x000fe20000000800 */
[----:B------:R-:W-:Y:S01]  /*925f0*/  ISETP.LT.AND P0, PT, R5, UR28, !P2 ;  /* 0x0000001c05007c0c */ /* 0x000fe2000d701270 */
[C---:B------:R-:W-:Y:S02]  /*92600*/  IMAD.WIDE R4, R2.reuse, 0x2, R10 ;  /* 0x0000000202047825 */ /* 0x040fe400078e020a */
[----:B0-----:R-:W2:Y:S01]  /*92610*/  LDL.LU R11, [R1+0x278] ;  /* 0x00027800010b7983 */ /* 0x001ea20000300800 */
[----:B------:R-:W-:Y:S01]  /*92620*/  ISETP.LT.AND P2, PT, R3, UR6, !P2 ;  /* 0x0000000603007c0c */ /* 0x000fe2000d741270 */
[C---:B------:R-:W-:Y:S01]  /*92630*/  VIADD R3, R2.reuse, UR5 ;  /* 0x0000000502037c36 */ /* 0x040fe20008000000 */
[----:B------:R-:W-:Y:S01]  /*92640*/  ULDC UR5, c[0x0][0x228] ;  /* 0x00008a0000057ab9 */ /* 0x000fe20000000800 */
[----:B------:R-:W-:Y:S01]  /*92650*/  ULDC UR6, c[0x0][0x228] ;  /* 0x00008a0000067ab9 */ /* 0x000fe20000000800 */
[----:B------:R-:W-:-:S04]  /*92660*/  IMAD.WIDE R16, R2, 0x2, R12 ;  /* 0x0000000202107825 */ /* 0x000fc800078e020c */
[----:B------:R-:W-:Y:S01]  /*92670*/  IMAD.WIDE R18, R2, 0x2, R8 ;  /* 0x0000000202127825 */ /* 0x000fe200078e0208 */
[----:B------:R0:W-:Y:S01]  /*92680*/  @P5 STG.E.U16 desc[UR50][R16.64], R25 ;  /* 0x0000001910005986 */ /* 0x0001e2000c101532 */
[----:B------:R-:W-:-:S03]  /*92690*/  PRMT R2, R0, 0x7632, R2 ;  /* 0x0000763200027816 */ /* 0x000fc60000000002 */
[----:B------:R1:W-:Y:S04]  /*926a0*/  @P4 STG.E.U16 desc[UR50][R4.64], R28 ;  /* 0x0000001c04004986 */ /* 0x0003e8000c101532 */
[----:B------:R3:W-:Y:S04]  /*926b0*/  @P0 STG.E.U16 desc[UR50][R18.64], R0 ;  /* 0x0000000012000986 */ /* 0x0007e8000c101532 */
[----:B0-----:R-:W4:Y:S04]  /*926c0*/  LDL.LU R25, [R1+0x3538] ;  /* 0x0035380001197983 */ /* 0x001f280000300800 */
[----:B-1----:R-:W4:Y:S04]  /*926d0*/  LDL R4, [R1+0x1bf8] ;  /* 0x001bf80001047983 */ /* 0x002f280000100800 */
[----:B------:R-:W4:Y:S04]  /*926e0*/  LDL.LU R5, [R1+0x288] ;  /* 0x0002880001057983 */ /* 0x000f280000300800 */
[----:B---3--:R-:W3:Y:S04]  /*926f0*/  LDL.LU R0, [R1+0x3534] ;  /* 0x0035340001007983 */ /* 0x008ee80000300800 */
[----:B------:R-:W3:Y:S04]  /*92700*/  LDL R18, [R1+0x1bec] ;  /* 0x001bec0001127983 */ /* 0x000ee80000100800 */
[----:B------:R-:W3:Y:S04]  /*92710*/  LDL R19, [R1+0x1bf4] ;  /* 0x001bf40001137983 */ /* 0x000ee80000100800 */
[----:B------:R0:W-:Y:S01]  /*92720*/  @P2 STG.E.U16 desc[UR50][R26.64], R2 ;  /* 0x000000021a002986 */ /* 0x0001e2000c101532 */
[----:B------:R-:W-:-:S02]  /*92730*/  ISETP.LT.AND P5, PT, R29, UR32, !P1 ;  /* 0x000000201d007c0c */ /* 0x000fc4000cfa1270 */
[----:B--2---:R-:W-:Y:S01]  /*92740*/  PRMT R28, R11, 0x7632, R28 ;  /* 0x000076320b1c7816 */ /* 0x004fe2000000001c */
[----:B----4-:R-:W-:Y:S01]  /*92750*/  IMAD.WIDE R16, R3, 0x2, R24 ;  /* 0x0000000203107825 */ /* 0x010fe200078e0218 */
[----:B------:R-:W-:-:S04]  /*92760*/  ISETP.LT.AND P2, PT, R4, UR36, !P1 ;  /* 0x0000002404007c0c */ /* 0x000fc8000cf41270 */
[----:B------:R1:W-:Y:S01]  /*92770*/  @P6 STG.E.U16 desc[UR50][R16.64], R5 ;  /* 0x0000000510006986 */ /* 0x0003e2000c101532 */
[----:B------:R-:W-:Y:S02]  /*92780*/  MOV R4, UR37 ;  /* 0x0000002500047c02 */ /* 0x000fe40008000f00 */
[----:B---3--:R-:W-:Y:S01]  /*92790*/  ISETP.LT.AND P6, PT, R18, UR5, !P1 ;  /* 0x0000000512007c0c */ /* 0x008fe2000cfc1270 */
[----:B0-----:R-:W-:Y:S01]  /*927a0*/  VIADD R2, R0, 0x6 ;  /* 0x0000000600027836 */ /* 0x001fe20000000000 */
[----:B------:R-:W-:Y:S01]  /*927b0*/  PRMT R10, R5, 0x7632, R10 ;  /* 0x00007632050a7816 */ /* 0x000fe2000000000a */
[----:B------:R0:W-:Y:S01]  /*927c0*/  STL [R1+0x210], R4 ;  /* 0x0002100401007387 */ /* 0x0001e20000100800 */
[----:B------:R-:W-:Y:S01]  /*927d0*/  ISETP.LT.AND P4, PT, R19, UR34, !P1 ;  /* 0x0000002213007c0c */ /* 0x000fe2000cf81270 */
[----:B------:R-:W-:Y:S02]  /*927e0*/  UMOV UR5, UR39 ;  /* 0x0000002700057c82 */ /* 0x000fe40008000000 */
[----:B------:R2:W-:Y:S01]  /*927f0*/  STL [R1+0x3524], R0 ;  /* 0x0035240001007387 */ /* 0x0005e20000100800 */
[----:B-1----:R-:W-:Y:S01]  /*92800*/  IMAD.WIDE R16, R3, 0x2, R20 ;  /* 0x0000000203107825 */ /* 0x002fe200078e0214 */
[----:B------:R-:W-:Y:S01]  /*92810*/  ISETP.GE.AND P0, PT, R2, UR5, PT ;  /* 0x0000000502007c0c */ /* 0x000fe2000bf06270 */
[----:B------:R-:W-:-:S02]  /*92820*/  ULDC UR5, c[0x0][0x228] ;  /* 0x00008a0000057ab9 */ /* 0x000fc40000000800 */
[C---:B0-----:R-:W-:Y:S01]  /*92830*/  IMAD.WIDE R4, R3.reuse, 0x2, R22 ;  /* 0x0000000203047825 */ /* 0x041fe200078e0216 */
[----:B--2---:R-:W2:Y:S03]  /*92840*/  LDL.LU R0, [R1+0x248] ;  /* 0x0002480001007983 */ /* 0x004ea60000300800 */
[C---:B------:R-:W-:Y:S01]  /*92850*/  IMAD.WIDE R18, R3.reuse, 0x2, R14 ;  /* 0x0000000203127825 */ /* 0x040fe200078e020e */
[----:B------:R0:W-:Y:S04]  /*92860*/  STL [R1+0x3528], R21 ;  /* 0x0035281501007387 */ /* 0x0001e80000100800 */
[----:B------:R1:W-:Y:S04]  /*92870*/  @P6 STG.E.U16 desc[UR50][R4.64], R10 ;  /* 0x0000000a04006986 */ /* 0x0003e8000c101532 */
[----:B0-----:R-:W3:Y:S04]  /*92880*/  LDL.LU R21, [R1+0x258] ;  /* 0x0002580001157983 */ /* 0x001ee80000300800 */
[----:B------:R-:W4:Y:S04]  /*92890*/  LDL R2, [R1+0x1c04] ;  /* 0x001c040001027983 */ /* 0x000f280000100800 */
[----:B-1----:R-:W2:Y:S04]  /*928a0*/  LDL.LU R10, [R1+0x3530] ;  /* 0x00353000010a7983 */ /* 0x002ea80000300800 */
[----:B------:R-:W3:Y:S04]  /*928b0*/  LDL R4, [R1+0x1bfc] ;  /* 0x001bfc0001047983 */ /* 0x000ee80000100800 */
[----:B------:R-:W4:Y:S04]  /*928c0*/  LDL R5, [R1+0x1c00] ;  /* 0x001c000001057983 */ /* 0x000f280000100800 */
[----:B------:R0:W-:Y:S04]  /*928d0*/  @P5 STG.E.U16 desc[UR50][R16.64], R11 ;  /* 0x0000000b10005986 */ /* 0x0001e8000c101532 */
[----:B------:R1:W-:Y:S04]  /*928e0*/  @P4 STG.E.U16 desc[UR50][R18.64], R28 ;  /* 0x0000001c12004986 */ /* 0x0003e8000c101532 */
[----:B0-----:R-:W2:Y:S04]  /*928f0*/  LDL.LU R11, [R1+0x352c] ;  /* 0x00352c00010b7983 */ /* 0x001ea80000300800 */
[----:B------:R-:W2:Y:S04]  /*92900*/  LDL R17, [R1+0x1bec] ;  /* 0x001bec0001117983 */ /* 0x000ea80000100800 */
[----:B-1----:R-:W4:Y:S04]  /*92910*/  LDL.LU R18, [R1+0x268] ;  /* 0x0002680001127983 */ /* 0x002f280000300800 */
[----:B------:R-:W2:Y:S01]  /*92920*/  LDL R19, [R1+0x1be8] ;  /* 0x001be80001137983 */ /* 0x000ea20000100800 */
[----:B------:R-:W-:-:S03]  /*92930*/  IMAD.WIDE R26, R3, 0x2, R12 ;  /* 0x00000002031a7825 */ /* 0x000fc600078e020c */
[----:B------:R-:W-:Y:S01]  /*92940*/  STL [R1+0x351c], R29 ;  /* 0x00351c1d01007387 */ /* 0x000fe20000100800 */
[----:B---3--:R-:W-:Y:S01]  /*92950*/  ISETP.LT.AND P4, PT, R4, UR5, !P1 ;  /* 0x0000000504007c0c */ /* 0x008fe2000cf81270 */
[----:B------:R-:W-:Y:S01]  /*92960*/  ULDC UR5, c[0x0][0x248] ;  /* 0x0000920000057ab9 */ /* 0x000fe20000000800 */
[----:B------:R-:W-:Y:S01]  /*92970*/  PRMT R28, R21, 0x7632, R28 ;  /* 0x00007632151c7816 */ /* 0x000fe2000000001c */
[----:B----4-:R0:W-:Y:S01]  /*92980*/  @P2 STG.E.U16 desc[UR50][R26.64], R18 ;  /* 0x000000121a002986 */ /* 0x0101e2000c101532 */
[----:B------:R-:W-:Y:S01]  /*92990*/  ISETP.LT.AND P2, PT, R5, UR14, !P1 ;  /* 0x0000000e05007c0c */ /* 0x000fe2000cf41270 */
[----:B--2---:R-:W-:Y:S01]  /*929a0*/  IMAD.WIDE R4, R3, 0x2, R10 ;  /* 0x0000000203047825 */ /* 0x004fe200078e020a */
[----:B------:R-:W-:Y:S01]  /*929b0*/  ISETP.LT.AND P1, PT, R2, UR12, !P1 ;  /* 0x0000000c02007c0c */ /* 0x000fe2000cf21270 */
[----:B------:R-:W-:Y:S01]  /*929c0*/  UMOV UR36, UR38 ;  /* 0x0000002600247c82 */ /* 0x000fe20008000000 */
[----:B------:R-:W-:Y:S02]  /*929d0*/  PRMT R16, R18, 0x7632, R16 ;  /* 0x0000763212107816 */ /* 0x000fe40000000010 */
[----:B------:R-:W-:-:S02]  /*929e0*/  ISETP.LT.AND P6, PT, R19, UR10, !P3 ;  /* 0x0000000a13007c0c */ /* 0x000fc4000dfc1270 */
[----:B------:R-:W-:Y:S01]  /*929f0*/  ISETP.LT.AND P5, PT, R17, UR8, !P3 ;  /* 0x0000000811007c0c */ /* 0x000fe2000dfa1270 */
[C---:B------:R-:W-:Y:S01]  /*92a00*/  VIADD R2, R3.reuse, UR5 ;  /* 0x0000000503027c36 */ /* 0x040fe20008000000 */
[----:B------:R1:W-:Y:S01]  /*92a10*/  @P4 STG.E.U16 desc[UR50][R4.64], R16 ;  /* 0x0000001004004986 */ /* 0x0003e2000c101532 */
[----:B0-----:R-:W-:Y:S01]  /*92a20*/  IMAD.WIDE R26, R3, 0x2, R6 ;  /* 0x00000002031a7825 */ /* 0x001fe200078e0206 */
[----:B------:R-:W-:Y:S01]  /*92a30*/  ISETP.LT.AND P4, PT, R29, UR6, !P3 ;  /* 0x000000061d007c0c */ /* 0x000fe2000df81270 */
[----:B------:R-:W-:Y:S01]  /*92a40*/  ULDC.64 UR38, c[0x0][0x228] ;  /* 0x00008a0000267ab9 */ /* 0x000fe20000000a00 */
[----:B------:R-:W2:Y:S01]  /*92a50*/  LDL.LU R29, [R1+0x228] ;  /* 0x00022800011d7983 */ /* 0x000ea20000300800 */
[----:B------:R-:W-:Y:S01]  /*92a60*/  IMAD.WIDE R18, R2, 0x2, R22 ;  /* 0x0000000202127825 */ /* 0x000fe200078e0216 */
[----:B------:R-:W-:Y:S01]  /*92a70*/  ULDC UR5, c[0x0][0x228] ;  /* 0x00008a0000057ab9 */ /* 0x000fe20000000800 */
[----:B------:R-:W-:Y:S01]  /*92a80*/  ULDC UR6, c[0x0][0x228] ;  /* 0x00008a0000067ab9 */ /* 0x000fe20000000800 */
[----:B------:R-:W-:Y:S01]  /*92a90*/  ULDC UR12, c[0x0][0x228] ;  /* 0x00008a00000c7ab9 */ /* 0x000fe20000000800 */
[----:B------:R-:W-:Y:S01]  /*92aa0*/  ULDC UR10, c[0x0][0x228] ;  /* 0x00008a00000a7ab9 */ /* 0x000fe20000000800 */
[----:B------:R-:W-:Y:S01]  /*92ab0*/  ULDC UR8, c[0x0][0x228] ;  /* 0x00008a0000087ab9 */ /* 0x000fe20000000800 */
[----:B------:R-:W-:Y:S01]  /*92ac0*/  UMOV UR32, UR30 ;  /* 0x0000001e00207c82 */ /* 0x000fe20008000000 */
[----:B-1----:R-:W-:Y:S01]  /*92ad0*/  IMAD.WIDE R4, R3, 0x2, R8 ;  /* 0x0000000203047825 */ /* 0x002fe200078e0208 */
[----:B------:R-:W-:Y:S01]  /*92ae0*/  PRMT R3, R0, 0x7632, R3 ;  /* 0x0000763200037816 */ /* 0x000fe20000000003 */
[----:B------:R-:W-:Y:S01]  /*92af0*/  STL [R1+0x3520], R25 ;  /* 0x0035201901007387 */ /* 0x000fe20000100800 */
[----:B------:R-:W-:Y:S01]  /*92b00*/  ULDC UR14, c[0x0][0x228] ;  /* 0x00008a00000e7ab9 */ /* 0x000fe20000000800 */
        /* <DEDUP_REMOVED lines=11> */
[----:B0-----:R-:W3:Y:S04]  /*92bc0*/  LDL R19, [R1+0x1bf4] ;  /* 0x001bf40001137983 */ /* 0x001ee80000100800 */
[----:B------:R-:W-:Y:S04]  /*92bd0*/  STL [R1+0x3518], R14 ;  /* 0x0035180e01007387 */ /* 0x000fe80000100800 */
[----:B------:R-:W-:Y:S01]  /*92be0*/  STL [R1+0x3514], R15 ;  /* 0x0035140f01007387 */ /* 0x000fe20000100800 */
[----:B--2---:R-:W-:Y:S01]  /*92bf0*/  PRMT R28, R29, 0x7632, R28 ;  /* 0x000076321d1c7816 */ /* 0x004fe2000000001c */
[----:B----4-:R-:W-:Y:S01]  /*92c00*/  IMAD.WIDE R4, R2, 0x2, R20 ;  /* 0x0000000202047825 */ /* 0x010fe200078e0214 */
[----:B------:R-:W-:Y:S01]  /*92c10*/  ISETP.LT.AND P1, PT, R26, UR5, !P3 ;  /* 0x000000051a007c0c */ /* 0x000fe2000df21270 */
[----:B------:R-:W-:Y:S01]  /*92c20*/  UMOV UR5, UR31 ;  /* 0x0000001f00057c82 */ /* 0x000fe20008000000 */
[----:B------:R-:W-:-:S02]  /*92c30*/  ULDC.64 UR30, c[0x0][0x228] ;  /* 0x00008a00001e7ab9 */ /* 0x000fc40000000a00 */
[----:B------:R0:W-:Y:S01]  /*92c40*/  @P4 STG.E.U16 desc[UR50][R4.64], R27 ;  /* 0x0000001b04004986 */ /* 0x0001e2000c101532 */
[----:B------:R-:W-:Y:S01]  /*92c50*/  PRMT R25, R27, 0x7632, R25 ;  /* 0x000076321b197816 */ /* 0x000fe20000000019 */
[----:B---3--:R-:W-:Y:S01]  /*92c60*/  VIADD R3, R0, 0x7 ;  /* 0x0000000700037836 */ /* 0x008fe20000000000 */
[----:B------:R-:W-:Y:S02]  /*92c70*/  ISETP.LT.AND P5, PT, R16, UR40, !P3 ;  /* 0x0000002810007c0c */ /* 0x000fe4000dfa1270 */
[----:B------:R-:W-:Y:S01]  /*92c80*/  ISETP.LT.AND P6, PT, R19, UR38, !P3 ;  /* 0x0000002613007c0c */ /* 0x000fe2000dfc1270 */
[C---:B0-----:R-:W-:Y:S01]  /*92c90*/  IMAD.WIDE R4, R2.reuse, 0x2, R14 ;  /* 0x0000000202047825 */ /* 0x041fe200078e020e */
[----:B------:R-:W-:Y:S01]  /*92ca0*/  ISETP.LT.AND P4, PT, R17, UR6, !P3 ;  /* 0x0000000611007c0c */ /* 0x000fe2000df81270 */
[----:B------:R-:W2:Y:S01]  /*92cb0*/  LDL.LU R15, [R1+0x28c] ;  /* 0x00028c00010f7983 */ /* 0x000ea20000300800 */
[----:B------:R-:W-:Y:S01]  /*92cc0*/  ISETP.GE.AND P2, PT, R3, UR5, PT ;  /* 0x0000000503007c0c */ /* 0x000fe2000bf46270 */
[----:B------:R-:W-:Y:S01]  /*92cd0*/  IMAD.WIDE R16, R2, 0x2, R12 ;  /* 0x0000000202107825 */ /* 0x000fe200078e020c */
[----:B------:R-:W-:Y:S01]  /*92ce0*/  ULDC UR5, c[0x0][0x248] ;  /* 0x0000920000057ab9 */ /* 0x000fe20000000800 */
[----:B------:R-:W3:Y:S01]  /*92cf0*/  LDL.LU R3, [R1+0x218] ;  /* 0x0002180001037983 */ /* 0x000ee20000300800 */
[----:B------:R-:W-:-:S05]  /*92d00*/  ULDC UR6, c[0x0][0x228] ;  /* 0x00008a0000067ab9 */ /* 0x000fca0000000800 */
[----:B------:R0:W-:Y:S04]  /*92d10*/  @P6 STG.E.U16 desc[UR50][R4.64], R25 ;  /* 0x0000001904006986 */ /* 0x0001e8000c101532 */
[----:B------:R1:W-:Y:S04]  /*92d20*/  @P5 STG.E.U16 desc[UR50][R16.64], R29 ;  /* 0x0000001d10005986 */ /* 0x0003e8000c101532 */
[----:B0-----:R-:W4:Y:S04]  /*92d30*/  LDL.LU R25, [R1+0x3520] ;  /* 0x0035200001197983 */ /* 0x001f280000300800 */
[----:B------:R-:W2:Y:S04]  /*92d40*/  LDL R4, [R1+0x1bec] ;  /* 0x001bec0001047983 */ /* 0x000ea80000100800 */
[----:B------:R-:W4:Y:S04]  /*92d50*/  LDL R5, [R1+0x1be8] ;  /* 0x001be80001057983 */ /* 0x000f280000100800 */
[----:B-1----:R-:W4:Y:S04]  /*92d60*/  LDL.LU R29, [R1+0x351c] ;  /* 0x00351c00011d7983 */ /* 0x002f280000300800 */
[----:B------:R-:W4:Y:S01]  /*92d70*/  LDL R17, [R1+0x1c04] ;  /* 0x001c040001117983 */ /* 0x000f220000100800 */
[----:B------:R-:W-:-:S04]  /*92d80*/  IMAD.WIDE R18, R2, 0x2, R10 ;  /* 0x0000000202127825 */ /* 0x000fc800078e020a */
[C---:B------:R-:W-:Y:S01]  /*92d90*/  IMAD.WIDE R26, R2.reuse, 0x2, R8 ;  /* 0x00000002021a7825 */ /* 0x040fe200078e0208 */
[----:B------:R0:W-:Y:S03]  /*92da0*/  @P4 STG.E.U16 desc[UR50][R18.64], R28 ;  /* 0x0000001c12004986 */ /* 0x0001e6000c101532 */
[----:B0-----:R-:W-:Y:S01]  /*92db0*/  VIADD R28, R2, UR5 ;  /* 0x00000005021c7c36 */ /* 0x001fe20008000000 */
[----:B------:R-:W-:Y:S01]  /*92dc0*/  UMOV UR5, UR31 ;  /* 0x0000001f00057c82 */ /* 0x000fe20008000000 */
[----:B---3--:R0:W-:Y:S01]  /*92dd0*/  @P1 STG.E.U16 desc[UR50][R26.64], R3 ;  /* 0x000000031a001986 */ /* 0x0081e2000c101532 */
[----:B------:R-:W-:Y:S01]  /*92de0*/  PRMT R14, R3, 0x7632, R14 ;  /* 0x00007632030e7816 */ /* 0x000fe2000000000e */
[----:B0-----:R-:W-:Y:S02]  /*92df0*/  VIADD R26, R0, 0x8 ;  /* 0x00000008001a7836 */ /* 0x001fe40000000000 */
[----:B------:R-:W-:Y:S01]  /*92e00*/  IMAD.WIDE R2, R2, 0x2, R6 ;  /* 0x0000000202027825 */ /* 0x000fe200078e0206 */
[----:B--2---:R-:W-:-:S02]  /*92e10*/  ISETP.LT.AND P5, PT, R4, UR8, !P0 ;  /* 0x0000000804007c0c */ /* 0x004fc4000c7a1270 */
[----:B----4-:R-:W-:Y:S02]  /*92e20*/  ISETP.LT.AND P6, PT, R5, UR10, !P0 ;  /* 0x0000000a05007c0c */ /* 0x010fe4000c7c1270 */
[----:B------:R-:W-:Y:S01]  /*92e30*/  ISETP.LT.AND P3, PT, R17, UR12, !P3 ;  /* 0x0000000c11007c0c */ /* 0x000fe2000df61270 */
[----:B------:R0:W-:Y:S01]  /*92e40*/  STL [R1+0x3504], R29 ;  /* 0x0035041d01007387 */ /* 0x0001e20000100800 */
[----:B------:R-:W-:Y:S01]  /*92e50*/  ISETP.LT.AND P4, PT, R29, UR6, !P0 ;  /* 0x000000061d007c0c */ /* 0x000fe2000c781270 */
[----:B------:R-:W-:Y:S01]  /*92e60*/  IMAD.WIDE R4, R28, 0x2, R24 ;  /* 0x000000021c047825 */ /* 0x000fe200078e0218 */
[----:B------:R-:W-:Y:S01]  /*92e70*/  PRMT R27, R15, 0x7632, R27 ;  /* 0x000076320f1b7816 */ /* 0x000fe2000000001b */
[----:B------:R-:W-:Y:S01]  /*92e80*/  ULDC UR8, c[0x0][0x228] ;  /* 0x00008a0000087ab9 */ /* 0x000fe20000000800 */
[----:B------:R-:W-:Y:S01]  /*92e90*/  ISETP.GE.AND P1, PT, R26, UR5, PT ;  /* 0x000000051a007c0c */ /* 0x000fe2000bf26270 */
[C---:B------:R-:W-:Y:S01]  /*92ea0*/  IMAD.WIDE R16, R28.reuse, 0x2, R22 ;  /* 0x000000021c107825 */ /* 0x040fe200078e0216 */
[----:B------:R-:W-:Y:S01]  /*92eb0*/  ULDC UR6, c[0x0][0x228] ;  /* 0x00008a0000067ab9 */ /* 0x000fe20000000800 */
[----:B------:R-:W-:Y:S01]  /*92ec0*/  ULDC UR5, c[0x0][0x228] ;  /* 0x00008a0000057ab9 */ /* 0x000fe20000000800 */
[----:B------:R-:W-:Y:S01]  /*92ed0*/  ULDC UR10, c[0x0][0x228] ;  /* 0x00008a00000a7ab9 */ /* 0x000fe20000000800 */
[----:B0-----:R-:W2:Y:S01]  /*92ee0*/  LDL.LU R29, [R1+0x25c] ;  /* 0x00025c00011d7983 */ /* 0x001ea20000300800 */
[----:B------:R-:W-:Y:S01]  /*92ef0*/  IMAD.WIDE R18, R28, 0x2, R20 ;  /* 0x000000021c127825 */ /* 0x000fe200078e0214 */
[----:B------:R-:W-:Y:S01]  /*92f00*/  UMOV UR40, UR30 ;  /* 0x0000001e00287c82 */ /* 0x000fe20008000000 */
[----:B------:R-:W-:Y:S01]  /*92f10*/  ULDC.64 UR30, c[0x0][0x228] ;  /* 0x00008a00001e7ab9 */ /* 0x000fe20000000a00 */
[----:B------:R-:W-:Y:S01]  /*92f20*/  STL [R1+0x3500], R0 ;  /* 0x0035000001007387 */ /* 0x000fe20000100800 */
[----:B------:R-:W-:-:S03]  /*92f30*/  ULDC UR12, c[0x0][0x228] ;  /* 0x00008a00000c7ab9 */ /* 0x000fc60000000800 */
[----:B------:R0:W-:Y:S04]  /*92f40*/  STL [R1+0x350c], R24 ;  /* 0x00350c1801007387 */ /* 0x0001e80000100800 */
[----:B------:R1:W-:Y:S04]  /*92f50*/  @P3 STG.E.U16 desc[UR50][R2.64], R14 ;  /* 0x0000000e02003986 */ /* 0x0003e8000c101532 */
[----:B0-----:R-:W3:Y:S04]  /*92f60*/  LDL.LU R24, [R1+0x26c] ;  /* 0x00026c0001187983 */ /* 0x001ee80000300800 */
[----:B------:R-:W-:Y:S04]  /*92f70*/  STL [R1+0x3508], R25 ;  /* 0x0035081901007387 */ /* 0x000fe80000100800 */
[----:B------:R-:W-:Y:S04]  /*92f80*/  STL [R1+0x3510], R23 ;  /* 0x0035101701007387 */ /* 0x000fe80000100800 */
[----:B------:R-:W4:Y:S04]  /*92f90*/  LDL.LU R26, [R1+0x27c] ;  /* 0x00027c00011a7983 */ /* 0x000f280000300800 */
[----:B-1----:R-:W4:Y:S04]  /*92fa0*/  LDL.LU R14, [R1+0x3518] ;  /* 0x00351800010e7983 */ /* 0x002f280000300800 */
[----:B------:R-:W4:Y:S04]  /*92fb0*/  LDL R2, [R1+0x1c00] ;  /* 0x001c000001027983 */ /* 0x000f280000100800 */
[----:B------:R-:W4:Y:S04]  /*92fc0*/  LDL R3, [R1+0x1c04] ;  /* 0x001c040001037983 */ /* 0x000f280000100800 */
[----:B------:R0:W-:Y:S04]  /*92fd0*/  @P6 STG.E.U16 desc[UR50][R4.64], R15 ;  /* 0x0000000f04006986 */ /* 0x0001e8000c101532 */
[----:B------:R1:W-:Y:S04]  /*92fe0*/  @P5 STG.E.U16 desc[UR50][R16.64], R27 ;  /* 0x0000001b10005986 */ /* 0x0003e8000c101532 */
[----:B0-----:R-:W4:Y:S04]  /*92ff0*/  LDL.LU R15, [R1+0x3514] ;  /* 0x00351400010f7983 */ /* 0x001f280000300800 */
[----:B-1----:R-:W4:Y:S04]  /*93000*/  LDL R17, [R1+0x1bf4] ;  /* 0x001bf40001117983 */ /* 0x002f280000100800 */
[----:B------:R-:W4:Y:S04]  /*93010*/  LDL R4, [R1+0x1bf8] ;  /* 0x001bf80001047983 */ /* 0x000f280000100800 */
[----:B------:R-:W4:Y:S01]  /*93020*/  LDL R5, [R1+0x1bfc] ;  /* 0x001bfc0001057983 */ /* 0x000f220000100800 */
[----:B------:R-:W-:-:S05]  /*93030*/  MOV R16, UR43 ;  /* 0x0000002b00107c02 */ /* 0x000fca0008000f00 */
[----:B------:R-:W-:Y:S04]  /*93040*/  STL [R1], R16 ;  /* 0x0000001001007387 */ /* 0x000fe80000100800 */
[----:B------:R-:W-:Y:S04]  /*93050*/  STL [R1+0x34f8], R12 ;  /* 0x0034f80c01007387 */ /* 0x000fe80000100800 */
[----:B------:R-:W-:Y:S01]  /*93060*/  STL [R1+0x34f4], R13 ;  /* 0x0034f40d01007387 */ /* 0x000fe20000100800 */
[----:B--2---:R-:W-:Y:S02]  /*93070*/  PRMT R0, R29, 0x7632, R0 ;  /* 0x000076321d007816 */ /* 0x004fe40000000000 */
[----:B---3--:R-:W-:Y:S01]  /*93080*/  PRMT R25, R24, 0x7632, R25 ;  /* 0x0000763218197816 */ /* 0x008fe20000000019 */
[----:B----4-:R0:W-:Y:S01]  /*93090*/  @P4 STG.E.U16 desc[UR50][R18.64], R26 ;  /* 0x0000001a12004986 */ /* 0x0101e2000c101532 */
[----:B------:R-:W-:-:S02]  /*930a0*/  PRMT R23, R26, 0x7632, R23 ;  /* 0x000076321a177816 */ /* 0x000fc40000000017 */
[----:B------:R-:W-:Y:S01]  /*930b0*/  ISETP.LT.AND P3, PT, R2, UR6, !P0 ;  /* 0x0000000602007c0c */ /* 0x000fe2000c761270 */
[----:B------:R-:W-:Y:S01]  /*930c0*/  ULDC UR6, c[0x0][0x228] ;  /* 0x00008a0000067ab9 */ /* 0x000fe20000000800 */
[----:B0-----:R-:W-:-:S04]  /*930d0*/  IMAD.WIDE R18, R28, 0x2, R8 ;  /* 0x000000021c127825 */ /* 0x001fc800078e0208 */
[----:B------:R-:W-:Y:S01]  /*930e0*/  IMAD.WIDE R26, R28, 0x2, R6 ;  /* 0x000000021c1a7825 */ /* 0x000fe200078e0206 */
[----:B------:R-:W-:Y:S02]  /*930f0*/  ISETP.LT.AND P6, PT, R17, UR42, !P0 ;  /* 0x0000002a11007c0c */ /* 0x000fe4000c7c1270 */
[----:B------:R-:W-:Y:S02]  /*93100*/  ISETP.LT.AND P5, PT, R4, UR44, !P0 ;  /* 0x0000002c04007c0c */ /* 0x000fe4000c7a1270 */
[----:B------:R-:W-:Y:S01]  /*93110*/  ISETP.LT.AND P4, PT, R5, UR8, !P0 ;  /* 0x0000000805007c0c */ /* 0x000fe2000c781270 */
[C---:B------:R-:W-:Y:S01]  /*93120*/  IMAD.WIDE R4, R28.reuse, 0x2, R12 ;  /* 0x000000021c047825 */ /* 0x040fe200078e020c */
[----:B------:R-:W-:Y:S01]  /*93130*/  ISETP.LT.AND P0, PT, R3, UR5, !P0 ;  /* 0x0000000503007c0c */ /* 0x000fe2000c701270 */
[----:B------:R-:W2:Y:S01]  /*93140*/  LDL.LU R13, [R1+0x23c] ;  /* 0x00023c00010d7983 */ /* 0x000ea20000300800 */
[----:B------:R-:W-:Y:S01]  /*93150*/  ULDC UR8, c[0x0][0x228] ;  /* 0x00008a0000087ab9 */ /* 0x000fe20000000800 */
[C---:B------:R-:W-:Y:S01]  /*93160*/  IMAD.WIDE R2, R28.reuse, 0x2, R14 ;  /* 0x000000021c027825 */ /* 0x040fe200078e020e */
[----:B------:R-:W-:Y:S01]  /*93170*/  ULDC UR5, c[0x0][0x248] ;  /* 0x0000920000057ab9 */ /* 0x000fe20000000800 */
[----:B------:R0:W-:Y:S02]  /*93180*/  STL [R1+0x34fc], R11 ;  /* 0x0034fc0b01007387 */ /* 0x0001e40000100800 */
[----:B------:R-:W-:-:S02]  /*93190*/  IMAD.WIDE R16, R28, 0x2, R10 ;  /* 0x000000021c107825 */ /* 0x000fc400078e020a */
[----:B------:R1:W-:Y:S04]  /*931a0*/  @P6 STG.E.U16 desc[UR50][R2.64], R23 ;  /* 0x0000001702006986 */ /* 0x0003e8000c101532 */
[----:B------:R3:W-:Y:S04]  /*931b0*/  @P5 STG.E.U16 desc[UR50][R4.64], R24 ;  /* 0x0000001804005986 */ /* 0x0007e8000c101532 */
[----:B0-----:R-:W4:Y:S04]  /*931c0*/  LDL.LU R11, [R1+0x24c] ;  /* 0x00024c00010b7983 */ /* 0x001f280000300800 */
[----:B-1----:R-:W4:Y:S04]  /*931d0*/  LDL.LU R23, [R1+0x3510] ;  /* 0x0035100001177983 */ /* 0x002f280000300800 */
[----:B------:R-:W4:Y:S04]  /*931e0*/  LDL R2, [R1+0x1be8] ;  /* 0x001be80001027983 */ /* 0x000f280000100800 */
[----:B------:R-:W4:Y:S04]  /*931f0*/  LDL R3, [R1+0x1bf4] ;  /* 0x001bf40001037983 */ /* 0x000f280000100800 */
[----:B---3--:R-:W3:Y:S04]  /*93200*/  LDL.LU R24, [R1+0x350c] ;  /* 0x00350c0001187983 */ /* 0x008ee80000300800 */
[----:B------:R-:W3:Y:S04]  /*93210*/  LDL R5, [R1+0x1bec] ;  /* 0x001bec0001057983 */ /* 0x000ee80000100800 */
[----:B------:R0:W-:Y:S04]  /*93220*/  @P4 STG.E.U16 desc[UR50][R16.64], R25 ;  /* 0x0000001910004986 */ /* 0x0001e8000c101532 */
[----:B------:R1:W-:Y:S04]  /*93230*/  @P3 STG.E.U16 desc[UR50][R18.64], R29 ;  /* 0x0000001d12003986 */ /* 0x0003e8000c101532 */
[----:B------:R1:W-:Y:S04]  /*93240*/  @P0 STG.E.U16 desc[UR50][R26.64], R0 ;  /* 0x000000001a000986 */ /* 0x0003e8000c101532 */
[----:B0-----:R-:W3:Y:S04]  /*93250*/  LDL.LU R25, [R1+0x3508] ;  /* 0x0035080001197983 */ /* 0x001ee80000300800 */
[----:B-1----:R-:W3:Y:S04]  /*93260*/  LDL.LU R29, [R1+0x3504] ;  /* 0x00350400011d7983 */ /* 0x002ee80000300800 */
[----:B------:R-:W3:Y:S01]  /*93270*/  LDL.LU R0, [R1+0x3500] ;  /* 0x0035000001007983 */ /* 0x000ee20000300800 */
[----:B------:R-:W-:Y:S01]  /*93280*/  VIADD R26, R28, UR5 ;  /* 0x000000051c1a7c36 */ /* 0x000fe20008000000 */
[----:B------:R-:W-:-:S03]  /*93290*/  UMOV UR5, UR31 ;  /* 0x0000001f00057c82 */ /* 0x000fc60008000000 */
[----:B------:R-:W-:Y:S01]  /*932a0*/  IMAD.WIDE R16, R26, 0x2, R20 ;  /* 0x000000021a107825 */ /* 0x000fe200078e0214 */
[----:B--2---:R-:W-:Y:S02]  /*932b0*/  PRMT R28, R13, 0x7632, R28 ;  /* 0x000076320d1c7816 */ /* 0x004fe4000000001c */
[----:B----4-:R-:W-:Y:S02]  /*932c0*/  ISETP.LT.AND P6, PT, R2, UR10, !P2 ;  /* 0x0000000a02007c0c */ /* 0x010fe4000d7c1270 */
[----:B------:R-:W-:Y:S02]  /*932d0*/  ISETP.LT.AND P0, PT, R3, UR46, !P2 ;  /* 0x0000002e03007c0c */ /* 0x000fe4000d701270 */
[----:B---3--:R-:W-:Y:S01]  /*932e0*/  ISETP.LT.AND P5, PT, R5, UR8, !P2 ;  /* 0x0000000805007c0c */ /* 0x008fe2000d7a1270 */
[C---:B------:R-:W-:Y:S01]  /*932f0*/  IMAD.WIDE R4, R26.reuse, 0x2, R22 ;  /* 0x000000021a047825 */ /* 0x040fe200078e0216 */
[----:B------:R-:W-:Y:S01]  /*93300*/  PRMT R12, R11, 0x7632, R12 ;  /* 0x000076320b0c7816 */ /* 0x000fe2000000000c */
[----:B------:R-:W-:Y:S01]  /*93310*/  ULDC UR10, c[0x0][0x228] ;  /* 0x00008a00000a7ab9 */ /* 0x000fe20000000800 */
[----:B------:R-:W-:Y:S01]  /*93320*/  ULDC UR8, c[0x0][0x228] ;  /* 0x00008a0000087ab9 */ /* 0x000fe20000000800 */
[----:B------:R-:W-:Y:S01]  /*93330*/  IMAD.WIDE R2, R26, 0x2, R24 ;  /* 0x000000021a027825 */ /* 0x000fe200078e0218 */
[----:B------:R-:W-:Y:S01]  /*93340*/  ISETP.LT.AND P3, PT, R29, UR6, !P2 ;  /* 0x000000061d007c0c */ /* 0x000fe2000d761270 */
[----:B------:R0:W-:Y:S02]  /*93350*/  STL [R1+0x34ec], R29 ;  /* 0x0034ec1d01007387 */ /* 0x0001e40000100800 */
[----:B------:R-:W-:-:S02]  /*93360*/  VIADD R27, R0, 0x9 ;  /* 0x00000009001b7836 */ /* 0x000fc40000000000 */
[----:B------:R-:W-:Y:S01]  /*93370*/  @P6 STG.E.U16 desc[UR50][R2.64], R11 ;  /* 0x0000000b02006986 */ /* 0x000fe2000c101532 */
[----:B------:R-:W-:Y:S01]  /*93380*/  IMAD.WIDE R18, R26, 0x2, R14 ;  /* 0x000000021a127825 */ /* 0x000fe200078e020e */
[----:B------:R-:W-:Y:S01]  /*93390*/  ULDC UR6, c[0x0][0x228] ;  /* 0x00008a0000067ab9 */ /* 0x000fe20000000800 */
[----:B------:R-:W-:Y:S01]  /*933a0*/  ISETP.GE.AND P4, PT, R27, UR5, PT ;  /* 0x000000051b007c0c */ /* 0x000fe2000bf86270 */
[----:B0-----:R-:W2:Y:S01]  /*933b0*/  LDL.LU R29, [R1+0x21c] ;  /* 0x00021c00011d7983 */ /* 0x001ea20000300800 */
[----:B------:R-:W-:-:S03]  /*933c0*/  ULDC UR5, c[0x0][0x248] ;  /* 0x0000920000057ab9 */ /* 0x000fc60000000800 */
[----:B------:R0:W-:Y:S04]  /*933d0*/  STL [R1+0x34f0], R0 ;  /* 0x0034f00001007387 */ /* 0x0001e80000100800 */
[----:B------:R1:W-:Y:S04]  /*933e0*/  @P5 STG.E.U16 desc[UR50][R4.64], R12 ;  /* 0x0000000c04005986 */ /* 0x0003e8000c101532 */
[----:B0-----:R-:W3:Y:S04]  /*933f0*/  LDL.LU R0, [R1+0x22c] ;  /* 0x00022c0001007983 */ /* 0x001ee80000300800 */
[----:B------:R-:W4:Y:S04]  /*93400*/  LDL R27, [R1+0x1be8] ;  /* 0x001be800011b7983 */ /* 0x000f280000100800 */
[----:B------:R-:W4:Y:S04]  /*93410*/  LDL.LU R11, [R1+0x34fc] ;  /* 0x0034fc00010b7983 */ /* 0x000f280000300800 */
[----:B------:R-:W4:Y:S04]  /*93420*/  LDL R2, [R1+0x1c04] ;  /* 0x001c040001027983 */ /* 0x000f280000100800 */
[----:B-1----:R-:W4:Y:S04]  /*93430*/  LDL.LU R12, [R1+0x34f8] ;  /* 0x0034f800010c7983 */ /* 0x002f280000300800 */
[----:B------:R-:W4:Y:S04]  /*93440*/  LDL R4, [R1+0x1bfc] ;  /* 0x001bfc0001047983 */ /* 0x000f280000100800 */
[----:B------:R-:W4:Y:S04]  /*93450*/  LDL R5, [R1+0x1c00] ;  /* 0x001c000001057983 */ /* 0x000f280000100800 */
[----:B------:R0:W-:Y:S04]  /*93460*/  @P3 STG.E.U16 desc[UR50][R16.64], R13 ;  /* 0x0000000d10003986 */ /* 0x0001e8000c101532 */
[----:B0-----:R-:W4:Y:S04]  /*93470*/  LDL.LU R13, [R1+0x34f4] ;  /* 0x0034f400010d7983 */ /* 0x001f280000300800 */
[----:B------:R-:W4:Y:S04]  /*93480*/  LDL R17, [R1+0x1bf8] ;  /* 0x001bf80001117983 */ /* 0x000f280000100800 */
[----:B------:R0:W-:Y:S04]  /*93490*/  @P0 STG.E.U16 desc[UR50][R18.64], R28 ;  /* 0x0000001c12000986 */ /* 0x0001e8000c101532 */
[----:B------:R-:W-:Y:S01]  /*934a0*/  STL [R1+0x34e8], R10 ;  /* 0x0034e80a01007387 */ /* 0x000fe20000100800 */
[----:B0-----:R-:W-:Y:S01]  /*934b0*/  IMAD.WIDE R18, R26, 0x2, R8 ;  /* 0x000000021a127825 */ /* 0x001fe200078e0208 */
[----:B--2---:R-:W-:-:S02]  /*934c0*/  PRMT R3, R29, 0x7632, R3 ;  /* 0x000076321d037816 */ /* 0x004fc40000000003 */
[----:B---3--:R-:W-:Y:S01]  /*934d0*/  PRMT R28, R0, 0x7632, R28 ;  /* 0x00007632001c7816 */ /* 0x008fe2000000001c */
[----:B----4-:R0:W-:Y:S01]  /*934e0*/  STL [R1+0x34e4], R11 ;  /* 0x0034e40b01007387 */ /* 0x0101e20000100800 */
[----:B------:R-:W-:Y:S01]  /*934f0*/  ISETP.LT.AND P3, PT, R4, UR12, !P2 ;  /* 0x0000000c04007c0c */ /* 0x000fe2000d761270 */
[----:B------:R-:W-:Y:S01]  /*93500*/  UMOV UR42, UR30 ;  /* 0x0000001e002a7c82 */ /* 0x000fe20008000000 */
[----:B------:R-:W-:Y:S01]  /*93510*/  ISETP.LT.AND P6, PT, R27, UR6, !P1 ;  /* 0x000000061b007c0c */ /* 0x000fe2000cfc1270 */
[----:B------:R-:W-:Y:S01]  /*93520*/  ULDC UR6, c[0x0][0x228] ;  /* 0x00008a0000067ab9 */ /* 0x000fe20000000800 */
[----:B------:R-:W-:Y:S01]  /*93530*/  ISETP.LT.AND P0, PT, R5, UR10, !P2 ;  /* 0x0000000a05007c0c */ /* 0x000fe2000d701270 */
[C---:B------:R-:W-:Y:S01]  /*93540*/  IMAD.WIDE R4, R26.reuse, 0x2, R10 ;  /* 0x000000021a047825 */ /* 0x040fe200078e020a */
[----:B------:R-:W-:Y:S01]  /*93550*/  ULDC.64 UR30, c[0x0][0x228] ;  /* 0x00008a00001e7ab9 */ /* 0x000fe20000000a00 */
[----:B0-----:R-:W2:Y:S01]  /*93560*/  LDL.LU R11, [R1+0x1f0] ;  /* 0x0001f000010b7983 */ /* 0x001ea20000300800 */
[----:B------:R-:W-:Y:S01]  /*93570*/  ISETP.LT.AND P5, PT, R17, UR48, !P2 ;  /* 0x0000003011007c0c */ /* 0x000fe2000d7a1270 */
[----:B------:R-:W-:Y:S01]  /*93580*/  IMAD.WIDE R16, R26, 0x2, R12 ;  /* 0x000000021a107825 */ /* 0x000fe200078e020c */
[----:B------:R-:W-:-:S11]  /*93590*/  ULDC UR12, c[0x0][0x228] ;  /* 0x00008a00000c7ab9 */ /* 0x000fd60000000800 */
[----:B------:R0:W-:Y:S04]  /*935a0*/  @P5 STG.E.U16 desc[UR50][R16.64], R0 ;  /* 0x0000000010005986 */ /* 0x0001e8000c101532 */
[----:B------:R1:W-:Y:S04]  /*935b0*/  @P3 STG.E.U16 desc[UR50][R4.64], R28 ;  /* 0x0000001c04003986 */ /* 0x0003e8000c101532 */
[----:B------:R3:W-:Y:S04]  /*935c0*/  @P0 STG.E.U16 desc[UR50][R18.64], R29 ;  /* 0x0000001d12000986 */ /* 0x0007e8000c101532 */
[----:B0-----:R-:W4:Y:S04]  /*935d0*/  LDL.LU R0, [R1+0x34f0] ;  /* 0x0034f00001007983 */ /* 0x001f280000300800 */
[----:B-1----:R-:W4:Y:S04]  /*935e0*/  LDL R4, [R1+0x1bf8] ;  /* 0x001bf80001047983 */ /* 0x002f280000100800 */
[----:B------:R-:W4:Y:S04]  /*935f0*/  LDL.LU R5, [R1+0x200] ;  /* 0x0002000001057983 */ /* 0x000f280000300800 */
[----:B---3--:R-:W3:Y:S04]  /*93600*/  LDL.LU R29, [R1+0x34ec] ;  /* 0x0034ec00011d7983 */ /* 0x008ee80000300800 */
[----:B------:R-:W3:Y:S04]  /*93610*/  LDL R18, [R1+0x1bec] ;  /* 0x001bec0001127983 */ /* 0x000ee80000100800 */
[----:B------:R-:W3:Y:S01]  /*93620*/  LDL R19, [R1+0x1bf4] ;  /* 0x001bf40001137983 */ /* 0x000ee20000100800 */
[----:B------:R-:W-:Y:S01]  /*93630*/  ISETP.LT.AND P2, PT, R2, UR8, !P2 ;  /* 0x0000000802007c0c */ /* 0x000fe2000d741270 */
[C---:B------:R-:W-:Y:S01]  /*93640*/  VIADD R2, R26.reuse, UR5 ;  /* 0x000000051a027c36 */ /* 0x040fe20008000000 */
[----:B------:R-:W-:Y:S01]  /*93650*/  UMOV UR8, UR30 ;  /* 0x0000001e00087c82 */ /* 0x000fe20008000000 */
[----:B------:R-:W-:Y:S01]  /*93660*/  IMAD.WIDE R26, R26, 0x2, R6 ;  /* 0x000000021a1a7825 */ /* 0x000fe200078e0206 */
[----:B------:R-:W-:Y:S01]  /*93670*/  UMOV UR18, UR31 ;  /* 0x0000001f00127c82 */ /* 0x000fe20008000000 */
[----:B------:R-:W-:Y:S01]  /*93680*/  ULDC UR5, c[0x0][0x228] ;  /* 0x00008a0000057ab9 */ /* 0x000fe20000000800 */
[----:B------:R-:W-:Y:S01]  /*93690*/  ULDC.64 UR30, c[0x0][0x228] ;  /* 0x00008a00001e7ab9 */ /* 0x000fe20000000a00 */
[----:B------:R-:W-:-:S06]  /*936a0*/  IMAD.WIDE R16, R2, 0x2, R24 ;  /* 0x0000000202107825 */ /* 0x000fcc00078e0218 */
[----:B------:R4:W-:Y:S01]  /*936b0*/  @P2 STG.E.U16 desc[UR50][R26.64], R3 ;  /* 0x000000031a002986 */ /* 0x0009e2000c101532 */
[----:B------:R-:W-:Y:S01]  /*936c0*/  UMOV UR10, UR30 ;  /* 0x0000001e000a7c82 */ /* 0x000fe20008000000 */
[----:B------:R-:W-:Y:S01]  /*936d0*/  UMOV UR16, UR31 ;  /* 0x0000001f00107c82 */ /* 0x000fe20008000000 */
[----:B------:R-:W-:Y:S01]  /*936e0*/  ULDC.64 UR30, c[0x0][0x228] ;  /* 0x00008a00001e7ab9 */ /* 0x000fe20000000a00 */
[----:B--2---:R-:W-:Y:S01]  /*936f0*/  PRMT R28, R11, 0x7632, R28 ;  /* 0x000076320b1c7816 */ /* 0x004fe2000000001c */
[----:B----4-:R-:W-:Y:S01]  /*93700*/  VIADD R3, R0, 0xa ;  /* 0x0000000a00037836 */ /* 0x010fe20000000000 */
[----:B------:R0:W-:Y:S01]  /*93710*/  @P6 STG.E.U16 desc[UR50][R16.64], R5 ;  /* 0x0000000510006986 */ /* 0x0001e2000c101532 */
[----:B------:R-:W-:Y:S02]  /*93720*/  ISETP.LT.AND P2, PT, R4, UR8, !P1 ;  /* 0x0000000804007c0c */ /* 0x000fe4000cf41270 */
[----:B---3--:R-:W-:Y:S02]  /*93730*/  ISETP.LT.AND P5, PT, R29, UR5, !P1 ;  /* 0x000000051d007c0c */ /* 0x008fe4000cfa1270 */
[----:B------:R-:W-:-:S02]  /*93740*/  ISETP.LT.AND P6, PT, R18, UR6, !P1 ;  /* 0x0000000612007c0c */ /* 0x000fc4000cfc1270 */
[----:B------:R-:W-:Y:S02]  /*93750*/  PRMT R10, R5, 0x7632, R10 ;  /* 0x00007632050a7816 */ /* 0x000fe4000000000a */
[----:B------:R-:W-:Y:S01]  /*93760*/  ISETP.LT.AND P3, PT, R19, UR10, !P1 ;  /* 0x0000000a13007c0c */ /* 0x000fe2000cf61270 */
[C---:B0-----:R-:W-:Y:S01]  /*93770*/  IMAD.WIDE R4, R2.reuse, 0x2, R22 ;  /* 0x0000000202047825 */ /* 0x041fe200078e0216 */
[----:B------:R0:W-:Y:S01]  /*93780*/  STL [R1+0x34dc], R0 ;  /* 0x0034dc0001007387 */ /* 0x0001e20000100800 */
[----:B------:R-:W-:Y:S01]  /*93790*/  UMOV UR5, UR31 ;  /* 0x0000001f00057c82 */ /* 0x000fe20008000000 */
[----:B------:R-:W-:Y:S01]  /*937a0*/  ULDC UR10, c[0x0][0x228] ;  /* 0x00008a00000a7ab9 */ /* 0x000fe20000000800 */
[C---:B------:R-:W-:Y:S01]  /*937b0*/  IMAD.WIDE R16, R2.reuse, 0x2, R20 ;  /* 0x0000000202107825 */ /* 0x040fe200078e0214 */
[----:B------:R-:W-:Y:S01]  /*937c0*/  ISETP.GE.AND P0, PT, R3, UR5, PT ;  /* 0x0000000503007c0c */ /* 0x000fe2000bf06270 */
[----:B------:R-:W-:Y:S01]  /*937d0*/  ULDC UR5, c[0x0][0x228] ;  /* 0x00008a0000057ab9 */ /* 0x000fe20000000800 */
[----:B------:R-:W-:Y:S01]  /*937e0*/  ULDC UR8, c[0x0][0x228] ;  /* 0x00008a0000087ab9 */ /* 0x000fe20000000800 */
[----:B------:R-:W-:Y:S01]  /*937f0*/  @P6 STG.E.U16 desc[UR50][R4.64], R10 ;  /* 0x0000000a04006986 */ /* 0x000fe2000c101532 */
[----:B------:R-:W-:Y:S01]  /*93800*/  IMAD.WIDE R26, R2, 0x2, R12 ;  /* 0x00000002021a7825 */ /* 0x000fe200078e020c */
[----:B------:R-:W-:-:S02]  /*93810*/  ULDC UR6, c[0x0][0x228] ;  /* 0x00008a0000067ab9 */ /* 0x000fc40000000800 */
[----:B0-----:R-:W2:Y:S01]  /*93820*/  LDL.LU R0, [R1+0x1c0] ;  /* 0x0001c00001007983 */ /* 0x001ea20000300800 */
[----:B------:R-:W-:-:S03]  /*93830*/  IMAD.WIDE R18, R2, 0x2, R14 ;  /* 0x0000000202127825 */ /* 0x000fc600078e020e */
[----:B------:R0:W-:Y:S04]  /*93840*/  STL [R1+0x34e0], R21 ;  /* 0x0034e01501007387 */ /* 0x0001e80000100800 */
[----:B------:R1:W-:Y:S04]  /*93850*/  @P5 STG.E.U16 desc[UR50][R16.64], R11 ;  /* 0x0000000b10005986 */ /* 0x0003e8000c101532 */
[----:B0-----:R-:W3:Y:S04]  /*93860*/  LDL.LU R21, [R1+0x1d0] ;  /* 0x0001d00001157983 */ /* 0x001ee80000300800 */
[----:B------:R-:W4:Y:S04]  /*93870*/  LDL R3, [R1+0x1c04] ;  /* 0x001c040001037983 */ /* 0x000f280000100800 */
[----:B------:R-:W2:Y:S04]  /*93880*/  LDL.LU R10, [R1+0x34e8] ;  /* 0x0034e800010a7983 */ /* 0x000ea80000300800 */
[----:B------:R-:W3:Y:S04]  /*93890*/  LDL R4, [R1+0x1bfc] ;  /* 0x001bfc0001047983 */ /* 0x000ee80000100800 */
[----:B------:R-:W4:Y:S04]  /*938a0*/  LDL R5, [R1+0x1c00] ;  /* 0x001c000001057983 */ /* 0x000f280000100800 */
[----:B-1----:R-:W2:Y:S04]  /*938b0*/  LDL.LU R11, [R1+0x34e4] ;  /* 0x0034e400010b7983 */ /* 0x002ea80000300800 */
[----:B------:R-:W4:Y:S04]  /*938c0*/  LDL R17, [R1+0x1bec] ;  /* 0x001bec0001117983 */ /* 0x000f280000100800 */
[----:B------:R0:W-:Y:S04]  /*938d0*/  @P3 STG.E.U16 desc[UR50][R18.64], R28 ;  /* 0x0000001c12003986 */ /* 0x0001e8000c101532 */
[----:B0-----:R-:W2:Y:S04]  /*938e0*/  LDL.LU R18, [R1+0x1e0] ;  /* 0x0001e00001127983 */ /* 0x001ea80000300800 */
[----:B------:R-:W2:Y:S04]  /*938f0*/  LDL R19, [R1+0x1be8] ;  /* 0x001be80001137983 */ /* 0x000ea80000100800 */
[----:B------:R-:W-:Y:S01]  /*93900*/  STL [R1+0x34d4], R29 ;  /* 0x0034d41d01007387 */ /* 0x000fe20000100800 */
[----:B---3--:R-:W-:Y:S01]  /*93910*/  ISETP.LT.AND P3, PT, R4, UR5, !P1 ;  /* 0x0000000504007c0c */ /* 0x008fe2000cf61270 */
[----:B------:R-:W-:Y:S01]  /*93920*/  ULDC UR5, c[0x0][0x248] ;  /* 0x0000920000057ab9 */ /* 0x000fe20000000800 */
[----:B------:R-:W-:-:S02]  /*93930*/  PRMT R28, R21, 0x7632, R28 ;  /* 0x00007632151c7816 */ /* 0x000fc4000000001c */
[----:B----4-:R-:W-:Y:S01]  /*93940*/  ISETP.LT.AND P5, PT, R17, UR8, !P4 ;  /* 0x0000000811007c0c */ /* 0x010fe2000e7a1270 */
[----:B--2---:R0:W-:Y:S01]  /*93950*/  @P2 STG.E.U16 desc[UR50][R26.64], R18 ;  /* 0x000000121a002986 */ /* 0x0041e2000c101532 */
[----:B------:R-:W-:Y:S01]  /*93960*/  ISETP.LT.AND P2, PT, R5, UR14, !P1 ;  /* 0x0000000e05007c0c */ /* 0x000fe2000cf41270 */
[----:B------:R-:W-:Y:S01]  /*93970*/  IMAD.WIDE R4, R2, 0x2, R10 ;  /* 0x0000000202047825 */ /* 0x000fe200078e020a */
[----:B------:R-:W-:Y:S01]  /*93980*/  ISETP.LT.AND P1, PT, R3, UR12, !P1 ;  /* 0x0000000c03007c0c */ /* 0x000fe2000cf21270 */
[----:B------:R-:W-:Y:S01]  /*93990*/  UMOV UR60, UR30 ;  /* 0x0000001e003c7c82 */ /* 0x000fe20008000000 */
[----:B------:R-:W-:Y:S02]  /*939a0*/  PRMT R16, R18, 0x7632, R16 ;  /* 0x0000763212107816 */ /* 0x000fe40000000010 */
[----:B------:R-:W-:Y:S01]  /*939b0*/  ISETP.LT.AND P6, PT, R19, UR10, !P4 ;  /* 0x0000000a13007c0c */ /* 0x000fe2000e7c1270 */
[C---:B------:R-:W-:Y:S01]  /*939c0*/  VIADD R3, R2.reuse, UR5 ;  /* 0x0000000502037c36 */ /* 0x040fe20008000000 */
[----:B------:R-:W-:Y:S01]  /*939d0*/  ULDC.64 UR30, c[0x0][0x228] ;  /* 0x00008a00001e7ab9 */ /* 0x000fe20000000a00 */
[----:B------:R1:W-:Y:S01]  /*939e0*/  @P3 STG.E.U16 desc[UR50][R4.64], R16 ;  /* 0x0000001004003986 */ /* 0x0003e2000c101532 */
[C---:B0-----:R-:W-:Y:S01]  /*939f0*/  IMAD.WIDE R26, R2.reuse, 0x2, R6 ;  /* 0x00000002021a7825 */ /* 0x041fe200078e0206 */
[----:B------:R-:W-:Y:S01]  /*93a00*/  ISETP.LT.AND P3, PT, R29, UR6, !P4 ;  /* 0x000000061d007c0c */ /* 0x000fe2000e761270 */
[----:B------:R-:W-:Y:S01]  /*93a10*/  ULDC UR5, c[0x0][0x228] ;  /* 0x00008a0000057ab9 */ /* 0x000fe20000000800 */
[----:B------:R-:W2:Y:S01]  /*93a20*/  LDL.LU R29, [R1+0x1a0] ;  /* 0x0001a000011d7983 */ /* 0x000ea20000300800 */
[C---:B------:R-:W-:Y:S01]  /*93a30*/  IMAD.WIDE R18, R3.reuse, 0x2, R22 ;  /* 0x0000000203127825 */ /* 0x040fe200078e0216 */
[----:B------:R-:W-:Y:S01]  /*93a40*/  UMOV UR10, UR30 ;  /* 0x0000001e000a7c82 */ /* 0x000fe20008000000 */
[----:B------:R-:W-:Y:S01]  /*93a50*/  UMOV UR20, UR31 ;  /* 0x0000001f00147c82 */ /* 0x000fe20008000000 */
[----:B------:R-:W-:Y:S01]  /*93a60*/  UMOV UR59, UR52 ;  /* 0x00000034003b7c82 */ /* 0x000fe20008000000 */
[----:B------:R-:W-:Y:S01]  /*93a70*/  ULDC UR12, c[0x0][0x228] ;  /* 0x00008a00000c7ab9 */ /* 0x000fe20000000800 */
[----:B-1----:R-:W-:Y:S01]  /*93a80*/  IMAD.WIDE R4, R2, 0x2, R8 ;  /* 0x0000000202047825 */ /* 0x002fe200078e0208 */
[----:B------:R-:W-:Y:S01]  /*93a90*/  PRMT R2, R0, 0x7632, R2 ;  /* 0x0000763200027816 */ /* 0x000fe20000000002 */
[----:B------:R-:W-:Y:S01]  /*93aa0*/  STL [R1+0x34d8], R25 ;  /* 0x0034d81901007387 */ /* 0x000fe20000100800 */
[----:B------:R-:W-:Y:S01]  /*93ab0*/  ULDC.64 UR30, c[0x0][0x228] ;  /* 0x00008a00001e7ab9 */ /* 0x000fe20000000a00 */
[----:B------:R-:W-:Y:S01]  /*93ac0*/  IMAD.WIDE R16, R3, 0x2, R24 ;  /* 0x0000000203107825 */ /* 0x000fe200078e0218 */
[----:B------:R-:W-:Y:S01]  /*93ad0*/  ULDC UR6, c[0x0][0x228] ;  /* 0x00008a0000067ab9 */ /* 0x000fe20000000800 */
[----:B------:R0:W-:Y:S01]  /*93ae0*/  @P2 STG.E.U16 desc[UR50][R4.64], R21 ;  /* 0x0000001504002986 */ /* 0x0001e2000c101532 */
[----:B------:R-:W-:-:S03]  /*93af0*/  ULDC.64 UR52, c[0x0][0x228] ;  /* 0x00008a0000347ab9 */ /* 0x000fc60000000a00 */
        /* <DEDUP_REMOVED lines=10> */
[----:B------:R-:W-:Y:S01]  /*93ba0*/  UMOV UR8, UR30 ;  /* 0x0000001e00087c82 */ /* 0x000fe20008000000 */
[----:B--2---:R-:W-:Y:S01]  /*93bb0*/  PRMT R28, R29, 0x7632, R28 ;  /* 0x000076321d1c7816 */ /* 0x004fe2000000001c */
[----:B----4-:R-:W-:-:S05]  /*93bc0*/  IMAD.WIDE R4, R3, 0x2, R20 ;  /* 0x0000000203047825 */ /* 0x010fca00078e0214 */
[----:B------:R0:W-:Y:S01]  /*93bd0*/  @P3 STG.E.U16 desc[UR50][R4.64], R27 ;  /* 0x0000001b04003986 */ /* 0x0001e2000c101532 */
[----:B------:R-:W-:Y:S02]  /*93be0*/  PRMT R25, R27, 0x7632, R25 ;  /* 0x000076321b197816 */ /* 0x000fe40000000019 */
[----:B---3--:R-:W-:Y:S02]  /*93bf0*/  ISETP.LT.AND P5, PT, R16, UR8, !P4 ;  /* 0x0000000810007c0c */ /* 0x008fe4000e7a1270 */
[----:B------:R-:W-:Y:S01]  /*93c00*/  ISETP.LT.AND P6, PT, R19, UR10, !P4 ;  /* 0x0000000a13007c0c */ /* 0x000fe2000e7c1270 */
[----:B0-----:R-:W-:Y:S01]  /*93c10*/  IMAD.WIDE R4, R3, 0x2, R14 ;  /* 0x0000000203047825 */ /* 0x001fe200078e020e */
[----:B------:R-:W-:Y:S01]  /*93c20*/  ISETP.LT.AND P2, PT, R17, UR6, !P4 ;  /* 0x0000000611007c0c */ /* 0x000fe2000e741270 */
[----:B------:R-:W-:Y:S01]  /*93c30*/  ULDC UR10, c[0x0][0x228] ;  /* 0x00008a00000a7ab9 */ /* 0x000fe20000000800 */
[----:B------:R-:W-:Y:S01]  /*93c40*/  ISETP.LT.AND P1, PT, R26, UR5, !P4 ;  /* 0x000000051a007c0c */ /* 0x000fe2000e721270 */
[----:B------:R-:W-:Y:S01]  /*93c50*/  IMAD.WIDE R16, R3, 0x2, R12 ;  /* 0x0000000203107825 */ /* 0x000fe200078e020c */
[----:B------:R-:W-:Y:S01]  /*93c60*/  ULDC UR5, c[0x0][0x248] ;  /* 0x0000920000057ab9 */ /* 0x000fe20000000800 */
[----:B------:R-:W-:Y:S01]  /*93c70*/  ULDC UR8, c[0x0][0x228] ;  /* 0x00008a0000087ab9 */ /* 0x000fe20000000800 */
[----:B------:R-:W-:-:S05]  /*93c80*/  ULDC UR6, c[0x0][0x228] ;  /* 0x00008a0000067ab9 */ /* 0x000fca0000000800 */
[----:B------:R0:W-:Y:S04]  /*93c90*/  @P6 STG.E.U16 desc[UR50][R4.64], R25 ;  /* 0x0000001904006986 */ /* 0x0001e8000c101532 */
[----:B------:R1:W-:Y:S04]  /*93ca0*/  @P5 STG.E.U16 desc[UR50][R16.64], R29 ;  /* 0x0000001d10005986 */ /* 0x0003e8000c101532 */
[----:B0-----:R-:W2:Y:S04]  /*93cb0*/  LDL.LU R25, [R1+0x34d8] ;  /* 0x0034d80001197983 */ /* 0x001ea80000300800 */
[----:B------:R-:W3:Y:S04]  /*93cc0*/  LDL R4, [R1+0x1be8] ;  /* 0x001be80001047983 */ /* 0x000ee80000100800 */
[----:B------:R-:W4:Y:S04]  /*93cd0*/  LDL.LU R5, [R1+0x190] ;  /* 0x0001900001057983 */ /* 0x000f280000300800 */
[----:B-1----:R-:W2:Y:S01]  /*93ce0*/  LDL.LU R29, [R1+0x34d4] ;  /* 0x0034d400011d7983 */ /* 0x002ea20000300800 */
[----:B------:R-:W-:-:S03]  /*93cf0*/  VIADD R2, R0, 0xb ;  /* 0x0000000b00027836 */ /* 0x000fc60000000000 */
[----:B------:R-:W2:Y:S01]  /*93d00*/  LDL R16, [R1+0x1c04] ;  /* 0x001c040001107983 */ /* 0x000ea20000100800 */
[C---:B------:R-:W-:Y:S01]  /*93d10*/  IMAD.WIDE R18, R3.reuse, 0x2, R10 ;  /* 0x0000000203127825 */ /* 0x040fe200078e020a */
[----:B------:R-:W-:Y:S02]  /*93d20*/  ISETP.GE.AND P3, PT, R2, UR53, PT ;  /* 0x0000003502007c0c */ /* 0x000fe4000bf66270 */
[----:B------:R-:W2:Y:S01]  /*93d30*/  LDL R17, [R1+0x1bec] ;  /* 0x001bec0001117983 */ /* 0x000ea20000100800 */
[----:B------:R-:W-:-:S03]  /*93d40*/  IMAD.WIDE R26, R3, 0x2, R8 ;  /* 0x00000002031a7825 */ /* 0x000fc600078e0208 */
[----:B------:R0:W-:Y:S02]  /*93d50*/  @P2 STG.E.U16 desc[UR50][R18.64], R28 ;  /* 0x0000001c12002986 */ /* 0x0001e4000c101532 */
[----:B0-----:R-:W-:Y:S01]  /*93d60*/  VIADD R28, R3, UR5 ;  /* 0x00000005031c7c36 */ /* 0x001fe20008000000 */
[----:B------:R-:W-:Y:S01]  /*93d70*/  UMOV UR22, UR31 ;  /* 0x0000001f00167c82 */ /* 0x000fe20008000000 */
[----:B------:R-:W-:Y:S01]  /*93d80*/  ULDC.64 UR30, c[0x0][0x228] ;  /* 0x00008a00001e7ab9 */ /* 0x000fe20000000a00 */
[----:B------:R-:W-:Y:S01]  /*93d90*/  ULDC UR5, c[0x0][0x228] ;  /* 0x00008a0000057ab9 */ /* 0x000fe20000000800 */
[----:B----4-:R-:W-:Y:S01]  /*93da0*/  PRMT R2, R5, 0x7632, R2 ;  /* 0x0000763205027816 */ /* 0x010fe20000000002 */
[----:B------:R0:W-:Y:S01]  /*93db0*/  @P1 STG.E.U16 desc[UR50][R26.64], R5 ;  /* 0x000000051a001986 */ /* 0x0001e2000c101532 */
[----:B---3--:R-:W-:-:S03]  /*93dc0*/  ISETP.LT.AND P6, PT, R4, UR10, !P0 ;  /* 0x0000000a04007c0c */ /* 0x008fc6000c7c1270 */
[----:B--2---:R-:W-:Y:S04]  /*93dd0*/  STL [R1+0x34c0], R29 ;  /* 0x0034c01d01007387 */ /* 0x004fe80000100800 */
[----:B------:R1:W-:Y:S01]  /*93de0*/  STL [R1+0x34c4], R0 ;  /* 0x0034c40001007387 */ /* 0x0003e20000100800 */
[----:B0-----:R-:W-:-:S03]  /*93df0*/  VIADD R26, R0, 0xc ;  /* 0x0000000c001a7836 */ /* 0x001fc60000000000 */
[----:B------:R-:W-:Y:S01]  /*93e00*/  STL.S16 [R1+0x4], R2 ;  /* 0x0000040201007387 */ /* 0x000fe20000100600 */
[----:B------:R-:W-:-:S03]  /*93e10*/  IMAD.WIDE R4, R28, 0x2, R24 ;  /* 0x000000021c047825 */ /* 0x000fc600078e0218 */
[----:B-1----:R-:W2:Y:S04]  /*93e20*/  LDL.LU R0, [R1+0x204] ;  /* 0x0002040001007983 */ /* 0x002ea80000300800 */
[----:B------:R0:W-:Y:S04]  /*93e30*/  STL [R1+0x34cc], R24 ;  /* 0x0034cc1801007387 */ /* 0x0001e80000100800 */
[----:B0-----:R-:W3:Y:S01]  /*93e40*/  LDL.LU.S16 R24, [R1+0x4] ;  /* 0x0000040001187983 */ /* 0x001ee20000300600 */
[----:B------:R-:W-:Y:S02]  /*93e50*/  ISETP.LT.AND P4, PT, R16, UR12, !P4 ;  /* 0x0000000c10007c0c */ /* 0x000fe4000e781270 */
[----:B------:R-:W-:Y:S01]  /*93e60*/  ISETP.LT.AND P5, PT, R17, UR8, !P0 ;  /* 0x0000000811007c0c */ /* 0x000fe2000c7a1270 */
[----:B------:R-:W-:Y:S01]  /*93e70*/  IMAD.WIDE R2, R3, 0x2, R6 ;  /* 0x0000000203027825 */ /* 0x000fe200078e0206 */
[----:B------:R-:W-:Y:S01]  /*93e80*/  STL [R1+0x34c8], R25 ;  /* 0x0034c81901007387 */ /* 0x000fe20000100800 */
[----:B------:R-:W-:-:S02]  /*93e90*/  ISETP.GE.AND P2, PT, R26, UR55, PT ;  /* 0x000000371a007c0c */ /* 0x000fc4000bf46270 */
[----:B--2---:R-:W-:Y:S01]  /*93ea0*/  PRMT R27, R0, 0x7632, R27 ;  /* 0x00007632001b7816 */ /* 0x004fe2000000001b */
[C---:B------:R-:W-:Y:S01]  /*93eb0*/  IMAD.WIDE R16, R28.reuse, 0x2, R22 ;  /* 0x000000021c107825 */ /* 0x040fe200078e0216 */
[----:B------:R-:W-:Y:S01]  /*93ec0*/  STL [R1+0x34d0], R23 ;  /* 0x0034d01701007387 */ /* 0x000fe20000100800 */
[----:B------:R-:W-:Y:S01]  /*93ed0*/  ISETP.LT.AND P1, PT, R29, UR6, !P0 ;  /* 0x000000061d007c0c */ /* 0x000fe2000c721270 */
[----:B------:R-:W-:Y:S01]  /*93ee0*/  UMOV UR12, UR30 ;  /* 0x0000001e000c7c82 */ /* 0x000fe20008000000 */
[----:B------:R-:W-:Y:S01]  /*93ef0*/  UMOV UR24, UR31 ;  /* 0x0000001f00187c82 */ /* 0x000fe20008000000 */
[----:B------:R-:W2:Y:S01]  /*93f00*/  LDL.LU R26, [R1+0x1f4] ;  /* 0x0001f400011a7983 */ /* 0x000ea20000300800 */
[----:B------:R-:W-:Y:S01]  /*93f10*/  ULDC.64 UR30, c[0x0][0x228] ;  /* 0x00008a00001e7ab9 */ /* 0x000fe20000000a00 */
[----:B------:R-:W-:Y:S01]  /*93f20*/  IMAD.WIDE R18, R28, 0x2, R20 ;  /* 0x000000021c127825 */ /* 0x000fe200078e0214 */
[----:B------:R-:W-:Y:S01]  /*93f30*/  ULDC UR8, c[0x0][0x228] ;  /* 0x00008a0000087ab9 */ /* 0x000fe20000000800 */
[----:B---3--:R0:W-:Y:S01]  /*93f40*/  @P4 STG.E.U16 desc[UR50][R2.64], R24 ;  /* 0x0000001802004986 */ /* 0x0081e2000c101532 */
[----:B------:R-:W-:-:S03]  /*93f50*/  ULDC UR6, c[0x0][0x228] ;  /* 0x00008a0000067ab9 */ /* 0x000fc60000000800 */
[----:B------:R1:W-:Y:S04]  /*93f60*/  @P6 STG.E.U16 desc[UR50][R4.64], R0 ;  /* 0x0000000004006986 */ /* 0x0003e8000c101532 */
[----:B------:R3:W-:Y:S04]  /*93f70*/  @P5 STG.E.U16 desc[UR50][R16.64], R27 ;  /* 0x0000001b10005986 */ /* 0x0007e8000c101532 */
[----:B0-----:R-:W4:Y:S04]  /*93f80*/  LDL R2, [R1+0x1c00] ;  /* 0x001c000001027983 */ /* 0x001f280000100800 */
[----:B------:R-:W4:Y:S04]  /*93f90*/  LDL R3, [R1+0x1c04] ;  /* 0x001c040001037983 */ /* 0x000f280000100800 */
[----:B------:R-:W4:Y:S04]  /*93fa0*/  LDL.LU R24, [R1+0x1e4] ;  /* 0x0001e40001187983 */ /* 0x000f280000300800 */
[----:B-1----:R-:W4:Y:S04]  /*93fb0*/  LDL R4, [R1+0x1bf8] ;  /* 0x001bf80001047983 */ /* 0x002f280000100800 */
[----:B------:R-:W4:Y:S04]  /*93fc0*/  LDL R5, [R1+0x1bfc] ;  /* 0x001bfc0001057983 */ /* 0x000f280000100800 */
[----:B------:R-:W4:Y:S04]  /*93fd0*/  LDL.LU R0, [R1+0x1d4] ;  /* 0x0001d40001007983 */ /* 0x000f280000300800 */
[----:B---3--:R-:W3:Y:S01]  /*93fe0*/  LDL R17, [R1+0x1bf4] ;  /* 0x001bf40001117983 */ /* 0x008ee20000100800 */
[----:B------:R-:W-:-:S03]  /*93ff0*/  UMOV UR10, UR30 ;  /* 0x0000001e000a7c82 */ /* 0x000fc60008000000 */
[----:B------:R-:W-:Y:S04]  /*94000*/  STL [R1+0x34b8], R12 ;  /* 0x0034b80c01007387 */ /* 0x000fe80000100800 */
[----:B--2---:R0:W-:Y:S01]  /*94010*/  @P1 STG.E.U16 desc[UR50][R18.64], R26 ;  /* 0x0000001a12001986 */ /* 0x0041e2000c101532 */
[----:B------:R-:W-:Y:S01]  /*94020*/  PRMT R23, R26, 0x7632, R23 ;  /* 0x000076321a177816 */ /* 0x000fe20000000017 */
[----:B0-----:R-:W-:Y:S01]  /*94030*/  IMAD.WIDE R18, R28, 0x2, R8 ;  /* 0x000000021c127825 */ /* 0x001fe200078e0208 */
[----:B----4-:R-:W-:Y:S02]  /*94040*/  ISETP.LT.AND P1, PT, R2, UR6, !P0 ;  /* 0x0000000602007c0c */ /* 0x010fe4000c721270 */
[----:B------:R-:W-:Y:S02]  /*94050*/  ISETP.LT.AND P5, PT, R4, UR10, !P0 ;  /* 0x0000000a04007c0c */ /* 0x000fe4000c7a1270 */
[----:B------:R-:W-:-:S02]  /*94060*/  ISETP.LT.AND P4, PT, R5, UR8, !P0 ;  /* 0x0000000805007c0c */ /* 0x000fc4000c781270 */
[----:B---3--:R-:W-:Y:S01]  /*94070*/  ISETP.LT.AND P6, PT, R17, UR12, !P0 ;  /* 0x0000000c11007c0c */ /* 0x008fe2000c7c1270 */
[----:B------:R-:W-:Y:S01]  /*94080*/  IMAD.WIDE R4, R28, 0x2, R12 ;  /* 0x000000021c047825 */ /* 0x000fe200078e020c */
[----:B------:R-:W-:Y:S01]  /*94090*/  ISETP.LT.AND P0, PT, R3, UR5, !P0 ;  /* 0x0000000503007c0c */ /* 0x000fe2000c701270 */
[----:B------:R-:W2:Y:S01]  /*940a0*/  LDL.LU R12, [R1+0x1c4] ;  /* 0x0001c400010c7983 */ /* 0x000ea20000300800 */
[----:B------:R-:W-:Y:S01]  /*940b0*/  PRMT R25, R24, 0x7632, R25 ;  /* 0x0000763218197816 */ /* 0x000fe20000000019 */
[----:B------:R-:W-:Y:S01]  /*940c0*/  IMAD.WIDE R2, R28, 0x2, R14 ;  /* 0x000000021c027825 */ /* 0x000fe200078e020e */
[----:B------:R-:W-:Y:S01]  /*940d0*/  PRMT R29, R0, 0x7632, R29 ;  /* 0x00007632001d7816 */ /* 0x000fe2000000001d */
[----:B------:R0:W-:Y:S01]  /*940e0*/  STL [R1+0x34b0], R13 ;  /* 0x0034b00d01007387 */ /* 0x0001e20000100800 */
[----:B------:R-:W-:Y:S01]  /*940f0*/  ULDC UR6, c[0x0][0x228] ;  /* 0x00008a0000067ab9 */ /* 0x000fe20000000800 */
[C---:B------:R-:W-:Y:S01]  /*94100*/  IMAD.WIDE R16, R28.reuse, 0x2, R10 ;  /* 0x000000021c107825 */ /* 0x040fe200078e020a */
[----:B------:R-:W-:Y:S01]  /*94110*/  ULDC UR10, c[0x0][0x228] ;  /* 0x00008a00000a7ab9 */ /* 0x000fe20000000800 */
[----:B------:R-:W-:Y:S01]  /*94120*/  ULDC UR8, c[0x0][0x228] ;  /* 0x00008a0000087ab9 */ /* 0x000fe20000000800 */
[----:B------:R-:W-:Y:S01]  /*94130*/  UMOV UR26, UR31 ;  /* 0x0000001f001a7c82 */ /* 0x000fe20008000000 */
[----:B------:R1:W-:Y:S01]  /*94140*/  @P6 STG.E.U16 desc[UR50][R2.64], R23 ;  /* 0x0000001702006986 */ /* 0x0003e2000c101532 */
[----:B------:R-:W-:Y:S01]  /*94150*/  IMAD.WIDE R26, R28, 0x2, R6 ;  /* 0x000000021c1a7825 */ /* 0x000fe200078e0206 */
[----:B------:R-:W-:Y:S01]  /*94160*/  ULDC UR5, c[0x0][0x248] ;  /* 0x0000920000057ab9 */ /* 0x000fe20000000800 */
[----:B------:R-:W-:Y:S01]  /*94170*/  ULDC.64 UR30, c[0x0][0x228] ;  /* 0x00008a00001e7ab9 */ /* 0x000fe20000000a00 */
[----:B0-----:R-:W3:Y:S04]  /*94180*/  LDL.LU R13, [R1+0x1b4] ;  /* 0x0001b400010d7983 */ /* 0x001ee80000300800 */
[----:B------:R0:W-:Y:S04]  /*94190*/  @P5 STG.E.U16 desc[UR50][R4.64], R24 ;  /* 0x0000001804005986 */ /* 0x0001e8000c101532 */
[----:B-1----:R-:W4:Y:S04]  /*941a0*/  LDL.LU R23, [R1+0x34d0] ;  /* 0x0034d00001177983 */ /* 0x002f280000300800 */
[----:B------:R-:W2:Y:S04]  /*941b0*/  LDL R2, [R1+0x1be8] ;  /* 0x001be80001027983 */ /* 0x000ea80000100800 */
[----:B------:R-:W3:Y:S04]  /*941c0*/  LDL R3, [R1+0x1bf4] ;  /* 0x001bf40001037983 */ /* 0x000ee80000100800 */
[----:B0-----:R-:W4:Y:S04]  /*941d0*/  LDL.LU R24, [R1+0x34cc] ;  /* 0x0034cc0001187983 */ /* 0x001f280000300800 */
[----:B------:R-:W3:Y:S04]  /*941e0*/  LDL R5, [R1+0x1bec] ;  /* 0x001bec0001057983 */ /* 0x000ee80000100800 */
[----:B------:R0:W-:Y:S04]  /*941f0*/  @P4 STG.E.U16 desc[UR50][R16.64], R25 ;  /* 0x0000001910004986 */ /* 0x0001e8000c101532 */
[----:B------:R1:W-:Y:S04]  /*94200*/  @P1 STG.E.U16 desc[UR50][R18.64], R0 ;  /* 0x0000000012001986 */ /* 0x0003e8000c101532 */
[----:B------:R1:W-:Y:S04]  /*94210*/  @P0 STG.E.U16 desc[UR50][R26.64], R29 ;  /* 0x0000001d1a000986 */ /* 0x0003e8000c101532 */
[----:B0-----:R-:W4:Y:S04]  /*94220*/  LDL.LU R25, [R1+0x34c8] ;  /* 0x0034c80001197983 */ /* 0x001f280000300800 */
[----:B-1----:R-:W4:Y:S04]  /*94230*/  LDL.LU R0, [R1+0x34c4] ;  /* 0x0034c40001007983 */ /* 0x002f280000300800 */
[----:B------:R-:W2:Y:S01]  /*94240*/  LDL.LU R29, [R1+0x34c0] ;  /* 0x0034c000011d7983 */ /* 0x000ea20000300800 */
[----:B------:R-:W-:Y:S01]  /*94250*/  UMOV UR12, UR30 ;  /* 0x0000001e000c7c82 */ /* 0x000fe20008000000 */
[----:B--2---:R-:W-:-:S02]  /*94260*/  ISETP.LT.AND P4, PT, R29, UR6, !P3 ;  /* 0x000000061d007c0c */ /* 0x004fc4000df81270 */
[----:B------:R-:W2:Y:S01]  /*94270*/  LDL.LU R29, [R1+0x34bc] ;  /* 0x0034bc00011d7983 */ /* 0x000ea20000300800 */
[----:B------:R-:W-:Y:S02]  /*94280*/  ISETP.LT.AND P6, PT, R2, UR10, !P3 ;  /* 0x0000000a02007c0c */ /* 0x000fe4000dfc1270 */
[----:B---3--:R-:W-:Y:S01]  /*94290*/  ISETP.LT.AND P5, PT, R5, UR8, !P3 ;  /* 0x0000000805007c0c */ /* 0x008fe2000dfa1270 */
[----:B------:R-:W-:Y:S01]  /*942a0*/  VIADD R2, R28, UR5 ;  /* 0x000000051c027c36 */ /* 0x000fe20008000000 */
[----:B------:R-:W-:Y:S01]  /*942b0*/  ISETP.LT.AND P0, PT, R3, UR12, !P3 ;  /* 0x0000000c03007c0c */ /* 0x000fe2000df01270 */
[----:B----4-:R-:W-:Y:S01]  /*942c0*/  VIADD R3, R0, 0xd ;  /* 0x0000000d00037836 */ /* 0x010fe20000000000 */
[----:B------:R-:W-:Y:S01]  /*942d0*/  UMOV UR58, UR57 ;  /* 0x00000039003a7c82 */ /* 0x000fe20008000000 */
[C---:B------:R-:W-:Y:S01]  /*942e0*/  IMAD.WIDE R4, R2.reuse, 0x2, R24 ;  /* 0x0000000202047825 */ /* 0x040fe200078e0218 */
[----:B------:R-:W-:Y:S01]  /*942f0*/  UMOV UR34, UR56 ;  /* 0x0000003800227c82 */ /* 0x000fe20008000000 */
[----:B------:R0:W-:Y:S01]  /*94300*/  STL [R1+0x34ac], R0 ;  /* 0x0034ac0001007387 */ /* 0x0001e20000100800 */
[----:B------:R-:W-:Y:S01]  /*94310*/  ULDC.64 UR56, c[0x0][0x228] ;  /* 0x00008a0000387ab9 */ /* 0x000fe20000000a00 */
[----:B------:R-:W-:Y:S01]  /*94320*/  IMAD.WIDE R16, R2, 0x2, R22 ;  /* 0x0000000202107825 */ /* 0x000fe200078e0216 */
[----:B------:R-:W-:Y:S01]  /*94330*/  ISETP.GE.AND P1, PT, R3, UR57, PT ;  /* 0x0000003903007c0c */ /* 0x000fe2000bf26270 */
[----:B------:R-:W-:Y:S01]  /*94340*/  @P6 STG.E.U16 desc[UR50][R4.64], R12 ;  /* 0x0000000c04006986 */ /* 0x000fe2000c101532 */
[----:B--2---:R-:W-:-:S03]  /*94350*/  PRMT R29, R12, 0x7632, R29 ;  /* 0x000076320c1d7816 */ /* 0x004fc6000000001d */
[----:B0-----:R-:W2:Y:S01]  /*94360*/  LDL.LU R0, [R1+0x1a4] ;  /* 0x0001a40001007983 */ /* 0x001ea20000300800 */
[C---:B------:R-:W-:Y:S01]  /*94370*/  IMAD.WIDE R18, R2.reuse, 0x2, R20 ;  /* 0x0000000202127825 */ /* 0x040fe200078e0214 */
[----:B------:R-:W-:Y:S01]  /*94380*/  PRMT R28, R13, 0x7632, R28 ;  /* 0x000076320d1c7816 */ /* 0x000fe2000000001c */
[----:B------:R-:W-:Y:S01]  /*94390*/  UMOV UR28, UR31 ;  /* 0x0000001f001c7c82 */ /* 0x000fe20008000000 */
[----:B------:R0:W-:Y:S01]  /*943a0*/  STL [R1+0x34a8], R23 ;  /* 0x0034a81701007387 */ /* 0x0001e20000100800 */
[----:B------:R-:W-:Y:S01]  /*943b0*/  IMAD.WIDE R26, R2, 0x2, R14 ;  /* 0x00000002021a7825 */ /* 0x000fe200078e020e */
[----:B------:R-:W-:Y:S01]  /*943c0*/  ULDC.64 UR30, c[0x0][0x228] ;  /* 0x00008a00001e7ab9 */ /* 0x000fe20000000a00 */
[----:B------:R-:W-:Y:S01]  /*943d0*/  ULDC UR10, c[0x0][0x228] ;  /* 0x00008a00000a7ab9 */ /* 0x000fe20000000800 */
[----:B------:R-:W3:Y:S01]  /*943e0*/  LDL R3, [R1+0x1be8] ;  /* 0x001be80001037983 */ /* 0x000ee20000100800 */
[----:B------:R-:W-:Y:S01]  /*943f0*/  ULDC UR12, c[0x0][0x228] ;  /* 0x00008a00000c7ab9 */ /* 0x000fe20000000800 */
[----:B------:R-:W-:Y:S01]  /*94400*/  ULDC UR8, c[0x0][0x228] ;  /* 0x00008a0000087ab9 */ /* 0x000fe20000000800 */
[----:B------:R-:W-:Y:S01]  /*94410*/  ULDC UR5, c[0x0][0x248] ;  /* 0x0000920000057ab9 */ /* 0x000fe20000000800 */
[----:B------:R1:W-:Y:S04]  /*94420*/  @P5 STG.E.U16 desc[UR50][R16.64], R29 ;  /* 0x0000001d10005986 */ /* 0x0003e8000c101532 */
[----:B0-----:R-:W4:Y:S04]  /*94430*/  LDL R23, [R1+0x1bf8] ;  /* 0x001bf80001177983 */ /* 0x001f280000100800 */
[----:B------:R-:W3:Y:S04]  /*94440*/  LDL.LU R12, [R1+0x34b8] ;  /* 0x0034b800010c7983 */ /* 0x000ee80000300800 */
[----:B------:R-:W2:Y:S04]  /*94450*/  LDL R4, [R1+0x1c00] ;  /* 0x001c000001047983 */ /* 0x000ea80000100800 */
[----:B------:R-:W3:Y:S04]  /*94460*/  LDL R5, [R1+0x1c04] ;  /* 0x001c040001057983 */ /* 0x000ee80000100800 */
[----:B-1----:R-:W3:Y:S04]  /*94470*/  LDL.LU R29, [R1+0x34b4] ;  /* 0x0034b400011d7983 */ /* 0x002ee80000300800 */
[----:B------:R-:W3:Y:S01]  /*94480*/  LDL R17, [R1+0x1bfc] ;  /* 0x001bfc0001117983 */ /* 0x000ee20000100800 */
[----:B------:R-:W-:-:S03]  /*94490*/  UMOV UR6, UR30 ;  /* 0x0000001e00067c82 */ /* 0x000fc60008000000 */
[----:B------:R0:W-:Y:S04]  /*944a0*/  @P4 STG.E.U16 desc[UR50][R18.64], R13 ;  /* 0x0000000d12004986 */ /* 0x0001e8000c101532 */
[----:B------:R-:W-:Y:S04]  /*944b0*/  @P0 STG.E.U16 desc[UR50][R26.64], R28 ;  /* 0x0000001c1a000986 */ /* 0x000fe8000c101532 */
[----:B0-----:R-:W3:Y:S04]  /*944c0*/  LDL.LU R13, [R1+0x34b0] ;  /* 0x0034b000010d7983 */ /* 0x001ee80000300800 */
[----:B------:R0:W-:Y:S01]  /*944d0*/  STL [R1+0x34a4], R11 ;  /* 0x0034a40b01007387 */ /* 0x0001e20000100800 */
[----:B----4-:R-:W-:Y:S01]  /*944e0*/  ISETP.LT.AND P5, PT, R23, UR6, !P3 ;  /* 0x0000000617007c0c */ /* 0x010fe2000dfa1270 */
[----:B------:R-:W-:Y:S01]  /*944f0*/  ULDC UR6, c[0x0][0x228] ;  /* 0x00008a0000067ab9 */ /* 0x000fe20000000800 */
[----:B--2---:R-:W-:-:S02]  /*94500*/  ISETP.LT.AND P0, PT, R4, UR10, !P3 ;  /* 0x0000000a04007c0c */ /* 0x004fc4000df01270 */
[----:B---3--:R-:W-:Y:S02]  /*94510*/  ISETP.LT.AND P4, PT, R17, UR12, !P3 ;  /* 0x0000000c11007c0c */ /* 0x008fe4000df81270 */
[----:B------:R-:W-:Y:S01]  /*94520*/  ISETP.LT.AND P3, PT, R5, UR8, !P3 ;  /* 0x0000000805007c0c */ /* 0x000fe2000df61270 */
[----:B------:R-:W-:Y:S02]  /*94530*/  IMAD.WIDE R4, R2, 0x2, R10 ;  /* 0x0000000202047825 */ /* 0x000fe400078e020a */
[----:B0-----:R-:W2:Y:S01]  /*94540*/  LDL.LU R11, [R1+0x194] ;  /* 0x00019400010b7983 */ /* 0x001ea20000300800 */
[----:B------:R-:W-:Y:S01]  /*94550*/  PRMT R28, R0, 0x7632, R28 ;  /* 0x00007632001c7816 */ /* 0x000fe2000000001c */
[C---:B------:R-:W-:Y:S01]  /*94560*/  IMAD.WIDE R18, R2.reuse, 0x2, R8 ;  /* 0x0000000202127825 */ /* 0x040fe200078e0208 */
[----:B------:R-:W-:Y:S01]  /*94570*/  ISETP.LT.AND P6, PT, R3, UR6, !P2 ;  /* 0x0000000603007c0c */ /* 0x000fe2000d7c1270 */
[----:B------:R-:W-:Y:S01]  /*94580*/  UMOV UR38, UR58 ;  /* 0x0000003a00267c82 */ /* 0x000fe20008000000 */
[----:B------:R-:W-:Y:S01]  /*94590*/  UMOV UR44, UR59 ;  /* 0x0000003b002c7c82 */ /* 0x000fe20008000000 */
[C---:B------:R-:W-:Y:S01]  /*945a0*/  VIADD R3, R2.reuse, UR5 ;  /* 0x0000000502037c36 */ /* 0x040fe20008000000 */
[----:B------:R-:W-:Y:S01]  /*945b0*/  ULDC.64 UR58, c[0x0][0x228] ;  /* 0x00008a00003a7ab9 */ /* 0x000fe20000000a00 */
[----:B------:R-:W-:-:S04]  /*945c0*/  IMAD.WIDE R26, R2, 0x2, R6 ;  /* 0x00000002021a7825 */ /* 0x000fc800078e0206 */
[----:B------:R-:W-:Y:S01]  /*945d0*/  IMAD.WIDE R16, R2, 0x2, R12 ;  /* 0x0000000202107825 */ /* 0x000fe200078e020c */
[----:B------:R-:W-:Y:S01]  /*945e0*/  UMOV UR37, UR34 ;  /* 0x0000002200257c82 */ /* 0x000fe20008000000 */
[----:B------:R-:W-:Y:S01]  /*945f0*/  UMOV UR43, UR32 ;  /* 0x00000020002b7c82 */ /* 0x000fe20008000000 */
[----:B------:R-:W-:Y:S01]  /*94600*/  ULDC UR6, c[0x0][0x228] ;  /* 0x00008a0000067ab9 */ /* 0x000fe20000000800 */
[----:B------:R-:W-:Y:S01]  /*94610*/  ULDC UR5, c[0x0][0x228] ;  /* 0x00008a0000057ab9 */ /* 0x000fe20000000800 */
[----:B------:R0:W-:Y:S04]  /*94620*/  @P5 STG.E.U16 desc[UR50][R16.64], R0 ;  /* 0x0000000010005986 */ /* 0x0001e8000c101532 */
[----:B------:R1:W-:Y:S04]  /*94630*/  @P4 STG.E.U16 desc[UR50][R4.64], R28 ;  /* 0x0000001c04004986 */ /* 0x0003e8000c101532 */
[----:B0-----:R-:W3:Y:S04]  /*94640*/  LDL.LU R0, [R1+0x34ac] ;  /* 0x0034ac0001007983 */ /* 0x001ee80000300800 */
[----:B-1----:R-:W4:Y:S04]  /*94650*/  LDL R4, [R1+0x1bf4] ;  /* 0x001bf40001047983 */ /* 0x002f280000100800 */
[----:B------:R-:W3:Y:S01]  /*94660*/  LDL.LU R5, [R1+0x208] ;  /* 0x0002080001057983 */ /* 0x000ee20000300800 */
[----:B------:R-:W-:Y:S01]  /*94670*/  UMOV UR8, UR58 ;  /* 0x0000003a00087c82 */ /* 0x000fe20008000000 */
[----:B--2---:R-:W-:-:S02]  /*94680*/  PRMT R2, R11, 0x7632, R2 ;  /* 0x000076320b027816 */ /* 0x004fc40000000002 */
[----:B------:R0:W-:Y:S04]  /*94690*/  @P0 STG.E.U16 desc[UR50][R18.64], R11 ;  /* 0x0000000b12000986 */ /* 0x0001e8000c101532 */
[----:B------:R1:W-:Y:S04]  /*946a0*/  @P3 STG.E.U16 desc[UR50][R26.64], R2 ;  /* 0x000000021a003986 */ /* 0x0003e8000c101532 */
[----:B0-----:R-:W2:Y:S04]  /*946b0*/  LDL R18, [R1+0x1bec] ;  /* 0x001bec0001127983 */ /* 0x001ea80000100800 */
[----:B------:R-:W2:Y:S04]  /*946c0*/  LDL R19, [R1+0x1bf0] ;  /* 0x001bf00001137983 */ /* 0x000ea80000100800 */
[----:B------:R-:W2:Y:S04]  /*946d0*/  LDL.LU R11, [R1+0x1f8] ;  /* 0x0001f800010b7983 */ /* 0x000ea80000300800 */
[----:B-1----:R-:W2:Y:S04]  /*946e0*/  LDL.LU R26, [R1+0x230] ;  /* 0x00023000011a7983 */ /* 0x002ea80000300800 */
[----:B------:R-:W2:Y:S01]  /*946f0*/  LDL.LU R27, [R1+0x220] ;  /* 0x00022000011b7983 */ /* 0x000ea20000300800 */
[----:B------:R-:W-:Y:S01]  /*94700*/  ISETP.LT.AND P3, PT, R23, UR8, !P2 ;  /* 0x0000000817007c0c */ /* 0x000fe2000d761270 */
[----:B------:R-:W-:Y:S01]  /*94710*/  UMOV UR34, UR59 ;  /* 0x0000003b00227c82 */ /* 0x000fe20008000000 */
[----:B------:R-:W-:Y:S01]  /*94720*/  IMAD.WIDE R16, R3, 0x2, R24 ;  /* 0x0000000203107825 */ /* 0x000fe200078e0218 */
[----:B------:R-:W2:Y:S01]  /*94730*/  LDL.LU R23, [R1+0x34a8] ;  /* 0x0034a80001177983 */ /* 0x000ea20000300800 */
[----:B------:R-:W-:Y:S01]  /*94740*/  ULDC.64 UR58, c[0x0][0x228] ;  /* 0x00008a00003a7ab9 */ /* 0x000fe20000000a00 */
[----:B------:R-:W-:Y:S01]  /*94750*/  UMOV UR30, UR31 ;  /* 0x0000001f001e7c82 */ /* 0x000fe20008000000 */
[----:B------:R-:W-:Y:S01]  /*94760*/  UMOV UR10, UR58 ;  /* 0x0000003a000a7c82 */ /* 0x000fe20008000000 */
[----:B------:R-:W-:Y:S01]  /*94770*/  UMOV UR32, UR59 ;  /* 0x0000003b00207c82 */ /* 0x000fe20008000000 */
[----:B---3--:R0:W-:Y:S01]  /*94780*/  @P6 STG.E.U16 desc[UR50][R16.64], R5 ;  /* 0x0000000510006986 */ /* 0x0081e2000c101532 */
[----:B----4-:R-:W-:Y:S01]  /*94790*/  ISETP.LT.AND P4, PT, R4, UR10, !P2 ;  /* 0x0000000a04007c0c */ /* 0x010fe2000d781270 */
[----:B------:R-:W-:Y:S01]  /*947a0*/  VIADD R2, R0, 0xe ;  /* 0x0000000e00027836 */ /* 0x000fe20000000000 */
[----:B------:R-:W-:Y:S01]  /*947b0*/  R2UR UR31, R29 ;  /* 0x000000001d1f72ca */ /* 0x000fe200000e0000 */
[----:B------:R1:W-:Y:S01]  /*947c0*/  STL [R1+0x349c], R0 ;  /* 0x00349c0001007387 */ /* 0x0003e20000100800 */
[----:B------:R-:W-:Y:S01]  /*947d0*/  PRMT R29, R5, 0x7632, R29 ;  /* 0x00007632051d7816 */ /* 0x000fe2000000001d */
[----:B------:R-:W-:Y:S01]  /*947e0*/  ULDC UR8, c[0x0][0x228] ;  /* 0x00008a0000087ab9 */ /* 0x000fe20000000800 */
[----:B------:R-:W-:Y:S01]  /*947f0*/  ULDC UR10, c[0x0][0x228] ;  /* 0x00008a00000a7ab9 */ /* 0x000fe20000000800 */
[----:B0-----:R-:W-:Y:S01]  /*94800*/  IMAD.WIDE R16, R3, 0x2, R20 ;  /* 0x0000000203107825 */ /* 0x001fe200078e0214 */
[----:B-1----:R-:W3:Y:S04]  /*94810*/  LDL.LU R0, [R1+0x1c8] ;  /* 0x0001c80001007983 */ /* 0x002ee80000300800 */
[----:B------:R0:W-:Y:S04]  /*94820*/  STL [R1+0x34a0], R21 ;  /* 0x0034a01501007387 */ /* 0x0001e80000100800 */
[----:B0-----:R-:W4:Y:S01]  /*94830*/  LDL.LU R21, [R1+0x1d8] ;  /* 0x0001d80001157983 */ /* 0x001f220000300800 */
[----:B--2---:R-:W-:Y:S01]  /*94840*/  ISETP.LT.AND P6, PT, R18, UR6, !P2 ;  /* 0x0000000612007c0c */ /* 0x004fe2000d7c1270 */
[----:B------:R-:W-:Y:S01]  /*94850*/  ULDC UR6, c[0x0][0x228] ;  /* 0x00008a0000067ab9 */ /* 0x000fe20000000800 */
[----:B------:R-:W-:-:S02]  /*94860*/  ISETP.LT.AND P5, PT, R19, UR5, !P2 ;  /* 0x0000000513007c0c */ /* 0x000fc4000d7a1270 */
[----:B------:R-:W-:Y:S02]  /*94870*/  R2UR UR59, R26 ;  /* 0x000000001a3b72ca */ /* 0x000fe400000e0000 */
[----:B------:R-:W-:Y:S01]  /*94880*/  R2UR UR58, R27 ;  /* 0x000000001b3a72ca */ /* 0x000fe200000e0000 */
[----:B------:R-:W-:Y:S01]  /*94890*/  IMAD.WIDE R18, R3, 0x2, R14 ;  /* 0x0000000203127825 */ /* 0x000fe200078e020e */
[----:B------:R-:W-:Y:S01]  /*948a0*/  PRMT R28, R11, 0x7632, R28 ;  /* 0x000076320b1c7816 */ /* 0x000fe2000000001c */
[----:B------:R-:W-:Y:S02]  /*948b0*/  ULDC UR5, c[0x0][0x228] ;  /* 0x00008a0000057ab9 */ /* 0x000fe40000000800 */
[----:B------:R-:W-:-:S06]  /*948c0*/  IMAD.WIDE R4, R3, 0x2, R22 ;  /* 0x0000000203047825 */ /* 0x000fcc00078e0216 */
[----:B------:R-:W-:Y:S01]  /*948d0*/  UMOV UR46, UR59 ;  /* 0x0000003b002e7c82 */ /* 0x000fe20008000000 */
[----:B------:R0:W-:Y:S01]  /*948e0*/  @P6 STG.E.U16 desc[UR50][R4.64], R29 ;  /* 0x0000001d04006986 */ /* 0x0001e2000c101532 */
[----:B------:R-:W-:Y:S01]  /*948f0*/  UMOV UR53, UR58 ;  /* 0x0000003a00357c82 */ /* 0x000fe20008000000 */
[----:B------:R-:W-:Y:S02]  /*94900*/  ULDC.64 UR58, c[0x0][0x228] ;  /* 0x00008a00003a7ab9 */ /* 0x000fe40000000a00 */
[----:B------:R1:W-:Y:S01]  /*94910*/  @P5 STG.E.U16 desc[UR50][R16.64], R11 ;  /* 0x0000000b10005986 */ /* 0x0003e2000c101532 */
[----:B------:R-:W-:-:S03]  /*94920*/  ISETP.GE.AND P0, PT, R2, UR59, PT ;  /* 0x0000003b02007c0c */ /* 0x000fc6000bf06270 */
[----:B------:R-:W2:Y:S04]  /*94930*/  LDL R2, [R1+0x1bec] ;  /* 0x001bec0001027983 */ /* 0x000ea80000100800 */
[----:B0-----:R-:W3:Y:S04]  /*94940*/  LDL R4, [R1+0x1c04] ;  /* 0x001c040001047983 */ /* 0x001ee80000100800 */
[----:B------:R-:W2:Y:S04]  /*94950*/  LDL R5, [R1+0x1c00] ;  /* 0x001c000001057983 */ /* 0x000ea80000100800 */
[----:B-1----:R-:W2:Y:S04]  /*94960*/  LDL.LU R11, [R1+0x34a4] ;  /* 0x0034a400010b7983 */ /* 0x002ea80000300800 */
[----:B------:R0:W-:Y:S04]  /*94970*/  @P4 STG.E.U16 desc[UR50][R18.64], R28 ;  /* 0x0000001c12004986 */ /* 0x0001e8000c101532 */
[----:B------:R-:W2:Y:S04]  /*94980*/  LDL R17, [R1+0x1be8] ;  /* 0x001be80001117983 */ /* 0x000ea80000100800 */
[----:B0-----:R-:W2:Y:S04]  /*94990*/  LDL R18, [R1+0x1bfc] ;  /* 0x001bfc0001127983 */ /* 0x001ea80000100800 */
[----:B------:R-:W2:Y:S01]  /*949a0*/  LDL.LU R19, [R1+0x1e8] ;  /* 0x0001e80001137983 */ /* 0x000ea20000300800 */
[----:B------:R-:W-:Y:S01]  /*949b0*/  IMAD.WIDE R26, R3, 0x2, R12 ;  /* 0x00000002031a7825 */ /* 0x000fe200078e020c */
[----:B----4-:R-:W-:-:S02]  /*949c0*/  PRMT R28, R21, 0x7632, R28 ;  /* 0x00007632151c7816 */ /* 0x010fc4000000001c */
[----:B------:R-:W-:Y:S01]  /*949d0*/  STL [R1+0x3498], R9 ;  /* 0x0034980901007387 */ /* 0x000fe20000100800 */
[----:B---3--:R-:W-:Y:S02]  /*949e0*/  ISETP.LT.AND P4, PT, R4, UR8, !P2 ;  /* 0x0000000804007c0c */ /* 0x008fe4000d781270 */
[----:B--2---:R-:W-:Y:S01]  /*949f0*/  ISETP.LT.AND P5, PT, R2, UR6, !P1 ;  /* 0x0000000602007c0c */ /* 0x004fe2000cfa1270 */
[----:B------:R-:W-:Y:S01]  /*94a00*/  ULDC UR6, c[0x0][0x228] ;  /* 0x00008a0000067ab9 */ /* 0x000fe20000000800 */
[----:B------:R-:W-:Y:S01]  /*94a10*/  @P3 STG.E.U16 desc[UR50][R26.64], R19 ;  /* 0x000000131a003986 */ /* 0x000fe2000c101532 */
[----:B------:R-:W-:Y:S01]  /*94a20*/  ISETP.LT.AND P3, PT, R18, UR5, !P2 ;  /* 0x0000000512007c0c */ /* 0x000fe2000d761270 */
[----:B------:R-:W-:Y:S01]  /*94a30*/  ULDC UR5, c[0x0][0x228] ;  /* 0x00008a0000057ab9 */ /* 0x000fe20000000800 */
[----:B------:R-:W-:Y:S01]  /*94a40*/  ISETP.LT.AND P2, PT, R5, UR10, !P2 ;  /* 0x0000000a05007c0c */ /* 0x000fe2000d741270 */
[----:B------:R-:W-:Y:S01]  /*94a50*/  IMAD.WIDE R4, R3, 0x2, R10 ;  /* 0x0000000203047825 */ /* 0x000fe200078e020a */
[----:B------:R-:W-:-:S02]  /*94a60*/  PRMT R16, R19, 0x7632, R16 ;  /* 0x0000763213107816 */ /* 0x000fc40000000010 */
[----:B------:R-:W-:Y:S01]  /*94a70*/  ISETP.LT.AND P6, PT, R17, UR5, !P1 ;  /* 0x0000000511007c0c */ /* 0x000fe2000cfc1270 */
[----:B------:R-:W-:-:S06]  /*94a80*/  ULDC UR5, c[0x0][0x248] ;  /* 0x0000920000057ab9 */ /* 0x000fcc0000000800 */
[----:B------:R0:W-:Y:S01]  /*94a90*/  @P3 STG.E.U16 desc[UR50][R4.64], R16 ;  /* 0x0000001004003986 */ /* 0x0001e2000c101532 */
[C---:B------:R-:W-:Y:S01]  /*94aa0*/  VIADD R2, R3.reuse, UR5 ;  /* 0x0000000503027c36 */ /* 0x040fe20008000000 */
[----:B------:R-:W-:Y:S01]  /*94ab0*/  UMOV UR14, UR37 ;  /* 0x00000025000e7c82 */ /* 0x000fe20008000000 */
[----:B------:R-:W-:Y:S01]  /*94ac0*/  UMOV UR12, UR36 ;  /* 0x00000024000c7c82 */ /* 0x000fe20008000000 */
[----:B------:R-:W-:Y:S01]  /*94ad0*/  ULDC.64 UR36, c[0x0][0x228] ;  /* 0x00008a0000247ab9 */ /* 0x000fe20000000a00 */
[C---:B0-----:R-:W-:Y:S01]  /*94ae0*/  IMAD.WIDE R4, R3.reuse, 0x2, R8 ;  /* 0x0000000203047825 */ /* 0x041fe200078e0208 */
[----:B------:R-:W-:Y:S01]  /*94af0*/  UMOV UR48, UR38 ;  /* 0x0000002600307c82 */ /* 0x000fe20008000000 */
[----:B------:R-:W2:Y:S01]  /*94b00*/  LDL.LU R9, [R1+0x1b8] ;  /* 0x0001b80001097983 */ /* 0x000ea20000300800 */
[----:B------:R-:W-:Y:S01]  /*94b10*/  ULDC UR5, c[0x0][0x228] ;  /* 0x00008a0000057ab9 */ /* 0x000fe20000000800 */
[----:B------:R-:W-:Y:S02]  /*94b20*/  IMAD.WIDE R16, R3, 0x2, R6 ;  /* 0x0000000203107825 */ /* 0x000fe400078e0206 */
[----:B------:R0:W-:Y:S02]  /*94b30*/  @P2 STG.E.U16 desc[UR50][R4.64], R21 ;  /* 0x0000001504002986 */ /* 0x0001e4000c101532 */
[----:B------:R-:W-:-:S02]  /*94b40*/  IMAD.WIDE R18, R2, 0x2, R24 ;  /* 0x0000000202127825 */ /* 0x000fc400078e0218 */
[----:B------:R1:W-:Y:S01]  /*94b50*/  @P4 STG.E.U16 desc[UR50][R16.64], R28 ;  /* 0x0000001c10004986 */ /* 0x0003e2000c101532 */
[----:B------:R-:W-:-:S03]  /*94b60*/  PRMT R3, R0, 0x7632, R3 ;  /* 0x0000763200037816 */ /* 0x000fc60000000003 */
[----:B0-----:R-:W3:Y:S04]  /*94b70*/  LDL.LU R21, [R1+0x34a0] ;  /* 0x0034a00001157983 */ /* 0x001ee80000300800 */
[----:B-1----:R-:W4:Y:S04]  /*94b80*/  LDL R16, [R1+0x1bf0] ;  /* 0x001bf00001107983 */ /* 0x002f280000100800 */
[----:B------:R-:W3:Y:S04]  /*94b90*/  LDL R4, [R1+0x1bf8] ;  /* 0x001bf80001047983 */ /* 0x000ee80000100800 */
[----:B------:R-:W3:Y:S04]  /*94ba0*/  LDL R5, [R1+0x1bfc] ;  /* 0x001bfc0001057983 */ /* 0x000ee80000100800 */
[----:B------:R-:W3:Y:S04]  /*94bb0*/  LDL R17, [R1+0x1bf4] ;  /* 0x001bf40001117983 */ /* 0x000ee80000100800 */
[----:B------:R0:W-:Y:S04]  /*94bc0*/  @P6 STG.E.U16 desc[UR50][R18.64], R0 ;  /* 0x0000000012006986 */ /* 0x0001e8000c101532 */
[----:B0-----:R-:W3:Y:S04]  /*94bd0*/  LDL.LU R0, [R1+0x349c] ;  /* 0x00349c0001007983 */ /* 0x001ee80000300800 */
[----:B------:R-:W3:Y:S01]  /*94be0*/  LDL.LU R19, [R1+0x210] ;  /* 0x0002100001137983 */ /* 0x000ee20000300800 */
[----:B------:R-:W-:Y:S01]  /*94bf0*/  IMAD.WIDE R26, R2, 0x2, R22 ;  /* 0x00000002021a7825 */ /* 0x000fe200078e0216 */
[----:B------:R-:W-:Y:S01]  /*94c00*/  UMOV UR8, UR36 ;  /* 0x0000002400087c82 */ /* 0x000fe20008000000 */
[----:B------:R-:W-:Y:S01]  /*94c10*/  UMOV UR38, UR37 ;  /* 0x0000002500267c82 */ /* 0x000fe20008000000 */
[----:B------:R-:W-:-:S02]  /*94c20*/  ULDC.64 UR36, c[0x0][0x228] ;  /* 0x00008a0000247ab9 */ /* 0x000fc40000000a00 */
[----:B------:R-:W-:Y:S01]  /*94c30*/  @P5 STG.E.U16 desc[UR50][R26.64], R3 ;  /* 0x000000031a005986 */ /* 0x000fe2000c101532 */
[----:B------:R-:W-:Y:S01]  /*94c40*/  UMOV UR10, UR36 ;  /* 0x00000024000a7c82 */ /* 0x000fe20008000000 */
[----:B------:R-:W-:Y:S01]  /*94c50*/  UMOV UR36, UR37 ;  /* 0x0000002500247c82 */ /* 0x000fe20008000000 */
[----:B------:R-:W-:Y:S01]  /*94c60*/  UMOV UR55, UR61 ;  /* 0x0000003d00377c82 */ /* 0x000fe20008000000 */
[----:B------:R-:W-:Y:S01]  /*94c70*/  UMOV UR57, UR60 ;  /* 0x0000003c00397c82 */ /* 0x000fe20008000000 */
[----:B------:R-:W-:Y:S01]  /*94c80*/  ULDC.64 UR60, c[0x0][0x228] ;  /* 0x00008a00003c7ab9 */ /* 0x000fe20000000a00 */
[----:B--2---:R-:W-:Y:S02]  /*94c90*/  PRMT R29, R9, 0x7632, R29 ;  /* 0x00007632091d7816 */ /* 0x004fe4000000001d */
[----:B----4-:R-:W-:Y:S01]  /*94ca0*/  ISETP.LT.AND P6, PT, R16, UR6, !P1 ;  /* 0x0000000610007c0c */ /* 0x010fe2000cfc1270 */
[----:B---3--:R0:W-:Y:S01]  /*94cb0*/  STL [R1+0x3494], R21 ;  /* 0x0034941501007387 */ /* 0x0081e20000100800 */
[----:B------:R-:W-:Y:S01]  /*94cc0*/  ULDC UR6, c[0x0][0x228] ;  /* 0x00008a0000067ab9 */ /* 0x000fe20000000800 */
[----:B------:R-:W-:Y:S01]  /*94cd0*/  ISETP.LT.AND P4, PT, R4, UR8, !P1 ;  /* 0x0000000804007c0c */ /* 0x000fe2000cf81270 */
[----:B------:R-:W-:Y:S01]  /*94ce0*/  ULDC UR8, c[0x0][0x228] ;  /* 0x00008a0000087ab9 */ /* 0x000fe20000000800 */
[----:B------:R-:W-:Y:S01]  /*94cf0*/  ISETP.LT.AND P3, PT, R5, UR5, !P1 ;  /* 0x0000000505007c0c */ /* 0x000fe2000cf61270 */
[----:B------:R-:W-:Y:S01]  /*94d00*/  IMAD.WIDE R4, R2, 0x2, R20 ;  /* 0x0000000202047825 */ /* 0x000fe200078e0214 */
[----:B------:R-:W-:Y:S01]  /*94d10*/  ULDC UR5, c[0x0][0x248] ;  /* 0x0000920000057ab9 */ /* 0x000fe20000000800 */
[----:B0-----:R-:W2:Y:S04]  /*94d20*/  LDL.LU R21, [R1+0x1a8] ;  /* 0x0001a80001157983 */ /* 0x001ea80000300800 */
[----:B------:R0:W-:Y:S04]  /*94d30*/  STL [R1+0x3490], R13 ;  /* 0x0034900d01007387 */ /* 0x0001e80000100800 */
[----:B------:R1:W-:Y:S01]  /*94d40*/  @P6 STG.E.U16 desc[UR50][R4.64], R9 ;  /* 0x0000000904006986 */ /* 0x0003e2000c101532 */
[----:B------:R-:W-:Y:S01]  /*94d50*/  VIADD R3, R0, 0xf ;  /* 0x0000000f00037836 */ /* 0x000fe20000000000 */
[----:B------:R-:W-:Y:S01]  /*94d60*/  R2UR UR37, R19 ;  /* 0x00000000132572ca */ /* 0x000fe200000e0000 */
[----:B------:R-:W-:-:S03]  /*94d70*/  IMAD.WIDE R18, R2, 0x2, R12 ;  /* 0x0000000202127825 */ /* 0x000fc600078e020c */
[----:B------:R-:W-:Y:S01]  /*94d80*/  ISETP.GE.AND P2, PT, R3, UR61, PT ;  /* 0x0000003d03007c0c */ /* 0x000fe2000bf46270 */
[----:B0-----:R-:W3:Y:S04]  /*94d90*/  LDL.LU R13, [R1+0x198] ;  /* 0x00019800010d7983 */ /* 0x001ee80000300800 */
[----:B------:R-:W4:Y:S04]  /*94da0*/  LDL R3, [R1+0x1c04] ;  /* 0x001c040001037983 */ /* 0x000f280000100800 */
[----:B-1----:R-:W3:Y:S04]  /*94db0*/  LDL.LU R9, [R1+0x3498] ;  /* 0x0034980001097983 */ /* 0x002ee80000300800 */
[----:B------:R-:W3:Y:S04]  /*94dc0*/  LDL R4, [R1+0x1c00] ;  /* 0x001c000001047983 */ /* 0x000ee80000100800 */
[----:B------:R-:W3:Y:S01]  /*94dd0*/  LDL R5, [R1+0x1be8] ;  /* 0x001be80001057983 */ /* 0x000ee20000100800 */
[----:B------:R-:W-:Y:S01]  /*94de0*/  ISETP.LT.AND P5, PT, R17, UR10, !P1 ;  /* 0x0000000a11007c0c */ /* 0x000fe2000cfa1270 */
[----:B------:R-:W-:-:S02]  /*94df0*/  IMAD.WIDE R16, R2, 0x2, R14 ;  /* 0x0000000202107825 */ /* 0x000fc400078e020e */
[----:B------:R-:W-:Y:S02]  /*94e00*/  STL [R1+0x347c], R29 ;  /* 0x00347c1d01007387 */ /* 0x000fe40000100800 */
[----:B------:R-:W-:-:S08]  /*94e10*/  IMAD.WIDE R26, R2, 0x2, R10 ;  /* 0x00000002021a7825 */ /* 0x000fd000078e020a */
[----:B------:R0:W-:Y:S02]  /*94e20*/  @P5 STG.E.U16 desc[UR50][R16.64], R29 ;  /* 0x0000001d10005986 */ /* 0x0001e4000c101532 */
[----:B0-----:R-:W-:Y:S02]  /*94e30*/  IMAD.WIDE R16, R2, 0x2, R6 ;  /* 0x0000000202107825 */ /* 0x001fe400078e0206 */
[----:B--2---:R0:W-:Y:S01]  /*94e40*/  @P4 STG.E.U16 desc[UR50][R18.64], R21 ;  /* 0x0000001512004986 */ /* 0x0041e2000c101532 */
[----:B------:R-:W-:-:S03]  /*94e50*/  PRMT R28, R21, 0x7632, R28 ;  /* 0x00007632151c7816 */ /* 0x000fc6000000001c */
[----:B0-----:R-:W2:Y:S04]  /*94e60*/  LDL R18, [R1+0x1bec] ;  /* 0x001bec0001127983 */ /* 0x001ea80000100800 */
[----:B------:R-:W2:Y:S04]  /*94e70*/  LDL.LU R21, [R1+0x20c] ;  /* 0x00020c0001157983 */ /* 0x000ea80000300800 */
[----:B------:R-:W2:Y:S01]  /*94e80*/  LDL R29, [R1+0x1bf8] ;  /* 0x001bf800011d7983 */ /* 0x000ea20000100800 */
[----:B----4-:R-:W-:Y:S02]  /*94e90*/  ISETP.LT.AND P5, PT, R3, UR6, !P1 ;  /* 0x0000000603007c0c */ /* 0x010fe4000cfa1270 */
[----:B---3--:R-:W-:Y:S01]  /*94ea0*/  ISETP.LT.AND P4, PT, R4, UR8, !P1 ;  /* 0x0000000804007c0c */ /* 0x008fe2000cf81270 */
[----:B------:R-:W-:Y:S01]  /*94eb0*/  ULDC UR8, c[0x0][0x228] ;  /* 0x00008a0000087ab9 */ /* 0x000fe20000000800 */
[----:B------:R-:W-:Y:S01]  /*94ec0*/  PRMT R19, R13, 0x7632, R19 ;  /* 0x000076320d137816 */ /* 0x000fe20000000013 */
[----:B------:R-:W-:Y:S01]  /*94ed0*/  STL [R1+0x348c], R27 ;  /* 0x00348c1b01007387 */ /* 0x000fe20000100800 */
[----:B------:R-:W-:Y:S01]  /*94ee0*/  ISETP.LT.AND P6, PT, R5, UR8, !P0 ;  /* 0x0000000805007c0c */ /* 0x000fe2000c7c1270 */
[----:B------:R-:W-:Y:S01]  /*94ef0*/  IMAD.WIDE R4, R2, 0x2, R8 ;  /* 0x0000000202047825 */ /* 0x000fe200078e0208 */
[----:B------:R-:W-:Y:S01]  /*94f00*/  UMOV UR61, UR12 ;  /* 0x0000000c003d7c82 */ /* 0x000fe20008000000 */
[----:B------:R-:W-:Y:S01]  /*94f10*/  @P3 STG.E.U16 desc[UR50][R26.64], R28 ;  /* 0x0000001c1a003986 */ /* 0x000fe2000c101532 */
[----:B------:R-:W-:-:S03]  /*94f20*/  ULDC UR6, c[0x0][0x228] ;  /* 0x00008a0000067ab9 */ /* 0x000fc60000000800 */
[----:B------:R0:W-:Y:S04]  /*94f30*/  STL [R1+0x3484], R28 ;  /* 0x0034841c01007387 */ /* 0x0001e80000100800 */
[----:B------:R1:W-:Y:S04]  /*94f40*/  @P4 STG.E.U16 desc[UR50][R4.64], R13 ;  /* 0x0000000d04004986 */ /* 0x0003e8000c101532 */
[----:B------:R3:W-:Y:S04]  /*94f50*/  @P5 STG.E.U16 desc[UR50][R16.64], R19 ;  /* 0x0000001310005986 */ /* 0x0007e8000c101532 */
[----:B0-----:R-:W4:Y:S04]  /*94f60*/  LDL R28, [R1+0x1bf0] ;  /* 0x001bf000011c7983 */ /* 0x001f280000100800 */
[----:B------:R-:W4:Y:S04]  /*94f70*/  LDL.LU R27, [R1] ;  /* 0x00000000011b7983 */ /* 0x000f280000300800 */
[----:B-1----:R-:W4:Y:S04]  /*94f80*/  LDL.LU R13, [R1+0x1fc] ;  /* 0x0001fc00010d7983 */ /* 0x002f280000300800 */
[----:B---3--:R-:W3:Y:S01]  /*94f90*/  LDL R17, [R1+0x1bf4] ;  /* 0x001bf40001117983 */ /* 0x008ee20000100800 */
[----:B------:R-:W-:Y:S01]  /*94fa0*/  UMOV UR12, UR53 ;  /* 0x00000035000c7c82 */ /* 0x000fe20008000000 */
[----:B------:R-:W-:Y:S01]  /*94fb0*/  UMOV UR53, UR14 ;  /* 0x0000000e00357c82 */ /* 0x000fe20008000000 */
[----:B------:R-:W-:Y:S01]  /*94fc0*/  UMOV UR14, UR43 ;  /* 0x0000002b000e7c82 */ /* 0x000fe20008000000 */
[----:B------:R-:W-:Y:S01]  /*94fd0*/  UMOV UR10, UR42 ;  /* 0x0000002a000a7c82 */ /* 0x000fe20008000000 */
[----:B------:R-:W-:Y:S01]  /*94fe0*/  VIADD R3, R0, 0x10 ;  /* 0x0000001000037836 */ /* 0x000fe20000000000 */
[----:B------:R-:W-:Y:S01]  /*94ff0*/  ULDC.64 UR42, c[0x0][0x228] ;  /* 0x00008a00002a7ab9 */ /* 0x000fe20000000a00 */
[----:B------:R-:W-:Y:S01]  /*95000*/  UMOV UR8, UR40 ;  /* 0x0000002800087c82 */ /* 0x000fe20008000000 */
[----:B------:R-:W-:-:S02]  /*95010*/  UMOV UR40, UR43 ;  /* 0x0000002b00287c82 */ /* 0x000fc40008000000 */
[----:B------:R-:W-:Y:S01]  /*95020*/  ISETP.GE.AND P1, PT, R3, UR40, PT ;  /* 0x0000002803007c0c */ /* 0x000fe2000bf26270 */
[----:B------:R-:W-:Y:S01]  /*95030*/  UMOV UR59, UR42 ;  /* 0x0000002a003b7c82 */ /* 0x000fe20008000000 */
[----:B------:R-:W-:Y:S02]  /*95040*/  ULDC.64 UR42, c[0x0][0x228] ;  /* 0x00008a00002a7ab9 */ /* 0x000fe40000000a00 */
[----:B------:R-:W-:Y:S01]  /*95050*/  UMOV UR40, UR43 ;  /* 0x0000002b00287c82 */ /* 0x000fe20008000000 */
[----:B--2---:R-:W-:Y:S01]  /*95060*/  ISETP.LT.AND P3, PT, R18, UR6, !P0 ;  /* 0x0000000612007c0c */ /* 0x004fe2000c761270 */
[----:B------:R-:W-:Y:S01]  /*95070*/  VIADD R18, R2, UR5 ;  /* 0x0000000502127c36 */ /* 0x000fe20008000000 */
[----:B------:R-:W-:-:S03]  /*95080*/  ULDC UR5, c[0x0][0x228] ;  /* 0x00008a0000057ab9 */ /* 0x000fc60000000800 */
[----:B------:R-:W-:Y:S01]  /*95090*/  IMAD.WIDE R2, R18, 0x2, R24 ;  /* 0x0000000212027825 */ /* 0x000fe200078e0218 */
[----:B------:R-:W-:-:S03]  /*950a0*/  PRMT R16, R21, 0x7632, R16 ;  /* 0x0000763215107816 */ /* 0x000fc60000000010 */
[----:B------:R-:W-:Y:S01]  /*950b0*/  IMAD.WIDE R4, R18, 0x2, R22 ;  /* 0x0000000212047825 */ /* 0x000fe200078e0216 */
[----:B------:R0:W-:Y:S04]  /*950c0*/  @P6 STG.E.U16 desc[UR50][R2.64], R21 ;  /* 0x0000001502006986 */ /* 0x0001e8000c101532 */
[----:B------:R1:W-:Y:S04]  /*950d0*/  @P3 STG.E.U16 desc[UR50][R4.64], R16 ;  /* 0x0000001004003986 */ /* 0x0003e8000c101532 */
[----:B0-----:R-:W2:Y:S01]  /*950e0*/  LDL.LU R21, [R1+0x3494] ;  /* 0x0034940001157983 */ /* 0x001ea20000300800 */
[----:B----4-:R-:W-:Y:S01]  /*950f0*/  ISETP.LT.AND P5, PT, R28, UR5, !P0 ;  /* 0x000000051c007c0c */ /* 0x010fe2000c7a1270 */
[----:B------:R-:W-:Y:S01]  /*95100*/  UMOV UR5, UR42 ;  /* 0x0000002a00057c82 */ /* 0x000fe20008000000 */
[----:B------:R-:W-:Y:S01]  /*95110*/  ULDC.64 UR42, c[0x0][0x228] ;  /* 0x00008a00002a7ab9 */ /* 0x000fe20000000a00 */
[----:B---3--:R-:W-:Y:S01]  /*95120*/  ISETP.LT.AND P6, PT, R17, UR5, !P0 ;  /* 0x0000000511007c0c */ /* 0x008fe2000c7c1270 */
[----:B------:R-:W-:Y:S01]  /*95130*/  UMOV UR5, UR42 ;  /* 0x0000002a00057c82 */ /* 0x000fe20008000000 */
[----:B------:R-:W-:Y:S01]  /*95140*/  UMOV UR42, UR43 ;  /* 0x0000002b002a7c82 */ /* 0x000fe20008000000 */
[----:B------:R-:W3:Y:S01]  /*95150*/  LDL R17, [R1+0x1be8] ;  /* 0x001be80001117983 */ /* 0x000ee20000100800 */
[----:B------:R-:W-:-:S03]  /*95160*/  R2UR UR43, R27 ;  /* 0x000000001b2b72ca */ /* 0x000fc600000e0000 */
[----:B------:R-:W4:Y:S04]  /*95170*/  LDL.LU R27, [R1+0x1dc] ;  /* 0x0001dc00011b7983 */ /* 0x000f280000300800 */
[----:B-1----:R-:W3:Y:S01]  /*95180*/  LDL R5, [R1+0x1c00] ;  /* 0x001c000001057983 */ /* 0x002ee20000100800 */
[----:B------:R-:W-:Y:S01]  /*95190*/  ISETP.LT.AND P3, PT, R29, UR5, !P0 ;  /* 0x000000051d007c0c */ /* 0x000fe2000c761270 */
[----:B------:R-:W-:Y:S01]  /*951a0*/  ULDC UR5, c[0x0][0x228] ;  /* 0x00008a0000057ab9 */ /* 0x000fe20000000800 */
[----:B------:R-:W-:Y:S01]  /*951b0*/  PRMT R16, R13, 0x7632, R16 ;  /* 0x000076320d107816 */ /* 0x000fe20000000010 */
[----:B--2---:R-:W-:-:S05]  /*951c0*/  IMAD.WIDE R2, R18, 0x2, R20 ;  /* 0x0000000212027825 */ /* 0x004fca00078e0214 */
[----:B------:R0:W-:Y:S04]  /*951d0*/  @P5 STG.E.U16 desc[UR50][R2.64], R13 ;  /* 0x0000000d02005986 */ /* 0x0001e8000c101532 */
[----:B0-----:R-:W2:Y:S04]  /*951e0*/  LDL.LU R13, [R1+0x3490] ;  /* 0x00349000010d7983 */ /* 0x001ea80000300800 */
[----:B------:R-:W2:Y:S01]  /*951f0*/  LDL R3, [R1+0x1bfc] ;  /* 0x001bfc0001037983 */ /* 0x000ea20000100800 */
[----:B---3--:R-:W-:Y:S01]  /*95200*/  ISETP.LT.AND P4, PT, R5, UR5, !P0 ;  /* 0x0000000505007c0c */ /* 0x008fe2000c781270 */
[----:B------:R-:W-:Y:S01]  /*95210*/  IMAD.WIDE R4, R18, 0x2, R14 ;  /* 0x0000000212047825 */ /* 0x000fe200078e020e */
[----:B------:R-:W-:-:S04]  /*95220*/  ULDC UR5, c[0x0][0x228] ;  /* 0x00008a0000057ab9 */ /* 0x000fc80000000800 */
[----:B------:R0:W-:Y:S04]  /*95230*/  @P6 STG.E.U16 desc[UR50][R4.64], R16 ;  /* 0x0000001004006986 */ /* 0x0001e8000c101532 */
[----:B0-----:R-:W3:Y:S04]  /*95240*/  LDL R4, [R1+0x1c04] ;  /* 0x001c040001047983 */ /* 0x001ee80000100800 */
[----:B------:R-:W3:Y:S01]  /*95250*/  LDL.LU R5, [R1+0x1ec] ;  /* 0x0001ec0001057983 */ /* 0x000ee20000300800 */
[----:B----4-:R-:W-:-:S03]  /*95260*/  PRMT R19, R27, 0x7632, R19 ;  /* 0x000076321b137816 */ /* 0x010fc60000000013 */
[----:B------:R-:W-:Y:S01]  /*95270*/  STL [R1+0x3488], R11 ;  /* 0x0034880b01007387 */ /* 0x000fe20000100800 */
[----:B--2---:R-:W-:Y:S01]  /*95280*/  ISETP.LT.AND P5, PT, R3, UR5, !P0 ;  /* 0x0000000503007c0c */ /* 0x004fe2000c7a1270 */
[----:B------:R-:W-:Y:S01]  /*95290*/  IMAD.WIDE R2, R18, 0x2, R12 ;  /* 0x0000000212027825 */ /* 0x000fe200078e020c */
[----:B------:R-:W-:Y:S02]  /*952a0*/  ULDC UR5, c[0x0][0x228] ;  /* 0x00008a0000057ab9 */ /* 0x000fe40000000800 */
[----:B---3--:R-:W-:Y:S01]  /*952b0*/  ISETP.LT.AND P0, PT, R4, UR5, !P0 ;  /* 0x0000000504007c0c */ /* 0x008fe2000c701270 */
[----:B------:R-:W-:Y:S01]  /*952c0*/  ULDC UR5, c[0x0][0x228] ;  /* 0x00008a0000057ab9 */ /* 0x000fe20000000800 */
[----:B------:R0:W-:Y:S01]  /*952d0*/  @P3 STG.E.U16 desc[UR50][R2.64], R5 ;  /* 0x0000000502003986 */ /* 0x0001e2000c101532 */
[----:B------:R-:W-:Y:S02]  /*952e0*/  PRMT R26, R5, 0x7632, R26 ;  /* 0x00007632051a7816 */ /* 0x000fe4000000001a */
[----:B------:R-:W-:Y:S01]  /*952f0*/  ISETP.LT.AND P3, PT, R17, UR5, !P2 ;  /* 0x0000000511007c0c */ /* 0x000fe2000d761270 */
[----:B------:R-:W-:Y:S01]  /*95300*/  ULDC UR5, c[0x0][0x248] ;  /* 0x0000920000057ab9 */ /* 0x000fe20000000800 */
[----:B------:R-:W-:-:S04]  /*95310*/  IMAD.WIDE R16, R18, 0x2, R6 ;  /* 0x0000000212107825 */ /* 0x000fc800078e0206 */
[C---:B0-----:R-:W-:Y:S02]  /*95320*/  IMAD.WIDE R2, R18.reuse, 0x2, R10 ;  /* 0x0000000212027825 */ /* 0x041fe400078e020a */
[----:B------:R-:W2:Y:S02]  /*95330*/  LDL.LU R11, [R1+0x1bc] ;  /* 0x0001bc00010b7983 */ /* 0x000ea40000300800 */
[C---:B------:R-:W-:Y:S02]  /*95340*/  IMAD.WIDE R4, R18.reuse, 0x2, R8 ;  /* 0x0000000212047825 */ /* 0x040fe400078e0208 */
[----:B------:R0:W-:Y:S04]  /*95350*/  @P5 STG.E.U16 desc[UR50][R2.64], R26 ;  /* 0x0000001a02005986 */ /* 0x0001e8000c101532 */
[----:B------:R1:W-:Y:S04]  /*95360*/  @P4 STG.E.U16 desc[UR50][R4.64], R27 ;  /* 0x0000001b04004986 */ /* 0x0003e8000c101532 */
[----:B0-----:R-:W3:Y:S01]  /*95370*/  LDL.LU R2, [R1+0x1cc] ;  /* 0x0001cc0001027983 */ /* 0x001ee20000300800 */
[----:B------:R-:W-:Y:S01]  /*95380*/  VIADD R3, R18, UR5 ;  /* 0x0000000512037c36 */ /* 0x000fe20008000000 */
[----:B------:R-:W-:-:S02]  /*95390*/  ULDC UR5, c[0x0][0x228] ;  /* 0x00008a0000057ab9 */ /* 0x000fc40000000800 */
[----:B------:R-:W4:Y:S04]  /*953a0*/  LDL R18, [R1+0x1bf4] ;  /* 0x001bf40001127983 */ /* 0x000f280000100800 */
[----:B-1----:R-:W3:Y:S04]  /*953b0*/  LDL.LU R27, [R1+0x348c] ;  /* 0x00348c00011b7983 */ /* 0x002ee80000300800 */
[----:B------:R-:W2:Y:S04]  /*953c0*/  LDL R5, [R1+0x1bec] ;  /* 0x001bec0001057983 */ /* 0x000ea80000100800 */
[----:B------:R0:W-:Y:S01]  /*953d0*/  @P0 STG.E.U16 desc[UR50][R16.64], R19 ;  /* 0x0000001310000986 */ /* 0x0001e2000c101532 */
[----:B------:R-:W-:Y:S01]  /*953e0*/  UMOV UR6, UR55 ;  /* 0x0000003700067c82 */ /* 0x000fe20008000000 */
[----:B0-----:R-:W-:Y:S01]  /*953f0*/  IMAD.WIDE R16, R3, 0x2, R20 ;  /* 0x0000000203107825 */ /* 0x001fe200078e0214 */
[----:B--2---:R-:W-:Y:S01]  /*95400*/  ISETP.LT.AND P4, PT, R5, UR5, !P2 ;  /* 0x0000000505007c0c */ /* 0x004fe2000d781270 */
[----:B------:R-:W-:-:S02]  /*95410*/  ULDC UR5, c[0x0][0x228] ;  /* 0x00008a0000057ab9 */ /* 0x000fc40000000800 */
[----:B------:R-:W-:Y:S01]  /*95420*/  ISETP.LT.AND P6, PT, R28, UR5, !P2 ;  /* 0x000000051c007c0c */ /* 0x000fe2000d7c1270 */
[C---:B------:R-:W-:Y:S01]  /*95430*/  IMAD.WIDE R4, R3.reuse, 0x2, R24 ;  /* 0x0000000203047825 */ /* 0x040fe200078e0218 */
[----:B------:R-:W2:Y:S01]  /*95440*/  LDL.LU R28, [R1+0x1ac] ;  /* 0x0001ac00011c7983 */ /* 0x000ea20000300800 */
[----:B----4-:R-:W-:Y:S01]  /*95450*/  ISETP.LT.AND P5, PT, R18, UR56, !P2 ;  /* 0x0000003812007c0c */ /* 0x010fe2000d7a1270 */
[----:B------:R-:W-:Y:S01]  /*95460*/  ULDC UR5, c[0x0][0x228] ;  /* 0x00008a0000057ab9 */ /* 0x000fe20000000800 */
[----:B---3--:R-:W-:Y:S01]  /*95470*/  PRMT R27, R2, 0x7632, R27 ;  /* 0x00007632021b7816 */ /* 0x008fe2000000001b */
[----:B------:R0:W-:Y:S01]  /*95480*/  @P3 STG.E.U16 desc[UR50][R4.64], R2 ;  /* 0x0000000204003986 */ /* 0x0001e2000c101532 */
[----:B------:R-:W-:Y:S01]  /*95490*/  IMAD.WIDE R18, R3, 0x2, R22 ;  /* 0x0000000203127825 */ /* 0x000fe200078e0216 */
[----:B------:R-:W-:Y:S01]  /*954a0*/  ISETP.LT.AND P3, PT, R29, UR54, !P2 ;  /* 0x000000361d007c0c */ /* 0x000fe2000d761270 */
[----:B------:R-:W-:Y:S01]  /*954b0*/  ULDC.64 UR54, c[0x0][0x228] ;  /* 0x00008a0000367ab9 */ /* 0x000fe20000000a00 */
[----:B------:R-:W-:Y:S01]  /*954c0*/  PRMT R26, R11, 0x7632, R26 ;  /* 0x000076320b1a7816 */ /* 0x000fe2000000001a */
[----:B------:R-:W3:Y:S01]  /*954d0*/  LDL.LU R29, [R1+0x180] ;  /* 0x00018000011d7983 */ /* 0x000ee20000300800 */
[----:B0-----:R-:W-:-:S02]  /*954e0*/  VIADD R2, R0, 0x11 ;  /* 0x0000001100027836 */ /* 0x001fc40000000000 */
[C---:B------:R-:W-:Y:S01]  /*954f0*/  IMAD.WIDE R4, R3.reuse, 0x2, R14 ;  /* 0x0000000203047825 */ /* 0x040fe200078e020e */
[----:B------:R0:W-:Y:S02]  /*95500*/  STL [R1+0x3480], R0 ;  /* 0x0034800001007387 */ /* 0x0001e40000100800 */
[----:B------:R-:W-:Y:S02]  /*95510*/  ISETP.GE.AND P0, PT, R2, UR55, PT ;  /* 0x0000003702007c0c */ /* 0x000fe4000bf06270 */
[----:B------:R1:W-:Y:S04]  /*95520*/  @P4 STG.E.U16 desc[UR50][R18.64], R27 ;  /* 0x0000001b12004986 */ /* 0x0003e8000c101532 */
[----:B------:R4:W-:Y:S04]  /*95530*/  @P6 STG.E.U16 desc[UR50][R16.64], R11 ;  /* 0x0000000b10006986 */ /* 0x0009e8000c101532 */
[----:B0-----:R-:W3:Y:S04]  /*95540*/  LDL.LU R0, [R1+0x19c] ;  /* 0x00019c0001007983 */ /* 0x001ee80000300800 */
[----:B------:R-:W3:Y:S04]  /*95550*/  LDL R2, [R1+0x1be8] ;  /* 0x001be80001027983 */ /* 0x000ee80000100800 */
[----:B-1----:R-:W3:Y:S04]  /*95560*/  LDL R27, [R1+0x1bf0] ;  /* 0x001bf000011b7983 */ /* 0x002ee80000100800 */
[----:B----4-:R-:W4:Y:S04]  /*95570*/  LDL.LU R11, [R1+0x3488] ;  /* 0x00348800010b7983 */ /* 0x010f280000300800 */
[----:B------:R0:W-:Y:S01]  /*95580*/  @P5 STG.E.U16 desc[UR50][R4.64], R26 ;  /* 0x0000001a04005986 */ /* 0x0001e2000c101532 */
[----:B------:R-:W-:-:S03]  /*95590*/  IMAD.WIDE R18, R3, 0x2, R12 ;  /* 0x0000000203127825 */ /* 0x000fc600078e020c */
[----:B------:R-:W3:Y:S04]  /*955a0*/  LDL R17, [R1+0x1bec] ;  /* 0x001bec0001117983 */ /* 0x000ee80000100800 */
[----:B0-----:R-:W4:Y:S04]  /*955b0*/  LDL R26, [R1+0x1bfc] ;  /* 0x001bfc00011a7983 */ /* 0x001f280000100800 */
[----:B------:R-:W3:Y:S04]  /*955c0*/  LDL R4, [R1+0x1c04] ;  /* 0x001c040001047983 */ /* 0x000ee80000100800 */
[----:B------:R-:W3:Y:S01]  /*955d0*/  LDL R5, [R1+0x1c00] ;  /* 0x001c000001057983 */ /* 0x000ee20000100800 */
[----:B--2---:R-:W-:-:S03]  /*955e0*/  PRMT R16, R28, 0x7632, R16 ;  /* 0x000076321c107816 */ /* 0x004fc60000000010 */
[----:B------:R0:W-:Y:S04]  /*955f0*/  @P3 STG.E.U16 desc[UR50][R18.64], R28 ;  /* 0x0000001c12003986 */ /* 0x0001e8000c101532 */
[----:B0-----:R-:W2:Y:S01]  /*95600*/  LDL.LU R28, [R1+0x3484] ;  /* 0x00348400011c7983 */ /* 0x001ea20000300800 */
[----:B------:R-:W-:Y:S01]  /*95610*/  UMOV UR55, UR6 ;  /* 0x0000000600377c82 */ /* 0x000fe20008000000 */
[----:B------:R-:W-:Y:S01]  /*95620*/  ULDC UR6, c[0x0][0x228] ;  /* 0x00008a0000067ab9 */ /* 0x000fe20000000800 */
[----:B------:R-:W-:Y:S01]  /*95630*/  IMAD.WIDE R18, R3, 0x2, R6 ;  /* 0x0000000203127825 */ /* 0x000fe200078e0206 */
[----:B------:R0:W-:Y:S04]  /*95640*/  STL [R1+0x3478], R7 ;  /* 0x0034780701007387 */ /* 0x0001e80000100800 */
[----:B0-----:R-:W2:Y:S01]  /*95650*/  LDL.LU R7, [R1+0x160] ;  /* 0x0001600001077983 */ /* 0x001ea20000300800 */
[----:B----4-:R-:W-:Y:S01]  /*95660*/  ISETP.LT.AND P4, PT, R26, UR5, !P2 ;  /* 0x000000051a007c0c */ /* 0x010fe2000d781270 */
[----:B------:R-:W-:-:S02]  /*95670*/  ULDC UR5, c[0x0][0x228] ;  /* 0x00008a0000057ab9 */ /* 0x000fc40000000800 */
[----:B---3--:R-:W-:Y:S01]  /*95680*/  ISETP.LT.AND P3, PT, R4, UR5, !P2 ;  /* 0x0000000504007c0c */ /* 0x008fe2000d761270 */
[----:B------:R-:W-:Y:S01]  /*95690*/  ULDC UR5, c[0x0][0x228] ;  /* 0x00008a0000057ab9 */ /* 0x000fe20000000800 */
[----:B------:R-:W-:Y:S01]  /*956a0*/  ISETP.LT.AND P2, PT, R5, UR6, !P2 ;  /* 0x0000000605007c0c */ /* 0x000fe2000d741270 */
[----:B------:R-:W-:Y:S01]  /*956b0*/  ULDC UR6, c[0x0][0x228] ;  /* 0x00008a0000067ab9 */ /* 0x000fe20000000800 */
[----:B------:R-:W-:Y:S01]  /*956c0*/  IMAD.WIDE R4, R3, 0x2, R10 ;  /* 0x0000000203047825 */ /* 0x000fe200078e020a */
[----:B------:R-:W-:Y:S01]  /*956d0*/  ISETP.LT.AND P6, PT, R2, UR6, !P1 ;  /* 0x0000000602007c0c */ /* 0x000fe2000cfc1270 */
[----:B------:R-:W-:Y:S01]  /*956e0*/  ULDC UR6, c[0x0][0x228] ;  /* 0x00008a0000067ab9 */ /* 0x000fe20000000800 */
[----:B------:R-:W-:Y:S01]  /*956f0*/  ISETP.LT.AND P5, PT, R17, UR5, !P1 ;  /* 0x0000000511007c0c */ /* 0x000fe2000cfa1270 */
[----:B------:R-:W-:Y:S02]  /*95700*/  ULDC UR5, c[0x0][0x248] ;  /* 0x0000920000057ab9 */ /* 0x000fe40000000800 */
[----:B------:R0:W-:Y:S01]  /*95710*/  @P4 STG.E.U16 desc[UR50][R4.64], R16 ;  /* 0x0000001004004986 */ /* 0x0001e2000c101532 */
[----:B------:R-:W-:Y:S01]  /*95720*/  VIADD R2, R3, UR5 ;  /* 0x0000000503027c36 */ /* 0x000fe20008000000 */
[----:B------:R-:W-:Y:S01]  /*95730*/  ISETP.LT.AND P4, PT, R27, UR6, !P1 ;  /* 0x000000061b007c0c */ /* 0x000fe2000cf81270 */
[----:B------:R-:W-:Y:S01]  /*95740*/  IMAD.WIDE R26, R3, 0x2, R8 ;  /* 0x00000002031a7825 */ /* 0x000fe200078e0208 */
[----:B------:R-:W-:Y:S01]  /*95750*/  PRMT R3, R29, 0x7632, R3 ;  /* 0x000076321d037816 */ /* 0x000fe20000000003 */
[----:B------:R-:W-:Y:S01]  /*95760*/  ULDC UR6, c[0x0][0x228] ;  /* 0x00008a0000067ab9 */ /* 0x000fe20000000800 */
[----:B------:R-:W-:-:S02]  /*95770*/  ULDC UR5, c[0x0][0x228] ;  /* 0x00008a0000057ab9 */ /* 0x000fc40000000800 */
[----:B------:R1:W-:Y:S01]  /*95780*/  @P2 STG.E.U16 desc[UR50][R26.64], R0 ;  /* 0x000000001a002986 */ /* 0x0003e2000c101532 */
[----:B0-----:R-:W-:-:S04]  /*95790*/  IMAD.WIDE R16, R2, 0x2, R24 ;  /* 0x0000000202107825 */ /* 0x001fc800078e0218 */
[----:B------:R-:W-:Y:S01]  /*957a0*/  IMAD.WIDE R4, R2, 0x2, R22 ;  /* 0x0000000202047825 */ /* 0x000fe200078e0216 */
[----:B--2---:R-:W-:Y:S02]  /*957b0*/  PRMT R28, R0, 0x7632, R28 ;  /* 0x00007632001c7816 */ /* 0x004fe4000000001c */
[----:B-1----:R-:W2:Y:S04]  /*957c0*/  LDL.LU R0, [R1+0x3480] ;  /* 0x0034800001007983 */ /* 0x002ea80000300800 */
[----:B------:R0:W-:Y:S04]  /*957d0*/  @P3 STG.E.U16 desc[UR50][R18.64], R28 ;  /* 0x0000001c12003986 */ /* 0x0001e8000c101532 */
[----:B------:R1:W-:Y:S04]  /*957e0*/  @P6 STG.E.U16 desc[UR50][R16.64], R29 ;  /* 0x0000001d10006986 */ /* 0x0003e8000c101532 */
[----:B------:R3:W-:Y:S04]  /*957f0*/  @P5 STG.E.U16 desc[UR50][R4.64], R3 ;  /* 0x0000000304005986 */ /* 0x0007e8000c101532 */
[----:B0-----:R-:W4:Y:S04]  /*95800*/  LDL R18, [R1+0x1c00] ;  /* 0x001c000001127983 */ /* 0x001f280000100800 */
[----:B------:R-:W4:Y:S04]  /*95810*/  LDL.LU R19, [R1+0x170] ;  /* 0x0001700001137983 */ /* 0x000f280000300800 */
[----:B-1----:R-:W4:Y:S04]  /*95820*/  LDL.LU R29, [R1+0x347c] ;  /* 0x00347c00011d7983 */ /* 0x002f280000300800 */
[----:B------:R-:W4:Y:S04]  /*95830*/  LDL R16, [R1+0x1bf4] ;  /* 0x001bf40001107983 */ /* 0x000f280000100800 */
[----:B---3--:R-:W3:Y:S04]  /*95840*/  LDL R5, [R1+0x1bf8] ;  /* 0x001bf80001057983 */ /* 0x008ee80000100800 */
[----:B------:R-:W3:Y:S01]  /*95850*/  LDL R17, [R1+0x1bfc] ;  /* 0x001bfc0001117983 */ /* 0x000ee20000100800 */
[----:B------:R-:W-:-:S03]  /*95860*/  IMAD.WIDE R26, R2, 0x2, R20 ;  /* 0x00000002021a7825 */ /* 0x000fc600078e0214 */
[----:B------:R0:W-:Y:S01]  /*95870*/  STL [R1+0x3474], R15 ;  /* 0x0034740f01007387 */ /* 0x0001e20000100800 */
[----:B------:R-:W-:Y:S01]  /*95880*/  PRMT R28, R7, 0x7632, R28 ;  /* 0x00007632071c7816 */ /* 0x000fe2000000001c */
[----:B--2---:R-:W-:Y:S01]  /*95890*/  VIADD R3, R0, 0x12 ;  /* 0x0000001200037836 */ /* 0x004fe20000000000 */
[----:B----4-:R-:W-:Y:S02]  /*958a0*/  ISETP.LT.AND P6, PT, R16, UR58, !P1 ;  /* 0x0000003a10007c0c */ /* 0x010fe4000cfc1270 */
[----:B---3--:R-:W-:Y:S01]  /*958b0*/  ISETP.LT.AND P2, PT, R5, UR52, !P1 ;  /* 0x0000003405007c0c */ /* 0x008fe2000cf41270 */
[C---:B------:R-:W-:Y:S01]  /*958c0*/  IMAD.WIDE R4, R2.reuse, 0x2, R14 ;  /* 0x0000000202047825 */ /* 0x040fe200078e020e */
[----:B------:R-:W-:Y:S01]  /*958d0*/  PRMT R29, R19, 0x7632, R29 ;  /* 0x00007632131d7816 */ /* 0x000fe2000000001d */
[----:B------:R-:W-:Y:S01]  /*958e0*/  UMOV UR58, UR53 ;  /* 0x00000035003a7c82 */ /* 0x000fe20008000000 */
[----:B------:R-:W-:Y:S01]  /*958f0*/  ISETP.LT.AND P5, PT, R17, UR6, !P1 ;  /* 0x0000000611007c0c */ /* 0x000fe2000cfa1270 */
[----:B------:R-:W-:Y:S01]  /*95900*/  IMAD.WIDE R16, R2, 0x2, R12 ;  /* 0x0000000202107825 */ /* 0x000fe200078e020c */
[----:B------:R-:W-:Y:S01]  /*95910*/  ULDC.64 UR52, c[0x0][0x228] ;  /* 0x00008a0000347ab9 */ /* 0x000fe20000000a00 */
[----:B------:R-:W-:Y:S01]  /*95920*/  @P4 STG.E.U16 desc[UR50][R26.64], R19 ;  /* 0x000000131a004986 */ /* 0x000fe2000c101532 */
[----:B------:R-:W-:Y:S01]  /*95930*/  ISETP.GE.AND P3, PT, R3, UR53, PT ;  /* 0x0000003503007c0c */ /* 0x000fe2000bf66270 */
[----:B------:R-:W-:-:S02]  /*95940*/  ULDC UR6, c[0x0][0x228] ;  /* 0x00008a0000067ab9 */ /* 0x000fc40000000800 */
[----:B0-----:R-:W2:Y:S04]  /*95950*/  LDL.LU R15, [R1+0x140] ;  /* 0x00014000010f7983 */ /* 0x001ea80000300800 */
[----:B------:R-:W3:Y:S04]  /*95960*/  LDL.LU R3, [R1+0x150] ;  /* 0x0001500001037983 */ /* 0x000ee80000300800 */
[----:B------:R0:W-:Y:S04]  /*95970*/  @P6 STG.E.U16 desc[UR50][R4.64], R29 ;  /* 0x0000001d04006986 */ /* 0x0001e8000c101532 */
[----:B------:R1:W-:Y:S04]  /*95980*/  @P2 STG.E.U16 desc[UR50][R16.64], R7 ;  /* 0x0000000710002986 */ /* 0x0003e8000c101532 */
[----:B0-----:R-:W4:Y:S04]  /*95990*/  LDL R4, [R1+0x1be8] ;  /* 0x001be80001047983 */ /* 0x001f280000100800 */
[----:B------:R-:W4:Y:S04]  /*959a0*/  LDL R5, [R1+0x1bec] ;  /* 0x001bec0001057983 */ /* 0x000f280000100800 */
[----:B-1----:R-:W4:Y:S04]  /*959b0*/  LDL.LU R7, [R1+0x3478] ;  /* 0x0034780001077983 */ /* 0x002f280000300800 */
[----:B------:R-:W4:Y:S04]  /*959c0*/  LDL R16, [R1+0x1c04] ;  /* 0x001c040001107983 */ /* 0x000f280000100800 */
[----:B------:R-:W4:Y:S01]  /*959d0*/  LDL R17, [R1+0x1bf0] ;  /* 0x001bf00001117983 */ /* 0x000f220000100800 */
[----:B------:R-:W-:Y:S01]  /*959e0*/  ISETP.LT.AND P4, PT, R18, UR5, !P1 ;  /* 0x0000000512007c0c */ /* 0x000fe2000cf81270 */
[C---:B------:R-:W-:Y:S01]  /*959f0*/  IMAD.WIDE R18, R2.reuse, 0x2, R10 ;  /* 0x0000000202127825 */ /* 0x040fe200078e020a */
[----:B------:R-:W-:Y:S01]  /*95a00*/  UMOV UR53, UR8 ;  /* 0x0000000800357c82 */ /* 0x000fe20008000000 */
[----:B------:R-:W-:Y:S01]  /*95a10*/  ULDC UR8, c[0x0][0x228] ;  /* 0x00008a0000087ab9 */ /* 0x000fe20000000800 */
[----:B------:R-:W-:Y:S01]  /*95a20*/  ULDC UR5, c[0x0][0x248] ;  /* 0x0000920000057ab9 */ /* 0x000fe20000000800 */
[C---:B------:R-:W-:Y:S01]  /*95a30*/  IMAD.WIDE R26, R2.reuse, 0x2, R8 ;  /* 0x00000002021a7825 */ /* 0x040fe200078e0208 */
[----:B------:R0:W-:Y:S04]  /*95a40*/  @P5 STG.E.U16 desc[UR50][R18.64], R28 ;  /* 0x0000001c12005986 */ /* 0x0001e8000c101532 */
[----:B------:R-:W-:Y:S01]  /*95a50*/  STL [R1+0x3464], R0 ;  /* 0x0034640001007387 */ /* 0x000fe20000100800 */
[----:B0-----:R-:W-:Y:S01]  /*95a60*/  VIADD R28, R2, UR5 ;  /* 0x00000005021c7c36 */ /* 0x001fe20008000000 */
[----:B------:R-:W-:-:S02]  /*95a70*/  ULDC UR5, c[0x0][0x228] ;  /* 0x00008a0000057ab9 */ /* 0x000fc40000000800 */
[----:B---3--:R0:W-:Y:S01]  /*95a80*/  @P4 STG.E.U16 desc[UR50][R26.64], R3 ;  /* 0x000000031a004986 */ /* 0x0081e2000c101532 */
[----:B------:R-:W-:Y:S01]  /*95a90*/  PRMT R29, R3, 0x7632, R29 ;  /* 0x00007632031d7816 */ /* 0x000fe2000000001d */
[----:B0-----:R-:W-:Y:S02]  /*95aa0*/  VIADD R26, R0, 0x13 ;  /* 0x00000013001a7836 */ /* 0x001fe40000000000 */
[----:B------:R-:W3:Y:S01]  /*95ab0*/  LDL.LU R0, [R1+0x110] ;  /* 0x0001100001007983 */ /* 0x000ee20000300800 */
[----:B--2---:R-:W-:Y:S02]  /*95ac0*/  PRMT R27, R15, 0x7632, R27 ;  /* 0x000076320f1b7816 */ /* 0x004fe4000000001b */
[----:B----4-:R-:W-:Y:S01]  /*95ad0*/  ISETP.LT.AND P1, PT, R16, UR8, !P1 ;  /* 0x0000000810007c0c */ /* 0x010fe2000cf21270 */
[----:B------:R-:W-:Y:S02]  /*95ae0*/  ULDC UR8, c[0x0][0x228] ;  /* 0x00008a0000087ab9 */ /* 0x000fe40000000800 */
[----:B------:R-:W-:-:S02]  /*95af0*/  ISETP.LT.AND P6, PT, R4, UR8, !P0 ;  /* 0x0000000804007c0c */ /* 0x000fc4000c7c1270 */
[----:B------:R-:W-:Y:S01]  /*95b00*/  ISETP.LT.AND P4, PT, R17, UR6, !P0 ;  /* 0x0000000611007c0c */ /* 0x000fe2000c781270 */
[----:B------:R-:W-:Y:S02]  /*95b10*/  ULDC UR6, c[0x0][0x228] ;  /* 0x00008a0000067ab9 */ /* 0x000fe40000000800 */
[----:B------:R-:W-:Y:S01]  /*95b20*/  ISETP.LT.AND P5, PT, R5, UR6, !P0 ;  /* 0x0000000605007c0c */ /* 0x000fe2000c7a1270 */
[----:B------:R-:W-:Y:S01]  /*95b30*/  IMAD.WIDE R2, R2, 0x2, R6 ;  /* 0x0000000202027825 */ /* 0x000fe200078e0206 */
[----:B------:R-:W-:Y:S01]  /*95b40*/  UMOV UR8, UR57 ;  /* 0x0000003900087c82 */ /* 0x000fe20008000000 */
[----:B------:R0:W-:Y:S01]  /*95b50*/  STL [R1+0x346c], R24 ;  /* 0x00346c1801007387 */ /* 0x0001e20000100800 */
[----:B------:R-:W-:Y:S01]  /*95b60*/  ULDC.64 UR56, c[0x0][0x228] ;  /* 0x00008a0000387ab9 */ /* 0x000fe20000000a00 */
[----:B------:R-:W-:Y:S01]  /*95b70*/  IMAD.WIDE R4, R28, 0x2, R24 ;  /* 0x000000021c047825 */ /* 0x000fe200078e0218 */
[----:B------:R-:W-:Y:S01]  /*95b80*/  ISETP.GE.AND P2, PT, R26, UR57, PT ;  /* 0x000000391a007c0c */ /* 0x000fe2000bf46270 */
[----:B------:R1:W-:Y:S01]  /*95b90*/  @P1 STG.E.U16 desc[UR50][R2.64], R29 ;  /* 0x0000001d02001986 */ /* 0x0003e2000c101532 */
[----:B------:R-:W-:Y:S01]  /*95ba0*/  ULDC UR6, c[0x0][0x228] ;  /* 0x00008a0000067ab9 */ /* 0x000fe20000000800 */
[----:B------:R-:W-:-:S02]  /*95bb0*/  IMAD.WIDE R16, R28, 0x2, R22 ;  /* 0x000000021c107825 */ /* 0x000fc400078e0216 */
[----:B0-----:R-:W2:Y:S04]  /*95bc0*/  LDL.LU R24, [R1+0x120] ;  /* 0x0001200001187983 */ /* 0x001ea80000300800 */
[----:B------:R-:W-:Y:S04]  /*95bd0*/  STL [R1+0x3468], R25 ;  /* 0x0034681901007387 */ /* 0x000fe80000100800 */
[----:B------:R-:W-:Y:S04]  /*95be0*/  STL [R1+0x3470], R23 ;  /* 0x0034701701007387 */ /* 0x000fe80000100800 */
[----:B------:R-:W4:Y:S04]  /*95bf0*/  LDL.LU R26, [R1+0x130] ;  /* 0x00013000011a7983 */ /* 0x000f280000300800 */
[----:B-1----:R-:W4:Y:S04]  /*95c00*/  LDL R2, [R1+0x1c00] ;  /* 0x001c000001027983 */ /* 0x002f280000100800 */
[----:B------:R-:W4:Y:S04]  /*95c10*/  LDL R3, [R1+0x1c04] ;  /* 0x001c040001037983 */ /* 0x000f280000100800 */
[----:B------:R0:W-:Y:S04]  /*95c20*/  @P6 STG.E.U16 desc[UR50][R4.64], R15 ;  /* 0x0000000f04006986 */ /* 0x0001e8000c101532 */
[----:B------:R1:W-:Y:S04]  /*95c30*/  @P5 STG.E.U16 desc[UR50][R16.64], R27 ;  /* 0x0000001b10005986 */ /* 0x0003e8000c101532 */
[----:B0-----:R-:W4:Y:S04]  /*95c40*/  LDL.LU R15, [R1+0x3474] ;  /* 0x00347400010f7983 */ /* 0x001f280000300800 */
[----:B------:R-:W4:Y:S04]  /*95c50*/  LDL R4, [R1+0x1bf4] ;  /* 0x001bf40001047983 */ /* 0x000f280000100800 */
[----:B-1----:R-:W4:Y:S04]  /*95c60*/  LDL R17, [R1+0x1bf8] ;  /* 0x001bf80001117983 */ /* 0x002f280000100800 */
[----:B------:R-:W4:Y:S01]  /*95c70*/  LDL R5, [R1+0x1bfc] ;  /* 0x001bfc0001057983 */ /* 0x000f220000100800 */
[----:B------:R-:W-:-:S03]  /*95c80*/  IMAD.WIDE R18, R28, 0x2, R20 ;  /* 0x000000021c127825 */ /* 0x000fc600078e0214 */
[----:B------:R-:W-:Y:S01]  /*95c90*/  STL [R1+0x3460], R13 ;  /* 0x0034600d01007387 */ /* 0x000fe20000100800 */
[----:B---3--:R-:W-:Y:S02]  /*95ca0*/  PRMT R29, R0, 0x7632, R29 ;  /* 0x00007632001d7816 */ /* 0x008fe4000000001d */
[----:B--2---:R-:W-:Y:S01]  /*95cb0*/  PRMT R25, R24, 0x7632, R25 ;  /* 0x0000763218197816 */ /* 0x004fe20000000019 */
[----:B----4-:R0:W-:Y:S01]  /*95cc0*/  @P4 STG.E.U16 desc[UR50][R18.64], R26 ;  /* 0x0000001a12004986 */ /* 0x0101e2000c101532 */
[----:B------:R-:W-:Y:S02]  /*95cd0*/  PRMT R23, R26, 0x7632, R23 ;  /* 0x000076321a177816 */ /* 0x000fe40000000017 */
[----:B------:R-:W-:Y:S01]  /*95ce0*/  ISETP.LT.AND P1, PT, R2, UR6, !P0 ;  /* 0x0000000602007c0c */ /* 0x000fe2000c721270 */
[----:B------:R-:W-:Y:S01]  /*95cf0*/  ULDC UR6, c[0x0][0x228] ;  /* 0x00008a0000067ab9 */ /* 0x000fe20000000800 */
[----:B0-----:R-:W-:Y:S01]  /*95d00*/  IMAD.WIDE R18, R28, 0x2, R8 ;  /* 0x000000021c127825 */ /* 0x001fe200078e0208 */
[----:B------:R-:W-:-:S02]  /*95d10*/  ISETP.LT.AND P6, PT, R4, UR60, !P0 ;  /* 0x0000003c04007c0c */ /* 0x000fc4000c7c1270 */
[----:B------:R-:W-:Y:S01]  /*95d20*/  ISETP.LT.AND P5, PT, R17, UR8, !P0 ;  /* 0x0000000811007c0c */ /* 0x000fe2000c7a1270 */
[----:B------:R-:W-:Y:S02]  /*95d30*/  ULDC UR8, c[0x0][0x228] ;  /* 0x00008a0000087ab9 */ /* 0x000fe40000000800 */
[----:B------:R-:W-:Y:S01]  /*95d40*/  ISETP.LT.AND P4, PT, R5, UR8, !P0 ;  /* 0x0000000805007c0c */ /* 0x000fe2000c781270 */
[C---:B------:R-:W-:Y:S01]  /*95d50*/  IMAD.WIDE R4, R28.reuse, 0x2, R12 ;  /* 0x000000021c047825 */ /* 0x040fe200078e020c */
[----:B------:R-:W-:Y:S01]  /*95d60*/  ISETP.LT.AND P0, PT, R3, UR5, !P0 ;  /* 0x0000000503007c0c */ /* 0x000fe2000c701270 */
[----:B------:R-:W2:Y:S02]  /*95d70*/  LDL.LU R13, [R1+0x174] ;  /* 0x00017400010d7983 */ /* 0x000ea40000300800 */
[C---:B------:R-:W-:Y:S01]  /*95d80*/  IMAD.WIDE R26, R28.reuse, 0x2, R6 ;  /* 0x000000021c1a7825 */ /* 0x040fe200078e0206 */
[----:B------:R-:W-:Y:S01]  /*95d90*/  UMOV UR60, UR10 ;  /* 0x0000000a003c7c82 */ /* 0x000fe20008000000 */
[----:B------:R-:W-:Y:S01]  /*95da0*/  ULDC UR10, c[0x0][0x228] ;  /* 0x00008a00000a7ab9 */ /* 0x000fe20000000800 */
[----:B------:R-:W-:Y:S01]  /*95db0*/  ULDC UR8, c[0x0][0x228] ;  /* 0x00008a0000087ab9 */ /* 0x000fe20000000800 */
[----:B------:R-:W-:Y:S01]  /*95dc0*/  IMAD.WIDE R2, R28, 0x2, R14 ;  /* 0x000000021c027825 */ /* 0x000fe200078e020e */
[----:B------:R-:W-:-:S03]  /*95dd0*/  ULDC UR5, c[0x0][0x248] ;  /* 0x0000920000057ab9 */ /* 0x000fc60000000800 */
[----:B------:R-:W-:Y:S01]  /*95de0*/  IMAD.WIDE R16, R28, 0x2, R10 ;  /* 0x000000021c107825 */ /* 0x000fe200078e020a */
[----:B------:R0:W-:Y:S04]  /*95df0*/  @P6 STG.E.U16 desc[UR50][R2.64], R23 ;  /* 0x0000001702006986 */ /* 0x0001e8000c101532 */
[----:B------:R1:W-:Y:S04]  /*95e00*/  @P5 STG.E.U16 desc[UR50][R4.64], R24 ;  /* 0x0000001804005986 */ /* 0x0003e8000c101532 */
[----:B------:R3:W-:Y:S04]  /*95e10*/  @P4 STG.E.U16 desc[UR50][R16.64], R25 ;  /* 0x0000001910004986 */ /* 0x0007e8000c101532 */
[----:B0-----:R-:W4:Y:S04]  /*95e20*/  LDL.LU R23, [R1+0x3470] ;  /* 0x0034700001177983 */ /* 0x001f280000300800 */
[----:B------:R-:W2:Y:S04]  /*95e30*/  LDL R2, [R1+0x1be8] ;  /* 0x001be80001027983 */ /* 0x000ea80000100800 */
[----:B------:R-:W4:Y:S04]  /*95e40*/  LDL R3, [R1+0x1bf4] ;  /* 0x001bf40001037983 */ /* 0x000f280000100800 */
[----:B-1----:R-:W2:Y:S04]  /*95e50*/  LDL.LU R24, [R1+0x346c] ;  /* 0x00346c0001187983 */ /* 0x002ea80000300800 */
[----:B------:R-:W2:Y:S04]  /*95e60*/  LDL R4, [R1+0x1bec] ;  /* 0x001bec0001047983 */ /* 0x000ea80000100800 */
[----:B------:R-:W2:Y:S04]  /*95e70*/  LDL R5, [R1+0x1bf0] ;  /* 0x001bf00001057983 */ /* 0x000ea80000100800 */
[----:B---3--:R-:W3:Y:S04]  /*95e80*/  LDL.LU R25, [R1+0x3468] ;  /* 0x0034680001197983 */ /* 0x008ee80000300800 */
[----:B------:R0:W-:Y:S04]  /*95e90*/  @P1 STG.E.U16 desc[UR50][R18.64], R0 ;  /* 0x0000000012001986 */ /* 0x0001e8000c101532 */
[----:B0-----:R-:W2:Y:S04]  /*95ea0*/  LDL.LU R0, [R1+0x3464] ;  /* 0x0034640001007983 */ /* 0x001ea80000300800 */
[----:B------:R-:W-:Y:S01]  /*95eb0*/  @P0 STG.E.U16 desc[UR50][R26.64], R29 ;  /* 0x0000001d1a000986 */ /* 0x000fe2000c101532 */
[----:B----4-:R-:W-:Y:S01]  /*95ec0*/  ISETP.LT.AND P0, PT, R3, UR59, !P3 ;  /* 0x0000003b03007c0c */ /* 0x010fe2000df01270 */
[----:B--2---:R-:W-:-:S02]  /*95ed0*/  VIADD R3, R0, 0x14 ;  /* 0x0000001400037836 */ /* 0x004fc40000000000 */
[----:B------:R0:W-:Y:S04]  /*95ee0*/  STL [R1+0x3458], R0 ;  /* 0x0034580001007387 */ /* 0x0001e80000100800 */
[----:B0-----:R-:W2:Y:S01]  /*95ef0*/  LDL.LU R0, [R1+0x184] ;  /* 0x0001840001007983 */ /* 0x001ea20000300800 */
[----:B------:R-:W-:Y:S02]  /*95f00*/  ISETP.LT.AND P6, PT, R2, UR10, !P3 ;  /* 0x0000000a02007c0c */ /* 0x000fe4000dfc1270 */
[----:B------:R-:W-:Y:S01]  /*95f10*/  ISETP.LT.AND P5, PT, R4, UR8, !P3 ;  /* 0x0000000804007c0c */ /* 0x000fe2000dfa1270 */
[----:B------:R-:W-:Y:S01]  /*95f20*/  VIADD R2, R28, UR5 ;  /* 0x000000051c027c36 */ /* 0x000fe20008000000 */
[----:B------:R-:W-:Y:S01]  /*95f30*/  ISETP.LT.AND P4, PT, R5, UR6, !P3 ;  /* 0x0000000605007c0c */ /* 0x000fe2000df81270 */
[----:B------:R-:W-:Y:S01]  /*95f40*/  UMOV UR57, UR58 ;  /* 0x0000003a00397c82 */ /* 0x000fe20008000000 */
[----:B------:R-:W-:Y:S01]  /*95f50*/  ULDC.64 UR58, c[0x0][0x228] ;  /* 0x00008a00003a7ab9 */ /* 0x000fe20000000a00 */
[C---:B---3--:R-:W-:Y:S01]  /*95f60*/  IMAD.WIDE R4, R2.reuse, 0x2, R24 ;  /* 0x0000000202047825 */ /* 0x048fe200078e0218 */
[----:B------:R0:W-:Y:S01]  /*95f70*/  STL [R1+0x345c], R25 ;  /* 0x00345c1901007387 */ /* 0x0001e20000100800 */
[----:B------:R-:W-:Y:S01]  /*95f80*/  PRMT R28, R13, 0x7632, R28 ;  /* 0x000076320d1c7816 */ /* 0x000fe2000000001c */
[----:B------:R-:W-:Y:S01]  /*95f90*/  ULDC UR10, c[0x0][0x228] ;  /* 0x00008a00000a7ab9 */ /* 0x000fe20000000800 */
[C---:B------:R-:W-:Y:S01]  /*95fa0*/  IMAD.WIDE R16, R2.reuse, 0x2, R22 ;  /* 0x0000000202107825 */ /* 0x040fe200078e0216 */
[----:B------:R-:W-:Y:S01]  /*95fb0*/  ISETP.GE.AND P1, PT, R3, UR59, PT ;  /* 0x0000003b03007c0c */ /* 0x000fe2000bf26270 */
[----:B------:R-:W-:Y:S01]  /*95fc0*/  ULDC UR8, c[0x0][0x228] ;  /* 0x00008a0000087ab9 */ /* 0x000fe20000000800 */
[----:B------:R-:W-:Y:S01]  /*95fd0*/  ULDC UR6, c[0x0][0x228] ;  /* 0x00008a0000067ab9 */ /* 0x000fe20000000800 */
[----:B------:R-:W-:Y:S01]  /*95fe0*/  ULDC UR5, c[0x0][0x248] ;  /* 0x0000920000057ab9 */ /* 0x000fe20000000800 */
[----:B0-----:R-:W3:Y:S04]  /*95ff0*/  LDL.LU R25, [R1+0x164] ;  /* 0x0001640001197983 */ /* 0x001ee80000300800 */
[----:B------:R-:W4:Y:S01]  /*96000*/  LDL R3, [R1+0x1be8] ;  /* 0x001be80001037983 */ /* 0x000f220000100800 */
[----:B------:R-:W-:Y:S01]  /*96010*/  IMAD.WIDE R18, R2, 0x2, R20 ;  /* 0x0000000202127825 */ /* 0x000fe200078e0214 */
[----:B--2---:R-:W-:-:S02]  /*96020*/  PRMT R29, R0, 0x7632, R29 ;  /* 0x00007632001d7816 */ /* 0x004fc4000000001d */
[----:B------:R0:W-:Y:S04]  /*96030*/  @P6 STG.E.U16 desc[UR50][R4.64], R0 ;  /* 0x0000000004006986 */ /* 0x0001e8000c101532 */
[----:B------:R1:W-:Y:S04]  /*96040*/  @P5 STG.E.U16 desc[UR50][R16.64], R29 ;  /* 0x0000001d10005986 */ /* 0x0003e8000c101532 */
[----:B0-----:R-:W2:Y:S04]  /*96050*/  LDL R4, [R1+0x1c00] ;  /* 0x001c000001047983 */ /* 0x001ea80000100800 */
[----:B------:R-:W2:Y:S04]  /*96060*/  LDL R5, [R1+0x1c04] ;  /* 0x001c040001057983 */ /* 0x000ea80000100800 */
[----:B------:R-:W2:Y:S04]  /*96070*/  LDL.LU R0, [R1+0x154] ;  /* 0x0001540001007983 */ /* 0x000ea80000300800 */
[----:B-1----:R-:W2:Y:S04]  /*96080*/  LDL R16, [R1+0x1bf8] ;  /* 0x001bf80001107983 */ /* 0x002ea80000100800 */
[----:B------:R-:W2:Y:S04]  /*96090*/  LDL R17, [R1+0x1bfc] ;  /* 0x001bfc0001117983 */ /* 0x000ea80000100800 */
[----:B------:R0:W-:Y:S04]  /*960a0*/  @P4 STG.E.U16 desc[UR50][R18.64], R13 ;  /* 0x0000000d12004986 */ /* 0x0001e8000c101532 */
[----:B0-----:R-:W2:Y:S01]  /*960b0*/  LDL.LU R13, [R1+0x3460] ;  /* 0x00346000010d7983 */ /* 0x001ea20000300800 */
[----:B------:R-:W-:-:S05]  /*960c0*/  IMAD.WIDE R26, R2, 0x2, R14 ;  /* 0x00000002021a7825 */ /* 0x000fca00078e020e */
[----:B------:R3:W-:Y:S01]  /*960d0*/  @P0 STG.E.U16 desc[UR50][R26.64], R28 ;  /* 0x0000001c1a000986 */ /* 0x0007e2000c101532 */
[----:B----4-:R-:W-:Y:S01]  /*960e0*/  ISETP.LT.AND P6, PT, R3, UR6, !P2 ;  /* 0x0000000603007c0c */ /* 0x010fe2000d7c1270 */
[C---:B------:R-:W-:Y:S01]  /*960f0*/  VIADD R3, R2.reuse, UR5 ;  /* 0x0000000502037c36 */ /* 0x040fe20008000000 */
[----:B------:R-:W-:Y:S01]  /*96100*/  ULDC UR6, c[0x0][0x228] ;  /* 0x00008a0000067ab9 */ /* 0x000fe20000000800 */
[----:B------:R0:W-:Y:S01]  /*96110*/  STL [R1+0x3454], R11 ;  /* 0x0034540b01007387 */ /* 0x0001e20000100800 */
[C---:B------:R-:W-:Y:S01]  /*96120*/  IMAD.WIDE R18, R2.reuse, 0x2, R8 ;  /* 0x0000000202127825 */ /* 0x040fe200078e0208 */
[----:B------:R-:W-:Y:S01]  /*96130*/  ULDC UR5, c[0x0][0x228] ;  /* 0x00008a0000057ab9 */ /* 0x000fe20000000800 */
[----:B---3--:R-:W-:Y:S02]  /*96140*/  PRMT R28, R25, 0x7632, R28 ;  /* 0x00007632191c7816 */ /* 0x008fe4000000001c */
[----:B------:R-:W-:Y:S01]  /*96150*/  IMAD.WIDE R26, R2, 0x2, R6 ;  /* 0x00000002021a7825 */ /* 0x000fe200078e0206 */
[----:B--2---:R-:W-:Y:S01]  /*96160*/  ISETP.LT.AND P0, PT, R4, UR10, !P3 ;  /* 0x0000000a04007c0c */ /* 0x004fe2000df01270 */
[----:B------:R-:W-:Y:S01]  /*96170*/  UMOV UR59, UR14 ;  /* 0x0000000e003b7c82 */ /* 0x000fe20008000000 */
[----:B------:R-:W-:Y:S01]  /*96180*/  ULDC UR14, c[0x0][0x228] ;  /* 0x00008a00000e7ab9 */ /* 0x000fe20000000800 */
[----:B------:R-:W-:Y:S01]  /*96190*/  ULDC UR10, c[0x0][0x228] ;  /* 0x00008a00000a7ab9 */ /* 0x000fe20000000800 */
[----:B------:R-:W-:Y:S01]  /*961a0*/  ISETP.LT.AND P5, PT, R16, UR60, !P3 ;  /* 0x0000003c10007c0c */ /* 0x000fe2000dfa1270 */
[----:B------:R-:W-:Y:S01]  /*961b0*/  UMOV UR60, UR53 ;  /* 0x00000035003c7c82 */ /* 0x000fe20008000000 */
[----:B------:R-:W-:Y:S01]  /*961c0*/  UMOV UR53, UR61 ;  /* 0x0000003d00357c82 */ /* 0x000fe20008000000 */
[----:B------:R-:W-:Y:S01]  /*961d0*/  UMOV UR61, UR12 ;  /* 0x0000000c003d7c82 */ /* 0x000fe20008000000 */
[----:B------:R-:W-:-:S02]  /*961e0*/  ULDC UR12, c[0x0][0x228] ;  /* 0x00008a00000c7ab9 */ /* 0x000fc40000000800 */
[----:B------:R-:W-:Y:S01]  /*961f0*/  ISETP.LT.AND P4, PT, R17, UR12, !P3 ;  /* 0x0000000c11007c0c */ /* 0x000fe2000df81270 */
[----:B------:R-:W-:Y:S01]  /*96200*/  ULDC UR12, c[0x0][0x228] ;  /* 0x00008a00000c7ab9 */ /* 0x000fe20000000800 */
[----:B------:R-:W-:Y:S01]  /*96210*/  ISETP.LT.AND P3, PT, R5, UR8, !P3 ;  /* 0x0000000805007c0c */ /* 0x000fe2000df61270 */
[C---:B------:R-:W-:Y:S01]  /*96220*/  IMAD.WIDE R4, R2.reuse, 0x2, R10 ;  /* 0x0000000202047825 */ /* 0x040fe200078e020a */
[----:B------:R-:W-:Y:S01]  /*96230*/  ULDC UR8, c[0x0][0x228] ;  /* 0x00008a0000087ab9 */ /* 0x000fe20000000800 */
[----:B0-----:R-:W2:Y:S02]  /*96240*/  LDL.LU R11, [R1+0x134] ;  /* 0x00013400010b7983 */ /* 0x001ea40000300800 */
[----:B------:R-:W-:Y:S01]  /*96250*/  IMAD.WIDE R16, R2, 0x2, R12 ;  /* 0x0000000202107825 */ /* 0x000fe200078e020c */
[----:B------:R-:W-:-:S04]  /*96260*/  PRMT R2, R0, 0x7632, R2 ;  /* 0x0000763200027816 */ /* 0x000fc80000000002 */
        /* <DEDUP_REMOVED lines=11> */
[----:B--2---:R-:W-:Y:S01]  /*96320*/  PRMT R28, R11, 0x7632, R28 ;  /* 0x000076320b1c7816 */ /* 0x004fe2000000001c */
[----:B----4-:R-:W-:-:S05]  /*96330*/  IMAD.WIDE R16, R3, 0x2, R24 ;  /* 0x0000000203107825 */ /* 0x010fca00078e0218 */
[----:B------:R0:W-:Y:S01]  /*96340*/  @P6 STG.E.U16 desc[UR50][R16.64], R5 ;  /* 0x0000000510006986 */ /* 0x0001e2000c101532 */
[----:B------:R-:W-:Y:S02]  /*96350*/  ISETP.LT.AND P3, PT, R4, UR60, !P2 ;  /* 0x0000003c04007c0c */ /* 0x000fe4000d761270 */
[----:B------:R-:W-:Y:S01]  /*96360*/  PRMT R29, R5, 0x7632, R29 ;  /* 0x00007632051d7816 */ /* 0x000fe2000000001d */
[----:B---3--:R-:W-:Y:S01]  /*96370*/  VIADD R2, R0, 0x15 ;  /* 0x0000001500027836 */ /* 0x008fe20000000000 */
[----:B------:R-:W-:Y:S01]  /*96380*/  UMOV UR60, UR55 ;  /* 0x00000037003c7c82 */ /* 0x000fe20008000000 */
[----:B------:R-:W-:Y:S02]  /*96390*/  ISETP.LT.AND P5, PT, R18, UR5, !P2 ;  /* 0x0000000512007c0c */ /* 0x000fe4000d7a1270 */
[----:B------:R-:W-:Y:S02]  /*963a0*/  ISETP.LT.AND P6, PT, R27, UR6, !P2 ;  /* 0x000000061b007c0c */ /* 0x000fe4000d7c1270 */
[----:B------:R-:W-:Y:S01]  /*963b0*/  ISETP.LT.AND P4, PT, R19, UR54, !P2 ;  /* 0x0000003613007c0c */ /* 0x000fe2000d781270 */
[C---:B0-----:R-:W-:Y:S01]  /*963c0*/  IMAD.WIDE R4, R3.reuse, 0x2, R22 ;  /* 0x0000000203047825 */ /* 0x041fe200078e0216 */
[----:B------:R0:W-:Y:S01]  /*963d0*/  STL [R1+0x344c], R0 ;  /* 0x00344c0001007387 */ /* 0x0001e20000100800 */
[----:B------:R-:W-:Y:S01]  /*963e0*/  ULDC.64 UR54, c[0x0][0x228] ;  /* 0x00008a0000367ab9 */ /* 0x000fe20000000a00 */
[----:B------:R-:W-:Y:S01]  /*963f0*/  ULDC UR5, c[0x0][0x228] ;  /* 0x00008a0000057ab9 */ /* 0x000fe20000000800 */
[----:B------:R-:W-:Y:S01]  /*96400*/  IMAD.WIDE R16, R3, 0x2, R20 ;  /* 0x0000000203107825 */ /* 0x000fe200078e0214 */
[----:B------:R-:W-:Y:S01]  /*96410*/  ISETP.GE.AND P0, PT, R2, UR55, PT ;  /* 0x0000003702007c0c */ /* 0x000fe2000bf06270 */
[----:B------:R-:W-:-:S02]  /*96420*/  ULDC UR6, c[0x0][0x228] ;  /* 0x00008a0000067ab9 */ /* 0x000fc40000000800 */
[C---:B------:R-:W-:Y:S01]  /*96430*/  IMAD.WIDE R18, R3.reuse, 0x2, R14 ;  /* 0x0000000203127825 */ /* 0x040fe200078e020e */
[----:B0-----:R-:W2:Y:S04]  /*96440*/  LDL.LU R0, [R1+0x188] ;  /* 0x0001880001007983 */ /* 0x001ea80000300800 */
[----:B------:R0:W-:Y:S04]  /*96450*/  STL [R1+0x3450], R21 ;  /* 0x0034501501007387 */ /* 0x0001e80000100800 */
[----:B------:R1:W-:Y:S04]  /*96460*/  @P6 STG.E.U16 desc[UR50][R4.64], R29 ;  /* 0x0000001d04006986 */ /* 0x0003e8000c101532 */
[----:B0-----:R-:W3:Y:S04]  /*96470*/  LDL.LU R21, [R1+0x114] ;  /* 0x0001140001157983 */ /* 0x001ee80000300800 */
[----:B------:R-:W4:Y:S04]  /*96480*/  LDL R2, [R1+0x1bec] ;  /* 0x001bec0001027983 */ /* 0x000f280000100800 */
[----:B-1----:R-:W2:Y:S04]  /*96490*/  LDL R4, [R1+0x1bfc] ;  /* 0x001bfc0001047983 */ /* 0x002ea80000100800 */
[----:B------:R-:W3:Y:S04]  /*964a0*/  LDL R5, [R1+0x1c00] ;  /* 0x001c000001057983 */ /* 0x000ee80000100800 */
[----:B------:R0:W-:Y:S04]  /*964b0*/  STL [R1+0x3434], R29 ;  /* 0x0034341d01007387 */ /* 0x0001e80000100800 */
[----:B------:R1:W-:Y:S04]  /*964c0*/  @P5 STG.E.U16 desc[UR50][R16.64], R11 ;  /* 0x0000000b10005986 */ /* 0x0003e8000c101532 */
[----:B------:R1:W-:Y:S04]  /*964d0*/  @P4 STG.E.U16 desc[UR50][R18.64], R28 ;  /* 0x0000001c12004986 */ /* 0x0003e8000c101532 */
[----:B0-----:R-:W3:Y:S04]  /*964e0*/  LDL R29, [R1+0x1be8] ;  /* 0x001be800011d7983 */ /* 0x001ee80000100800 */
[----:B-1----:R-:W3:Y:S04]  /*964f0*/  LDL.LU R11, [R1+0x3454] ;  /* 0x00345400010b7983 */ /* 0x002ee80000300800 */
[----:B------:R-:W3:Y:S04]  /*96500*/  LDL R17, [R1+0x1bf0] ;  /* 0x001bf00001117983 */ /* 0x000ee80000100800 */
[----:B------:R-:W3:Y:S04]  /*96510*/  LDL.LU R18, [R1+0x124] ;  /* 0x0001240001127983 */ /* 0x000ee80000300800 */
[----:B------:R-:W3:Y:S01]  /*96520*/  LDL R19, [R1+0x1c04] ;  /* 0x001c040001137983 */ /* 0x000ee20000100800 */
[C---:B------:R-:W-:Y:S01]  /*96530*/  IMAD.WIDE R26, R3.reuse, 0x2, R12 ;  /* 0x00000002031a7825 */ /* 0x040fe200078e020c */
[----:B--2---:R-:W-:Y:S01]  /*96540*/  ISETP.LT.AND P4, PT, R4, UR5, !P2 ;  /* 0x0000000504007c0c */ /* 0x004fe2000d781270 */
[----:B------:R-:W-:Y:S01]  /*96550*/  ULDC UR5, c[0x0][0x248] ;  /* 0x0000920000057ab9 */ /* 0x000fe20000000800 */
[----:B----4-:R-:W-:Y:S01]  /*96560*/  ISETP.LT.AND P5, PT, R2, UR8, !P1 ;  /* 0x0000000802007c0c */ /* 0x010fe2000cfa1270 */
[----:B------:R-:W-:Y:S01]  /*96570*/  VIADD R2, R3, UR5 ;  /* 0x0000000503027c36 */ /* 0x000fe20008000000 */
[----:B---3--:R-:W-:Y:S01]  /*96580*/  PRMT R28, R21, 0x7632, R28 ;  /* 0x00007632151c7816 */ /* 0x008fe2000000001c */
[----:B------:R-:W-:Y:S01]  /*96590*/  ULDC UR5, c[0x0][0x228] ;  /* 0x00008a0000057ab9 */ /* 0x000fe20000000800 */
[----:B------:R-:W-:Y:S01]  /*965a0*/  UMOV UR55, UR53 ;  /* 0x0000003500377c82 */ /* 0x000fe20008000000 */
[----:B------:R-:W-:Y:S01]  /*965b0*/  ULDC UR8, c[0x0][0x228] ;  /* 0x00008a0000087ab9 */ /* 0x000fe20000000800 */
[----:B------:R-:W-:Y:S01]  /*965c0*/  ISETP.LT.AND P6, PT, R29, UR10, !P1 ;  /* 0x0000000a1d007c0c */ /* 0x000fe2000cfc1270 */
[----:B------:R0:W-:Y:S01]  /*965d0*/  STL [R1+0x3448], R29 ;  /* 0x0034481d01007387 */ /* 0x0001e20000100800 */
[----:B------:R-:W-:-:S03]  /*965e0*/  ULDC UR10, c[0x0][0x228] ;  /* 0x00008a00000a7ab9 */ /* 0x000fc60000000800 */
[----:B0-----:R-:W2:Y:S04]  /*965f0*/  LDL.LU R29, [R1+0x168] ;  /* 0x00016800011d7983 */ /* 0x001ea80000300800 */
[----:B------:R0:W-:Y:S01]  /*96600*/  @P3 STG.E.U16 desc[UR50][R26.64], R18 ;  /* 0x000000121a003986 */ /* 0x0001e2000c101532 */
[----:B------:R-:W-:Y:S02]  /*96610*/  ISETP.LT.AND P3, PT, R5, UR14, !P2 ;  /* 0x0000000e05007c0c */ /* 0x000fe4000d761270 */
[----:B------:R-:W-:Y:S01]  /*96620*/  ISETP.LT.AND P2, PT, R19, UR12, !P2 ;  /* 0x0000000c13007c0c */ /* 0x000fe2000d741270 */
[----:B------:R-:W-:Y:S01]  /*96630*/  IMAD.WIDE R4, R3, 0x2, R10 ;  /* 0x0000000203047825 */ /* 0x000fe200078e020a */
[----:B------:R-:W-:Y:S01]  /*96640*/  PRMT R16, R18, 0x7632, R16 ;  /* 0x0000763212107816 */ /* 0x000fe20000000010 */
[----:B------:R-:W-:-:S04]  /*96650*/  ULDC UR12, c[0x0][0x228] ;  /* 0x00008a00000c7ab9 */ /* 0x000fc80000000800 */
[----:B------:R1:W-:Y:S01]  /*96660*/  @P4 STG.E.U16 desc[UR50][R4.64], R16 ;  /* 0x0000001004004986 */ /* 0x0003e2000c101532 */
[----:B0-----:R-:W-:Y:S01]  /*96670*/  IMAD.WIDE R26, R3, 0x2, R8 ;  /* 0x00000002031a7825 */ /* 0x001fe200078e0208 */
[----:B------:R-:W-:Y:S01]  /*96680*/  ISETP.LT.AND P4, PT, R17, UR6, !P1 ;  /* 0x0000000611007c0c */ /* 0x000fe2000cf81270 */
[----:B------:R-:W-:Y:S02]  /*96690*/  ULDC UR6, c[0x0][0x228] ;  /* 0x00008a0000067ab9 */ /* 0x000fe40000000800 */
[----:B------:R-:W-:Y:S01]  /*966a0*/  IMAD.WIDE R18, R3, 0x2, R6 ;  /* 0x0000000203127825 */ /* 0x000fe200078e0206 */
[----:B------:R0:W-:Y:S03]  /*966b0*/  @P3 STG.E.U16 desc[UR50][R26.64], R21 ;  /* 0x000000151a003986 */ /* 0x0001e6000c101532 */
[----:B-1----:R-:W-:Y:S01]  /*966c0*/  IMAD.WIDE R16, R2, 0x2, R24 ;  /* 0x0000000202107825 */ /* 0x002fe200078e0218 */
[----:B------:R1:W-:Y:S01]  /*966d0*/  @P2 STG.E.U16 desc[UR50][R18.64], R28 ;  /* 0x0000001c12002986 */ /* 0x0003e2000c101532 */
[----:B------:R-:W-:-:S03]  /*966e0*/  PRMT R3, R0, 0x7632, R3 ;  /* 0x0000763200037816 */ /* 0x000fc60000000003 */
[----:B------:R3:W-:Y:S04]  /*966f0*/  @P6 STG.E.U16 desc[UR50][R16.64], R0 ;  /* 0x0000000010006986 */ /* 0x0007e8000c101532 */
[----:B0-----:R-:W4:Y:S04]  /*96700*/  LDL.LU R21, [R1+0x3450] ;  /* 0x0034500001157983 */ /* 0x001f280000300800 */
[----:B-1----:R-:W4:Y:S01]  /*96710*/  LDL.LU R18, [R1+0x178] ;  /* 0x0001780001127983 */ /* 0x002f220000300800 */
[----:B------:R-:W-:-:S03]  /*96720*/  IMAD.WIDE R4, R2, 0x2, R22 ;  /* 0x0000000202047825 */ /* 0x000fc600078e0216 */
[----:B------:R-:W4:Y:S04]  /*96730*/  LDL R19, [R1+0x1c00] ;  /* 0x001c000001137983 */ /* 0x000f280000100800 */
[----:B---3--:R-:W3:Y:S04]  /*96740*/  LDL.LU R0, [R1+0x344c] ;  /* 0x00344c0001007983 */ /* 0x008ee80000300800 */
[----:B------:R-:W3:Y:S04]  /*96750*/  LDL R16, [R1+0x1bf4] ;  /* 0x001bf40001107983 */ /* 0x000ee80000100800 */
[----:B------:R0:W-:Y:S04]  /*96760*/  @P5 STG.E.U16 desc[UR50][R4.64], R3 ;  /* 0x0000000304005986 */ /* 0x0001e8000c101532 */
[----:B------:R-:W3:Y:S04]  /*96770*/  LDL R17, [R1+0x1bfc] ;  /* 0x001bfc0001117983 */ /* 0x000ee80000100800 */
[----:B0-----:R-:W3:Y:S04]  /*96780*/  LDL R5, [R1+0x1bf8] ;  /* 0x001bf80001057983 */ /* 0x001ee80000100800 */
[----:B------:R0:W-:Y:S01]  /*96790*/  STL [R1+0x3444], R13 ;  /* 0x0034440d01007387 */ /* 0x0001e20000100800 */
[----:B--2---:R-:W-:Y:S01]  /*967a0*/  PRMT R28, R29, 0x7632, R28 ;  /* 0x000076321d1c7816 */ /* 0x004fe2000000001c */
[----:B----4-:R-:W-:Y:S01]  /*967b0*/  IMAD.WIDE R26, R2, 0x2, R20 ;  /* 0x00000002021a7825 */ /* 0x010fe200078e0214 */
[----:B------:R-:W-:-:S02]  /*967c0*/  PRMT R3, R18, 0x7632, R3 ;  /* 0x0000763212037816 */ /* 0x000fc40000000003 */
[----:B---3--:R-:W-:Y:S02]  /*967d0*/  ISETP.LT.AND P6, PT, R16, UR52, !P1 ;  /* 0x0000003410007c0c */ /* 0x008fe4000cfc1270 */
[----:B------:R1:W-:Y:S01]  /*967e0*/  @P4 STG.E.U16 desc[UR50][R26.64], R18 ;  /* 0x000000121a004986 */ /* 0x0003e2000c101532 */
[----:B------:R-:W-:Y:S01]  /*967f0*/  ISETP.LT.AND P5, PT, R17, UR6, !P1 ;  /* 0x0000000611007c0c */ /* 0x000fe2000cfa1270 */
[----:B------:R-:W-:Y:S01]  /*96800*/  IMAD.WIDE R16, R2, 0x2, R12 ;  /* 0x0000000202107825 */ /* 0x000fe200078e020c */
[----:B------:R-:W-:-:S03]  /*96810*/  ISETP.LT.AND P3, PT, R5, UR59, !P1 ;  /* 0x0000003b05007c0c */ /* 0x000fc6000cf61270 */
[----:B------:R-:W-:Y:S01]  /*96820*/  IMAD.WIDE R4, R2, 0x2, R14 ;  /* 0x0000000202047825 */ /* 0x000fe200078e020e */
[----:B0-----:R-:W2:Y:S01]  /*96830*/  LDL R13, [R1+0x1bf4] ;  /* 0x001bf400010d7983 */ /* 0x001ea20000100800 */
[----:B------:R-:W-:Y:S01]  /*96840*/  ISETP.LT.AND P4, PT, R19, UR5, !P1 ;  /* 0x0000000513007c0c */ /* 0x000fe2000cf81270 */
[----:B------:R-:W-:Y:S01]  /*96850*/  ULDC.64 UR52, c[0x0][0x228] ;  /* 0x00008a0000347ab9 */ /* 0x000fe20000000a00 */
[----:B-1----:R-:W-:Y:S01]  /*96860*/  VIADD R26, R0, 0x16 ;  /* 0x00000016001a7836 */ /* 0x002fe20000000000 */
[----:B------:R0:W-:Y:S01]  /*96870*/  @P6 STG.E.U16 desc[UR50][R4.64], R3 ;  /* 0x0000000304006986 */ /* 0x0001e2000c101532 */
[----:B------:R-:W-:Y:S01]  /*96880*/  IMAD.WIDE R18, R2, 0x2, R10 ;  /* 0x0000000202127825 */ /* 0x000fe200078e020a */
[----:B------:R-:W-:Y:S01]  /*96890*/  ULDC UR6, c[0x0][0x228] ;  /* 0x00008a0000067ab9 */ /* 0x000fe20000000800 */
[----:B------:R-:W-:Y:S01]  /*968a0*/  ULDC UR5, c[0x0][0x248] ;  /* 0x0000920000057ab9 */ /* 0x000fe20000000800 */
[----:B0-----:R-:W3:Y:S04]  /*968b0*/  LDL.LU R3, [R1+0x158] ;  /* 0x0001580001037983 */ /* 0x001ee80000300800 */
[----:B------:R-:W4:Y:S04]  /*968c0*/  LDL R4, [R1+0x1c04] ;  /* 0x001c040001047983 */ /* 0x000f280000100800 */
[----:B------:R-:W4:Y:S04]  /*968d0*/  LDL R5, [R1+0x1bf0] ;  /* 0x001bf00001057983 */ /* 0x000f280000100800 */
[----:B------:R0:W-:Y:S04]  /*968e0*/  @P3 STG.E.U16 desc[UR50][R16.64], R29 ;  /* 0x0000001d10003986 */ /* 0x0001e8000c101532 */
[----:B------:R-:W-:Y:S04]  /*968f0*/  @P5 STG.E.U16 desc[UR50][R18.64], R28 ;  /* 0x0000001c12005986 */ /* 0x000fe8000c101532 */
[----:B0-----:R-:W4:Y:S04]  /*96900*/  LDL.LU R29, [R1+0x3448] ;  /* 0x00344800011d7983 */ /* 0x001f280000300800 */
[----:B------:R0:W-:Y:S04]  /*96910*/  STL [R1+0x343c], R28 ;  /* 0x00343c1c01007387 */ /* 0x0001e80000100800 */
[----:B0-----:R-:W4:Y:S01]  /*96920*/  LDL R28, [R1+0x1bec] ;  /* 0x001bec00011c7983 */ /* 0x001f220000100800 */
[----:B------:R-:W-:Y:S01]  /*96930*/  ISETP.GE.AND P2, PT, R26, UR53, PT ;  /* 0x000000351a007c0c */ /* 0x000fe2000bf46270 */
[----:B------:R-:W-:Y:S01]  /*96940*/  IMAD.WIDE R26, R2, 0x2, R8 ;  /* 0x00000002021a7825 */ /* 0x000fe200078e0208 */
[----:B------:R-:W-:Y:S01]  /*96950*/  UMOV UR59, UR57 ;  /* 0x00000039003b7c82 */ /* 0x000fe20008000000 */
[----:B--2---:R-:W-:Y:S01]  /*96960*/  ISETP.LT.AND P3, PT, R13, UR56, !P0 ;  /* 0x000000380d007c0c */ /* 0x004fe2000c761270 */
[----:B------:R-:W-:Y:S01]  /*96970*/  ULDC.64 UR56, c[0x0][0x228] ;  /* 0x00008a0000387ab9 */ /* 0x000fe20000000a00 */
[----:B------:R-:W2:Y:S04]  /*96980*/  LDL R13, [R1+0x1bf8] ;  /* 0x001bf800010d7983 */ /* 0x000ea80000100800 */
[----:B---3--:R0:W-:Y:S01]  /*96990*/  @P4 STG.E.U16 desc[UR50][R26.64], R3 ;  /* 0x000000031a004986 */ /* 0x0081e2000c101532 */
[----:B----4-:R-:W-:Y:S01]  /*969a0*/  ISETP.LT.AND P1, PT, R4, UR6, !P1 ;  /* 0x0000000604007c0c */ /* 0x010fe2000cf21270 */
[----:B------:R-:W-:Y:S01]  /*969b0*/  ULDC UR6, c[0x0][0x228] ;  /* 0x00008a0000067ab9 */ /* 0x000fe20000000800 */
[----:B0-----:R-:W-:Y:S01]  /*969c0*/  PRMT R27, R3, 0x7632, R27 ;  /* 0x00007632031b7816 */ /* 0x001fe2000000001b */
[----:B------:R-:W-:Y:S01]  /*969d0*/  VIADD R3, R2, UR5 ;  /* 0x0000000502037c36 */ /* 0x000fe20008000000 */
[----:B------:R-:W-:-:S02]  /*969e0*/  ULDC UR5, c[0x0][0x228] ;  /* 0x00008a0000057ab9 */ /* 0x000fc40000000800 */
[----:B------:R-:W-:Y:S01]  /*969f0*/  ISETP.LT.AND P6, PT, R5, UR5, !P0 ;  /* 0x0000000505007c0c */ /* 0x000fe2000c7c1270 */
[----:B------:R-:W-:Y:S01]  /*96a00*/  IMAD.WIDE R4, R2, 0x2, R6 ;  /* 0x0000000202047825 */ /* 0x000fe200078e0206 */
[----:B------:R-:W-:-:S03]  /*96a10*/  ULDC UR5, c[0x0][0x228] ;  /* 0x00008a0000057ab9 */ /* 0x000fc60000000800 */
[----:B------:R-:W-:Y:S02]  /*96a20*/  VIADD R26, R0, 0x17 ;  /* 0x00000017001a7836 */ /* 0x000fe40000000000 */
[----:B------:R-:W-:Y:S03]  /*96a30*/  @P1 STG.E.U16 desc[UR50][R4.64], R27 ;  /* 0x0000001b04001986 */ /* 0x000fe6000c101532 */
[----:B------:R-:W-:Y:S02]  /*96a40*/  ISETP.GE.AND P1, PT, R26, UR57, PT ;  /* 0x000000391a007c0c */ /* 0x000fe4000bf26270 */
[----:B------:R-:W-:Y:S01]  /*96a50*/  ISETP.LT.AND P5, PT, R28, UR6, !P0 ;  /* 0x000000061c007c0c */ /* 0x000fe2000c7a1270 */
[----:B------:R0:W-:Y:S01]  /*96a60*/  STL [R1+0x3440], R28 ;  /* 0x0034401c01007387 */ /* 0x0001e20000100800 */
[----:B------:R-:W-:Y:S01]  /*96a70*/  ISETP.LT.AND P4, PT, R29, UR8, !P0 ;  /* 0x000000081d007c0c */ /* 0x000fe2000c781270 */
[C---:B------:R-:W-:Y:S01]  /*96a80*/  IMAD.WIDE R16, R3.reuse, 0x2, R24 ;  /* 0x0000000203107825 */ /* 0x040fe200078e0218 */
[----:B------:R-:W-:Y:S01]  /*96a90*/  ULDC UR8, c[0x0][0x228] ;  /* 0x00008a0000087ab9 */ /* 0x000fe20000000800 */
[----:B------:R-:W-:Y:S01]  /*96aa0*/  ULDC UR6, c[0x0][0x228] ;  /* 0x00008a0000067ab9 */ /* 0x000fe20000000800 */
[----:B0-----:R-:W3:Y:S04]  /*96ab0*/  LDL.LU R28, [R1+0x148] ;  /* 0x00014800011c7983 */ /* 0x001ee80000300800 */
[----:B------:R-:W4:Y:S04]  /*96ac0*/  LDL R27, [R1+0x1bfc] ;  /* 0x001bfc00011b7983 */ /* 0x000f280000100800 */
[----:B------:R-:W4:Y:S01]  /*96ad0*/  LDL.LU R26, [R1+0x138] ;  /* 0x00013800011a7983 */ /* 0x000f220000300800 */
[----:B------:R-:W-:-:S04]  /*96ae0*/  IMAD.WIDE R18, R3, 0x2, R22 ;  /* 0x0000000203127825 */ /* 0x000fc800078e0216 */
[----:B------:R-:W-:Y:S01]  /*96af0*/  IMAD.WIDE R4, R3, 0x2, R20 ;  /* 0x0000000203047825 */ /* 0x000fe200078e0214 */
[----:B---3--:R-:W-:Y:S01]  /*96b00*/  PRMT R2, R28, 0x7632, R2 ;  /* 0x000076321c027816 */ /* 0x008fe20000000002 */
[----:B------:R0:W-:Y:S04]  /*96b10*/  @P4 STG.E.U16 desc[UR50][R16.64], R28 ;  /* 0x0000001c10004986 */ /* 0x0001e8000c101532 */
[----:B------:R1:W-:Y:S01]  /*96b20*/  @P5 STG.E.U16 desc[UR50][R18.64], R2 ;  /* 0x0000000212005986 */ /* 0x0003e2000c101532 */
[----:B--2---:R-:W-:-:S03]  /*96b30*/  ISETP.LT.AND P4, PT, R13, UR55, !P0 ;  /* 0x000000370d007c0c */ /* 0x004fc6000c781270 */
[----:B----4-:R2:W-:Y:S01]  /*96b40*/  @P6 STG.E.U16 desc[UR50][R4.64], R26 ;  /* 0x0000001a04006986 */ /* 0x0105e2000c101532 */
[----:B0-----:R-:W-:-:S03]  /*96b50*/  IMAD.WIDE R16, R3, 0x2, R14 ;  /* 0x0000000203107825 */ /* 0x001fc600078e020e */
[----:B------:R-:W3:Y:S01]  /*96b60*/  LDL.LU R28, [R1+0x118] ;  /* 0x00011800011c7983 */ /* 0x000ee20000300800 */
[----:B-1----:R-:W-:-:S03]  /*96b70*/  PRMT R2, R26, 0x7632, R2 ;  /* 0x000076321a027816 */ /* 0x002fc60000000002 */
[----:B------:R-:W4:Y:S04]  /*96b80*/  LDL R18, [R1+0x1c04] ;  /* 0x001c040001127983 */ /* 0x000f280000100800 */
[----:B------:R-:W3:Y:S04]  /*96b90*/  LDL.LU R19, [R1+0x128] ;  /* 0x0001280001137983 */ /* 0x000ee80000300800 */
[----:B------:R-:W4:Y:S04]  /*96ba0*/  LDL.LU R13, [R1+0x3444] ;  /* 0x00344400010d7983 */ /* 0x000f280000300800 */
[----:B------:R0:W-:Y:S01]  /*96bb0*/  @P3 STG.E.U16 desc[UR50][R16.64], R2 ;  /* 0x0000000210003986 */ /* 0x0001e2000c101532 */
[----:B------:R-:W-:Y:S01]  /*96bc0*/  ISETP.LT.AND P5, PT, R27, UR5, !P0 ;  /* 0x000000051b007c0c */ /* 0x000fe2000c7a1270 */
[----:B------:R-:W-:-:S02]  /*96bd0*/  ULDC UR5, c[0x0][0x228] ;  /* 0x00008a0000057ab9 */ /* 0x000fc40000000800 */
[----:B--2---:R-:W2:Y:S04]  /*96be0*/  LDL R26, [R1+0x1bf0] ;  /* 0x001bf000011a7983 */ /* 0x004ea80000100800 */
[----:B0-----:R-:W2:Y:S01]  /*96bf0*/  LDL R17, [R1+0x1c00] ;  /* 0x001c000001117983 */ /* 0x001ea20000100800 */
[----:B---3--:R-:W-:Y:S01]  /*96c00*/  PRMT R2, R19, 0x7632, R2 ;  /* 0x0000763213027816 */ /* 0x008fe20000000002 */
[----:B----4-:R-:W-:-:S05]  /*96c10*/  IMAD.WIDE R4, R3, 0x2, R12 ;  /* 0x0000000203047825 */ /* 0x010fca00078e020c */
[----:B------:R0:W-:Y:S01]  /*96c20*/  @P4 STG.E.U16 desc[UR50][R4.64], R19 ;  /* 0x0000001304004986 */ /* 0x0001e2000c101532 */
[----:B------:R-:W-:Y:S01]  /*96c30*/  ISETP.LT.AND P4, PT, R29, UR5, !P2 ;  /* 0x000000051d007c0c */ /* 0x000fe2000d781270 */
[----:B------:R-:W-:Y:S02]  /*96c40*/  ULDC UR5, c[0x0][0x248] ;  /* 0x0000920000057ab9 */ /* 0x000fe40000000800 */
[----:B------:R-:W3:Y:S01]  /*96c50*/  LDL.LU R29, [R1+0x16c] ;  /* 0x00016c00011d7983 */ /* 0x000ee20000300800 */
[----:B--2---:R-:W-:Y:S01]  /*96c60*/  ISETP.LT.AND P6, PT, R17, UR8, !P0 ;  /* 0x0000000811007c0c */ /* 0x004fe2000c7c1270 */
[----:B------:R-:W-:-:S04]  /*96c70*/  IMAD.WIDE R16, R3, 0x2, R10 ;  /* 0x0000000203107825 */ /* 0x000fc800078e020a */
[C---:B0-----:R-:W-:Y:S01]  /*96c80*/  IMAD.WIDE R4, R3.reuse, 0x2, R8 ;  /* 0x0000000203047825 */ /* 0x041fe200078e0208 */
[----:B------:R0:W-:Y:S01]  /*96c90*/  @P5 STG.E.U16 desc[UR50][R16.64], R2 ;  /* 0x0000000210005986 */ /* 0x0001e2000c101532 */
[----:B------:R-:W-:Y:S01]  /*96ca0*/  ISETP.LT.AND P3, PT, R18, UR6, !P0 ;  /* 0x0000000612007c0c */ /* 0x000fe2000c761270 */
[----:B------:R-:W-:Y:S01]  /*96cb0*/  ULDC UR6, c[0x0][0x228] ;  /* 0x00008a0000067ab9 */ /* 0x000fe20000000800 */
[----:B------:R-:W-:Y:S01]  /*96cc0*/  ULDC UR8, c[0x0][0x228] ;  /* 0x00008a0000087ab9 */ /* 0x000fe20000000800 */
[----:B------:R1:W-:Y:S04]  /*96cd0*/  STL [R1+0x3438], R9 ;  /* 0x0034380901007387 */ /* 0x0003e80000100800 */
[----:B------:R2:W-:Y:S01]  /*96ce0*/  @P6 STG.E.U16 desc[UR50][R4.64], R28 ;  /* 0x0000001c04006986 */ /* 0x0005e2000c101532 */
[C---:B0-----:R-:W-:Y:S01]  /*96cf0*/  VIADD R2, R3.reuse, UR5 ;  /* 0x0000000503027c36 */ /* 0x041fe20008000000 */
[----:B------:R-:W-:Y:S01]  /*96d00*/  ULDC UR5, c[0x0][0x228] ;  /* 0x00008a0000057ab9 */ /* 0x000fe20000000800 */
[----:B------:R-:W-:Y:S01]  /*96d10*/  IMAD.WIDE R16, R3, 0x2, R6 ;  /* 0x0000000203107825 */ /* 0x000fe200078e0206 */
[----:B-1----:R-:W4:Y:S01]  /*96d20*/  LDL.LU R9, [R1+0x17c] ;  /* 0x00017c0001097983 */ /* 0x002f220000300800 */
[----:B------:R-:W-:-:S03]  /*96d30*/  PRMT R3, R28, 0x7632, R3 ;  /* 0x000076321c037816 */ /* 0x000fc60000000003 */
[----:B--2---:R-:W2:Y:S04]  /*96d40*/  LDL.LU R28, [R1+0x3440] ;  /* 0x00344000011c7983 */ /* 0x004ea80000300800 */
[----:B------:R-:W3:Y:S04]  /*96d50*/  LDL R4, [R1+0x1bf8] ;  /* 0x001bf80001047983 */ /* 0x000ee80000100800 */
[----:B------:R-:W4:Y:S04]  /*96d60*/  LDL R5, [R1+0x1bf4] ;  /* 0x001bf40001057983 */ /* 0x000f280000100800 */
[----:B------:R0:W-:Y:S01]  /*96d70*/  @P3 STG.E.U16 desc[UR50][R16.64], R3 ;  /* 0x0000000310003986 */ /* 0x0001e2000c101532 */
[----:B--2---:R-:W-:Y:S01]  /*96d80*/  ISETP.LT.AND P0, PT, R28, UR5, !P2 ;  /* 0x000000051c007c0c */ /* 0x004fe2000d701270 */
[----:B------:R-:W-:-:S02]  /*96d90*/  IMAD.WIDE R18, R2, 0x2, R24 ;  /* 0x0000000202127825 */ /* 0x000fc400078e0218 */
[----:B------:R-:W2:Y:S01]  /*96da0*/  LDL.LU R28, [R1+0x343c] ;  /* 0x00343c00011c7983 */ /* 0x000ea20000300800 */
[----:B------:R-:W-:-:S03]  /*96db0*/  ULDC UR5, c[0x0][0x228] ;  /* 0x00008a0000057ab9 */ /* 0x000fc60000000800 */
[----:B0-----:R-:W4:Y:S01]  /*96dc0*/  LDL.LU R17, [R1+0x18c] ;  /* 0x00018c0001117983 */ /* 0x001f220000300800 */
[----:B------:R-:W-:Y:S01]  /*96dd0*/  ISETP.LT.AND P5, PT, R26, UR5, !P2 ;  /* 0x000000051a007c0c */ /* 0x000fe2000d7a1270 */
[----:B------:R-:W-:Y:S01]  /*96de0*/  VIADD R16, R0, 0x18 ;  /* 0x0000001800107836 */ /* 0x000fe20000000000 */
[----:B---3--:R-:W-:Y:S01]  /*96df0*/  ISETP.LT.AND P3, PT, R4, UR59, !P2 ;  /* 0x0000003b04007c0c */ /* 0x008fe2000d761270 */
[----:B------:R-:W-:Y:S01]  /*96e00*/  STL [R1+0x3430], R15 ;  /* 0x0034300f01007387 */ /* 0x000fe20000100800 */
[----:B------:R-:W-:-:S03]  /*96e10*/  ULDC UR5, c[0x0][0x228] ;  /* 0x00008a0000057ab9 */ /* 0x000fc60000000800 */
[----:B----4-:R0:W-:Y:S01]  /*96e20*/  @P4 STG.E.U16 desc[UR50][R18.64], R17 ;  /* 0x0000001112004986 */ /* 0x0101e2000c101532 */
[----:B------:R-:W-:Y:S01]  /*96e30*/  ISETP.LT.AND P4, PT, R5, UR58, !P2 ;  /* 0x0000003a05007c0c */ /* 0x000fe2000d781270 */
[----:B------:R-:W-:Y:S01]  /*96e40*/  IMAD.WIDE R4, R2, 0x2, R22 ;  /* 0x0000000202047825 */ /* 0x000fe200078e0216 */
[----:B------:R-:W-:Y:S01]  /*96e50*/  PRMT R3, R17, 0x7632, R3 ;  /* 0x0000763211037816 */ /* 0x000fe20000000003 */
[----:B------:R-:W-:-:S04]  /*96e60*/  ULDC.64 UR58, c[0x0][0x228] ;  /* 0x00008a00003a7ab9 */ /* 0x000fc80000000a00 */
[----:B------:R1:W-:Y:S01]  /*96e70*/  @P0 STG.E.U16 desc[UR50][R4.64], R3 ;  /* 0x0000000304000986 */ /* 0x0003e2000c101532 */
[----:B------:R-:W-:Y:S01]  /*96e80*/  ISETP.GE.AND P0, PT, R16, UR59, PT ;  /* 0x0000003b10007c0c */ /* 0x000fe2000bf06270 */
[C---:B0-----:R-:W-:Y:S02]  /*96e90*/  IMAD.WIDE R16, R2.reuse, 0x2, R14 ;  /* 0x0000000202107825 */ /* 0x041fe400078e020e */
[----:B------:R-:W3:Y:S02]  /*96ea0*/  LDL.LU R15, [R1+0x14c] ;  /* 0x00014c00010f7983 */ /* 0x000ee40000300800 */
[----:B------:R-:W-:-:S04]  /*96eb0*/  IMAD.WIDE R18, R2, 0x2, R12 ;  /* 0x0000000202127825 */ /* 0x000fc800078e020c */
[----:B-1----:R-:W-:Y:S01]  /*96ec0*/  IMAD.WIDE R4, R2, 0x2, R20 ;  /* 0x0000000202047825 */ /* 0x002fe200078e0214 */
[----:B------:R-:W-:-:S04]  /*96ed0*/  PRMT R3, R9, 0x7632, R3 ;  /* 0x0000763209037816 */ /* 0x000fc80000000003 */
[----:B------:R0:W-:Y:S01]  /*96ee0*/  @P5 STG.E.U16 desc[UR50][R4.64], R9 ;  /* 0x0000000904005986 */ /* 0x0001e2000c101532 */
[----:B--2---:R-:W-:-:S03]  /*96ef0*/  PRMT R28, R29, 0x7632, R28 ;  /* 0x000076321d1c7816 */ /* 0x004fc6000000001c */
[----:B------:R1:W-:Y:S04]  /*96f00*/  @P4 STG.E.U16 desc[UR50][R16.64], R3 ;  /* 0x0000000310004986 */ /* 0x0003e8000c101532 */
[----:B------:R2:W-:Y:S04]  /*96f10*/  @P3 STG.E.U16 desc[UR50][R18.64], R29 ;  /* 0x0000001d12003986 */ /* 0x0005e8000c101532 */
[----:B0-----:R-:W4:Y:S04]  /*96f20*/  LDL.LU R9, [R1+0x3438] ;  /* 0x0034380001097983 */ /* 0x001f280000300800 */
[----:B------:R-:W3:Y:S04]  /*96f30*/  LDL R4, [R1+0x1c04] ;  /* 0x001c040001047983 */ /* 0x000ee80000100800 */
[----:B------:R-:W4:Y:S04]  /*96f40*/  LDL R5, [R1+0x1bf0] ;  /* 0x001bf00001057983 */ /* 0x000f280000100800 */
[----:B-1----:R-:W3:Y:S04]  /*96f50*/  LDL R3, [R1+0x1bec] ;  /* 0x001bec0001037983 */ /* 0x002ee80000100800 */
[----:B------:R-:W3:Y:S04]  /*96f60*/  LDL R16, [R1+0x1be8] ;  /* 0x001be80001107983 */ /* 0x000ee80000100800 */
[----:B------:R-:W3:Y:S04]  /*96f70*/  LDL.LU R17, [R1+0x15c] ;  /* 0x00015c0001117983 */ /* 0x000ee80000300800 */
[----:B--2---:R-:W2:Y:S04]  /*96f80*/  LDL.LU R29, [R1+0x3434] ;  /* 0x00343400011d7983 */ /* 0x004ea80000300800 */
[----:B------:R-:W2:Y:S01]  /*96f90*/  LDL R19, [R1+0x1c00] ;  /* 0x001c000001137983 */ /* 0x000ea20000100800 */
[----:B------:R-:W-:Y:S01]  /*96fa0*/  ISETP.LT.AND P6, PT, R27, UR5, !P2 ;  /* 0x000000051b007c0c */ /* 0x000fe2000d7c1270 */
[----:B------:R-:W-:Y:S01]  /*96fb0*/  ULDC UR5, c[0x0][0x228] ;  /* 0x00008a0000057ab9 */ /* 0x000fe20000000800 */
[----:B------:R-:W-:Y:S01]  /*96fc0*/  IMAD.WIDE R26, R2, 0x2, R10 ;  /* 0x00000002021a7825 */ /* 0x000fe200078e020a */
[----:B------:R-:W-:Y:S01]  /*96fd0*/  STL [R1+0x3420], R0 ;  /* 0x0034200001007387 */ /* 0x000fe20000100800 */
[----:B------:R-:W-:-:S09]  /*96fe0*/  UMOV UR55, UR60 ;  /* 0x0000003c00377c82 */ /* 0x000fd20008000000 */
[----:B------:R0:W-:Y:S01]  /*96ff0*/  @P6 STG.E.U16 desc[UR50][R26.64], R28 ;  /* 0x0000001c1a006986 */ /* 0x0001e2000c101532 */
[----:B------:R-:W-:Y:S01]  /*97000*/  UMOV UR14, UR61 ;  /* 0x0000003d000e7c82 */ /* 0x000fe20008000000 */
[----:B------:R-:W-:Y:S01]  /*97010*/  ULDC.64 UR60, c[0x0][0x228] ;  /* 0x00008a00003c7ab9 */ /* 0x000fe20000000a00 */
[----:B0-----:R-:W-:Y:S02]  /*97020*/  VIADD R27, R0, 0x19 ;  /* 0x00000019001b7836 */ /* 0x001fe40000000000 */
[----:B------:R-:W2:Y:S04]  /*97030*/  LDL.LU R0, [R1+0x11c] ;  /* 0x00011c0001007983 */ /* 0x000ea80000300800 */
[----:B------:R-:W-:Y:S01]  /*97040*/  STL [R1+0x3428], R24 ;  /* 0x0034281801007387 */ /* 0x000fe20000100800 */
[----:B----4-:R-:W-:Y:S01]  /*97050*/  ISETP.LT.AND P4, PT, R5, UR6, !P1 ;  /* 0x0000000605007c0c */ /* 0x010fe2000cf81270 */
[----:B------:R-:W-:Y:S01]  /*97060*/  ULDC UR6, c[0x0][0x228] ;  /* 0x00008a0000067ab9 */ /* 0x000fe20000000800 */
[----:B---3--:R-:W-:Y:S01]  /*97070*/  ISETP.LT.AND P6, PT, R16, UR10, !P1 ;  /* 0x0000000a10007c0c */ /* 0x008fe2000cfc1270 */
[----:B------:R-:W-:Y:S01]  /*97080*/  ULDC UR10, c[0x0][0x228] ;  /* 0x00008a00000a7ab9 */ /* 0x000fe20000000800 */
[----:B--2---:R-:W-:Y:S01]  /*97090*/  ISETP.LT.AND P3, PT, R19, UR5, !P2 ;  /* 0x0000000513007c0c */ /* 0x004fe2000d761270 */
[----:B------:R-:W-:Y:S01]  /*970a0*/  ULDC UR5, c[0x0][0x248] ;  /* 0x0000920000057ab9 */ /* 0x000fe20000000800 */
[----:B------:R-:W-:Y:S01]  /*970b0*/  ISETP.LT.AND P2, PT, R4, UR12, !P2 ;  /* 0x0000000c04007c0c */ /* 0x000fe2000d741270 */
[C---:B------:R-:W-:Y:S01]  /*970c0*/  IMAD.WIDE R4, R2.reuse, 0x2, R8 ;  /* 0x0000000202047825 */ /* 0x040fe200078e0208 */
[----:B------:R-:W-:Y:S01]  /*970d0*/  ISETP.LT.AND P5, PT, R3, UR8, !P1 ;  /* 0x0000000803007c0c */ /* 0x000fe2000cfa1270 */
[----:B------:R-:W-:Y:S01]  /*970e0*/  ULDC UR8, c[0x0][0x228] ;  /* 0x00008a0000087ab9 */ /* 0x000fe20000000800 */
[----:B------:R-:W-:Y:S01]  /*970f0*/  PRMT R26, R17, 0x7632, R26 ;  /* 0x00007632111a7816 */ /* 0x000fe2000000001a */
[C---:B------:R-:W-:Y:S01]  /*97100*/  VIADD R28, R2.reuse, UR5 ;  /* 0x00000005021c7c36 */ /* 0x040fe20008000000 */
[----:B------:R-:W-:Y:S01]  /*97110*/  PRMT R29, R15, 0x7632, R29 ;  /* 0x000076320f1d7816 */ /* 0x000fe2000000001d */
[----:B------:R-:W-:Y:S01]  /*97120*/  IMAD.WIDE R2, R2, 0x2, R6 ;  /* 0x0000000202027825 */ /* 0x000fe200078e0206 */
[----:B------:R-:W-:Y:S01]  /*97130*/  ULDC UR5, c[0x0][0x228] ;  /* 0x00008a0000057ab9 */ /* 0x000fe20000000800 */
[----:B------:R-:W-:-:S02]  /*97140*/  ULDC UR12, c[0x0][0x228] ;  /* 0x00008a00000c7ab9 */ /* 0x000fc40000000800 */
[----:B------:R0:W-:Y:S01]  /*97150*/  @P3 STG.E.U16 desc[UR50][R4.64], R17 ;  /* 0x0000001104003986 */ /* 0x0001e2000c101532 */
[----:B------:R-:W-:-:S03]  /*97160*/  ISETP.GE.AND P3, PT, R27, UR61, PT ;  /* 0x0000003d1b007c0c */ /* 0x000fc6000bf66270 */
[----:B------:R1:W-:Y:S01]  /*97170*/  @P2 STG.E.U16 desc[UR50][R2.64], R26 ;  /* 0x0000001a02002986 */ /* 0x0003e2000c101532 */
[----:B0-----:R-:W-:-:S03]  /*97180*/  IMAD.WIDE R4, R28, 0x2, R24 ;  /* 0x000000021c047825 */ /* 0x001fc600078e0218 */
[----:B------:R-:W2:Y:S04]  /*97190*/  LDL.LU R24, [R1+0x12c] ;  /* 0x00012c0001187983 */ /* 0x000ea80000300800 */
[----:B------:R-:W-:Y:S04]  /*971a0*/  STL [R1+0x3424], R25 ;  /* 0x0034241901007387 */ /* 0x000fe80000100800 */
[----:B------:R-:W-:Y:S04]  /*971b0*/  STL [R1+0x342c], R23 ;  /* 0x00342c1701007387 */ /* 0x000fe80000100800 */
[----:B------:R-:W3:Y:S04]  /*971c0*/  LDL.LU R27, [R1+0x13c] ;  /* 0x00013c00011b7983 */ /* 0x000ee80000300800 */
[----:B-1----:R-:W4:Y:S04]  /*971d0*/  LDL R26, [R1+0x1bfc] ;  /* 0x001bfc00011a7983 */ /* 0x002f280000100800 */
[----:B------:R-:W4:Y:S04]  /*971e0*/  LDL R2, [R1+0x1c00] ;  /* 0x001c000001027983 */ /* 0x000f280000100800 */
[----:B------:R-:W4:Y:S04]  /*971f0*/  LDL R3, [R1+0x1c04] ;  /* 0x001c040001037983 */ /* 0x000f280000100800 */
[----:B------:R0:W-:Y:S04]  /*97200*/  @P6 STG.E.U16 desc[UR50][R4.64], R15 ;  /* 0x0000000f04006986 */ /* 0x0001e8000c101532 */
[----:B0-----:R-:W4:Y:S04]  /*97210*/  LDL.LU R15, [R1+0x3430] ;  /* 0x00343000010f7983 */ /* 0x001f280000300800 */
[----:B------:R-:W4:Y:S04]  /*97220*/  LDL R5, [R1+0x1bf4] ;  /* 0x001bf40001057983 */ /* 0x000f280000100800 */
[----:B------:R-:W4:Y:S01]  /*97230*/  LDL R4, [R1+0x1bf8] ;  /* 0x001bf80001047983 */ /* 0x000f220000100800 */
[----:B------:R-:W-:-:S04]  /*97240*/  IMAD.WIDE R16, R28, 0x2, R22 ;  /* 0x000000021c107825 */ /* 0x000fc800078e0216 */
[C---:B------:R-:W-:Y:S01]  /*97250*/  IMAD.WIDE R18, R28.reuse, 0x2, R20 ;  /* 0x000000021c127825 */ /* 0x040fe200078e0214 */
[----:B------:R0:W-:Y:S04]  /*97260*/  @P5 STG.E.U16 desc[UR50][R16.64], R29 ;  /* 0x0000001d10005986 */ /* 0x0001e8000c101532 */
[----:B------:R-:W-:Y:S01]  /*97270*/  STL [R1+0x341c], R12 ;  /* 0x00341c0c01007387 */ /* 0x000fe20000100800 */
[----:B0-----:R-:W-:Y:S01]  /*97280*/  IMAD.WIDE R16, R28, 0x2, R10 ;  /* 0x000000021c107825 */ /* 0x001fe200078e020a */
[----:B------:R-:W-:Y:S02]  /*97290*/  PRMT R29, R0, 0x7632, R29 ;  /* 0x00007632001d7816 */ /* 0x000fe4000000001d */
[----:B--2---:R-:W-:Y:S01]  /*972a0*/  PRMT R25, R24, 0x7632, R25 ;  /* 0x0000763218197816 */ /* 0x004fe20000000019 */
[----:B---3--:R0:W-:Y:S01]  /*972b0*/  @P4 STG.E.U16 desc[UR50][R18.64], R27 ;  /* 0x0000001b12004986 */ /* 0x0081e2000c101532 */
[----:B------:R-:W-:-:S02]  /*972c0*/  PRMT R23, R27, 0x7632, R23 ;  /* 0x000076321b177816 */ /* 0x000fc40000000017 */
[----:B----4-:R-:W-:Y:S01]  /*972d0*/  ISETP.LT.AND P4, PT, R26, UR8, !P1 ;  /* 0x000000081a007c0c */ /* 0x010fe2000cf81270 */
[----:B------:R-:W-:Y:S01]  /*972e0*/  ULDC UR8, c[0x0][0x228] ;  /* 0x00008a0000087ab9 */ /* 0x000fe20000000800 */
[----:B------:R-:W-:Y:S01]  /*972f0*/  ISETP.LT.AND P2, PT, R2, UR6, !P1 ;  /* 0x0000000602007c0c */ /* 0x000fe2000cf41270 */
[----:B------:R-:W-:Y:S01]  /*97300*/  ULDC UR6, c[0x0][0x228] ;  /* 0x00008a0000067ab9 */ /* 0x000fe20000000800 */
[----:B0-----:R-:W-:Y:S01]  /*97310*/  IMAD.WIDE R18, R28, 0x2, R8 ;  /* 0x000000021c127825 */ /* 0x001fe200078e0208 */
        /* <DEDUP_REMOVED lines=8> */
[----:B------:R0:W-:Y:S04]  /*973a0*/  STL [R1+0x3418], R13 ;  /* 0x0034180d01007387 */ /* 0x0001e80000100800 */
[----:B------:R1:W-:Y:S04]  /*973b0*/  @P6 STG.E.U16 desc[UR50][R2.64], R23 ;  /* 0x0000001702006986 */ /* 0x0003e8000c101532 */
[----:B------:R3:W-:Y:S04]  /*973c0*/  @P5 STG.E.U16 desc[UR50][R4.64], R24 ;  /* 0x0000001804005986 */ /* 0x0007e8000c101532 */
[----:B0-----:R-:W4:Y:S04]  /*973d0*/  LDL.LU R13, [R1+0xf0] ;  /* 0x0000f000010d7983 */ /* 0x001f280000300800 */
[----:B-1----:R-:W2:Y:S04]  /*973e0*/  LDL.LU R23, [R1+0x342c] ;  /* 0x00342c0001177983 */ /* 0x002ea80000300800 */
[----:B------:R-:W4:Y:S04]  /*973f0*/  LDL R2, [R1+0x1be8] ;  /* 0x001be80001027983 */ /* 0x000f280000100800 */
[----:B------:R-:W2:Y:S04]  /*97400*/  LDL R3, [R1+0x1bf4] ;  /* 0x001bf40001037983 */ /* 0x000ea80000100800 */
[----:B---3--:R-:W3:Y:S04]  /*97410*/  LDL.LU R24, [R1+0x3428] ;  /* 0x0034280001187983 */ /* 0x008ee80000300800 */
[----:B------:R-:W3:Y:S04]  /*97420*/  LDL R4, [R1+0x1bec] ;  /* 0x001bec0001047983 */ /* 0x000ee80000100800 */
[----:B------:R-:W3:Y:S04]  /*97430*/  LDL R5, [R1+0x1bf0] ;  /* 0x001bf00001057983 */ /* 0x000ee80000100800 */
[----:B------:R0:W-:Y:S04]  /*97440*/  @P4 STG.E.U16 desc[UR50][R16.64], R25 ;  /* 0x0000001910004986 */ /* 0x0001e8000c101532 */
[----:B------:R1:W-:Y:S04]  /*97450*/  @P2 STG.E.U16 desc[UR50][R18.64], R0 ;  /* 0x0000000012002986 */ /* 0x0003e8000c101532 */
[----:B0-----:R-:W3:Y:S04]  /*97460*/  LDL.LU R25, [R1+0x3424] ;  /* 0x0034240001197983 */ /* 0x001ee80000300800 */
[----:B-1----:R-:W3:Y:S01]  /*97470*/  LDL.LU R0, [R1+0x3420] ;  /* 0x0034200001007983 */ /* 0x002ee20000300800 */
[----:B------:R-:W-:-:S05]  /*97480*/  IMAD.WIDE R26, R28, 0x2, R6 ;  /* 0x000000021c1a7825 */ /* 0x000fca00078e0206 */
[----:B------:R0:W-:Y:S01]  /*97490*/  @P1 STG.E.U16 desc[UR50][R26.64], R29 ;  /* 0x0000001d1a001986 */ /* 0x0001e2000c101532 */
[----:B----4-:R-:W-:Y:S01]  /*974a0*/  ISETP.LT.AND P6, PT, R2, UR10, !P0 ;  /* 0x0000000a02007c0c */ /* 0x010fe2000c7c1270 */
[----:B------:R-:W-:Y:S01]  /*974b0*/  VIADD R2, R28, UR5 ;  /* 0x000000051c027c36 */ /* 0x000fe20008000000 */
[----:B--2---:R-:W-:Y:S02]  /*974c0*/  ISETP.LT.AND P1, PT, R3, UR52, !P0 ;  /* 0x0000003403007c0c */ /* 0x004fe4000c721270 */
[----:B---3--:R-:W-:Y:S01]  /*974d0*/  ISETP.LT.AND P5, PT, R4, UR8, !P0 ;  /* 0x0000000804007c0c */ /* 0x008fe2000c7a1270 */
[----:B------:R-:W-:Y:S01]  /*974e0*/  IMAD.WIDE R16, R2, 0x2, R22 ;  /* 0x0000000202107825 */ /* 0x000fe200078e0216 */
[----:B------:R-:W-:Y:S01]  /*974f0*/  PRMT R28, R12, 0x7632, R28 ;  /* 0x000076320c1c7816 */ /* 0x000fe2000000001c */
[----:B------:R-:W-:Y:S01]  /*97500*/  ULDC.64 UR52, c[0x0][0x228] ;  /* 0x00008a0000347ab9 */ /* 0x000fe20000000a00 */
[----:B------:R-:W-:Y:S01]  /*97510*/  ISETP.LT.AND P2, PT, R5, UR6, !P0 ;  /* 0x0000000605007c0c */ /* 0x000fe2000c741270 */
[----:B------:R-:W-:Y:S01]  /*97520*/  IMAD.WIDE R18, R2, 0x2, R20 ;  /* 0x0000000202127825 */ /* 0x000fe200078e0214 */
[----:B0-----:R-:W-:Y:S01]  /*97530*/  PRMT R29, R13, 0x7632, R29 ;  /* 0x000076320d1d7816 */ /* 0x001fe2000000001d */
[----:B------:R-:W-:Y:S01]  /*97540*/  ULDC UR10, c[0x0][0x228] ;  /* 0x00008a00000a7ab9 */ /* 0x000fe20000000800 */
[----:B------:R-:W-:Y:S01]  /*97550*/  ULDC UR8, c[0x0][0x228] ;  /* 0x00008a0000087ab9 */ /* 0x000fe20000000800 */
[----:B------:R0:W-:Y:S01]  /*97560*/  STL [R1+0x3414], R0 ;  /* 0x0034140001007387 */ /* 0x0001e20000100800 */
[----:B------:R-:W-:Y:S01]  /*97570*/  VIADD R3, R0, 0x1a ;  /* 0x0000001a00037836 */ /* 0x000fe20000000000 */
[----:B------:R-:W-:Y:S01]  /*97580*/  ULDC UR6, c[0x0][0x228] ;  /* 0x00008a0000067ab9 */ /* 0x000fe20000000800 */
[----:B------:R-:W-:Y:S01]  /*97590*/  IMAD.WIDE R4, R2, 0x2, R24 ;  /* 0x0000000202047825 */ /* 0x000fe200078e0218 */
[----:B------:R-:W-:-:S02]  /*975a0*/  ULDC UR5, c[0x0][0x248] ;  /* 0x0000920000057ab9 */ /* 0x000fc40000000800 */
[----:B------:R-:W-:Y:S02]  /*975b0*/  ISETP.GE.AND P4, PT, R3, UR53, PT ;  /* 0x0000003503007c0c */ /* 0x000fe4000bf86270 */
[----:B------:R1:W-:Y:S04]  /*975c0*/  @P6 STG.E.U16 desc[UR50][R4.64], R12 ;  /* 0x0000000c04006986 */ /* 0x0003e8000c101532 */
[----:B0-----:R-:W2:Y:S04]  /*975d0*/  LDL.LU R0, [R1+0xe0] ;  /* 0x0000e00001007983 */ /* 0x001ea80000300800 */
[----:B------:R-:W3:Y:S04]  /*975e0*/  LDL R3, [R1+0x1be8] ;  /* 0x001be80001037983 */ /* 0x000ee80000100800 */
[----:B-1----:R-:W4:Y:S04]  /*975f0*/  LDL.LU R12, [R1+0x341c] ;  /* 0x00341c00010c7983 */ /* 0x002f280000300800 */
[----:B------:R0:W-:Y:S04]  /*97600*/  @P5 STG.E.U16 desc[UR50][R16.64], R28 ;  /* 0x0000001c10005986 */ /* 0x0001e8000c101532 */
[----:B------:R-:W3:Y:S04]  /*97610*/  LDL R4, [R1+0x1c00] ;  /* 0x001c000001047983 */ /* 0x000ee80000100800 */
[----:B------:R-:W4:Y:S04]  /*97620*/  LDL R5, [R1+0x1c04] ;  /* 0x001c040001057983 */ /* 0x000f280000100800 */
[----:B0-----:R-:W4:Y:S04]  /*97630*/  LDL R16, [R1+0x1bf8] ;  /* 0x001bf80001107983 */ /* 0x001f280000100800 */
[----:B------:R-:W4:Y:S04]  /*97640*/  LDL R17, [R1+0x1bfc] ;  /* 0x001bfc0001117983 */ /* 0x000f280000100800 */
[----:B------:R0:W-:Y:S04]  /*97650*/  @P2 STG.E.U16 desc[UR50][R18.64], R13 ;  /* 0x0000000d12002986 */ /* 0x0001e8000c101532 */
[----:B0-----:R-:W4:Y:S01]  /*97660*/  LDL.LU R13, [R1+0x3418] ;  /* 0x00341800010d7983 */ /* 0x001f220000300800 */
[----:B------:R-:W-:-:S03]  /*97670*/  IMAD.WIDE R18, R2, 0x2, R10 ;  /* 0x0000000202127825 */ /* 0x000fc600078e020a */
[----:B------:R0:W-:Y:S04]  /*97680*/  STL [R1+0x3410], R10 ;  /* 0x0034100a01007387 */ /* 0x0001e80000100800 */
[----:B0-----:R-:W4:Y:S04]  /*97690*/  LDL.LU R10, [R1+0xb0] ;  /* 0x0000b000010a7983 */ /* 0x001f280000300800 */
[----:B------:R0:W-:Y:S04]  /*976a0*/  STL [R1+0x340c], R11 ;  /* 0x00340c0b01007387 */ /* 0x0001e80000100800 */
[----:B0-----:R-:W4:Y:S01]  /*976b0*/  LDL.LU R11, [R1+0xd0] ;  /* 0x0000d000010b7983 */ /* 0x001f220000300800 */
[----:B------:R-:W-:-:S05]  /*976c0*/  IMAD.WIDE R26, R2, 0x2, R14 ;  /* 0x00000002021a7825 */ /* 0x000fca00078e020e */
[----:B------:R0:W-:Y:S01]  /*976d0*/  @P1 STG.E.U16 desc[UR50][R26.64], R29 ;  /* 0x0000001d1a001986 */ /* 0x0001e2000c101532 */
[----:B--2---:R-:W-:Y:S02]  /*976e0*/  PRMT R28, R0, 0x7632, R28 ;  /* 0x00007632001c7816 */ /* 0x004fe4000000001c */
[----:B---3--:R-:W-:Y:S01]  /*976f0*/  ISETP.LT.AND P1, PT, R4, UR10, !P0 ;  /* 0x0000000a04007c0c */ /* 0x008fe2000c721270 */
[----:B------:R-:W-:Y:S01]  /*97700*/  ULDC UR10, c[0x0][0x228] ;  /* 0x00008a00000a7ab9 */ /* 0x000fe20000000800 */
[----:B----4-:R-:W-:Y:S01]  /*97710*/  ISETP.LT.AND P5, PT, R16, UR55, !P0 ;  /* 0x0000003710007c0c */ /* 0x010fe2000c7a1270 */
[----:B------:R-:W-:Y:S01]  /*97720*/  ULDC.64 UR54, c[0x0][0x228] ;  /* 0x00008a0000367ab9 */ /* 0x000fe20000000a00 */
[----:B------:R-:W-:Y:S01]  /*97730*/  ISETP.LT.AND P2, PT, R17, UR12, !P0 ;  /* 0x0000000c11007c0c */ /* 0x000fe2000c741270 */
[----:B------:R-:W-:-:S04]  /*97740*/  IMAD.WIDE R16, R2, 0x2, R8 ;  /* 0x0000000202107825 */ /* 0x000fc800078e0208 */
[----:B0-----:R-:W-:Y:S01]  /*97750*/  IMAD.WIDE R26, R2, 0x2, R12 ;  /* 0x00000002021a7825 */ /* 0x001fe200078e020c */
[----:B------:R-:W-:Y:S01]  /*97760*/  ISETP.LT.AND P6, PT, R3, UR6, !P3 ;  /* 0x0000000603007c0c */ /* 0x000fe2000dfc1270 */
[----:B------:R-:W-:Y:S01]  /*97770*/  ULDC UR6, c[0x0][0x228] ;  /* 0x00008a0000067ab9 */ /* 0x000fe20000000800 */
[----:B------:R-:W-:-:S03]  /*97780*/  ULDC UR12, c[0x0][0x228] ;  /* 0x00008a00000c7ab9 */ /* 0x000fc60000000800 */
[----:B------:R0:W-:Y:S04]  /*97790*/  @P5 STG.E.U16 desc[UR50][R26.64], R0 ;  /* 0x000000001a005986 */ /* 0x0001e8000c101532 */
[----:B------:R1:W-:Y:S04]  /*977a0*/  @P2 STG.E.U16 desc[UR50][R18.64], R28 ;  /* 0x0000001c12002986 */ /* 0x0003e8000c101532 */
[----:B0-----:R-:W2:Y:S04]  /*977b0*/  LDL.LU R0, [R1+0x3414] ;  /* 0x0034140001007983 */ /* 0x001ea80000300800 */
[----:B-1----:R-:W3:Y:S04]  /*977c0*/  LDL R28, [R1+0x1bf4] ;  /* 0x001bf400011c7983 */ /* 0x002ee80000100800 */
[----:B------:R-:W4:Y:S04]  /*977d0*/  LDL R18, [R1+0x1bf8] ;  /* 0x001bf80001127983 */ /* 0x000f280000100800 */
[----:B------:R-:W2:Y:S04]  /*977e0*/  LDL.LU R19, [R1+0xc0] ;  /* 0x0000c00001137983 */ /* 0x000ea80000300800 */
[----:B------:R0:W-:Y:S04]  /*977f0*/  @P1 STG.E.U16 desc[UR50][R16.64], R11 ;  /* 0x0000000b10001986 */ /* 0x0001e8000c101532 */
[----:B0-----:R-:W4:Y:S04]  /*97800*/  LDL R16, [R1+0x1bec] ;  /* 0x001bec0001107983 */ /* 0x001f280000100800 */
[----:B------:R-:W4:Y:S01]  /*97810*/  LDL R17, [R1+0x1bf0] ;  /* 0x001bf00001117983 */ /* 0x000f220000100800 */
[----:B------:R-:W-:Y:S01]  /*97820*/  ISETP.LT.AND P0, PT, R5, UR8, !P0 ;  /* 0x0000000805007c0c */ /* 0x000fe2000c701270 */
[C---:B------:R-:W-:Y:S01]  /*97830*/  VIADD R3, R2.reuse, UR5 ;  /* 0x0000000502037c36 */ /* 0x040fe20008000000 */
[----:B------:R-:W-:Y:S01]  /*97840*/  ULDC UR5, c[0x0][0x228] ;  /* 0x00008a0000057ab9 */ /* 0x000fe20000000800 */
[----:B------:R-:W-:Y:S01]  /*97850*/  IMAD.WIDE R4, R2, 0x2, R6 ;  /* 0x0000000202047825 */ /* 0x000fe200078e0206 */
[----:B------:R-:W-:Y:S01]  /*97860*/  PRMT R2, R11, 0x7632, R2 ;  /* 0x000076320b027816 */ /* 0x000fe20000000002 */
[----:B------:R-:W-:Y:S01]  /*97870*/  ULDC UR8, c[0x0][0x228] ;  /* 0x00008a0000087ab9 */ /* 0x000fe20000000800 */
[----:B------:R-:W4:Y:S01]  /*97880*/  LDL R11, [R1+0xa0] ;  /* 0x0000a000010b7983 */ /* 0x000f220000100800 */
[----:B------:R-:W-:-:S06]  /*97890*/  IMAD.WIDE R26, R3, 0x2, R24 ;  /* 0x00000002031a7825 */ /* 0x000fcc00078e0218 */
[----:B------:R0:W-:Y:S01]  /*978a0*/  @P0 STG.E.U16 desc[UR50][R4.64], R2 ;  /* 0x0000000204000986 */ /* 0x0001e2000c101532 */
[----:B------:R-:W-:Y:S01]  /*978b0*/  PRMT R29, R10, 0x7632, R29 ;  /* 0x000076320a1d7816 */ /* 0x000fe2000000001d */
[----:B0-----:R-:W-:Y:S01]  /*978c0*/  IMAD.WIDE R4, R3, 0x2, R22 ;  /* 0x0000000203047825 */ /* 0x001fe200078e0216 */
[----:B---3--:R-:W-:Y:S01]  /*978d0*/  ISETP.LT.AND P2, PT, R28, UR56, !P3 ;  /* 0x000000381c007c0c */ /* 0x008fe2000df41270 */
[----:B--2---:R-:W-:Y:S01]  /*978e0*/  @P6 STG.E.U16 desc[UR50][R26.64], R19 ;  /* 0x000000131a006986 */ /* 0x004fe2000c101532 */
[----:B----4-:R-:W-:Y:S02]  /*978f0*/  ISETP.LT.AND P0, PT, R18, UR48, !P3 ;  /* 0x0000003012007c0c */ /* 0x010fe4000df01270 */
[----:B------:R-:W-:Y:S01]  /*97900*/  PRMT R2, R19, 0x7632, R2 ;  /* 0x0000763213027816 */ /* 0x000fe20000000002 */
[----:B------:R-:W-:Y:S01]  /*97910*/  VIADD R28, R0, 0x1b ;  /* 0x0000001b001c7836 */ /* 0x000fe20000000000 */
[----:B------:R0:W-:Y:S01]  /*97920*/  STL [R1+0x3404], R0 ;  /* 0x0034040001007387 */ /* 0x0001e20000100800 */
[----:B------:R-:W-:Y:S01]  /*97930*/  ULDC.64 UR56, c[0x0][0x228] ;  /* 0x00008a0000387ab9 */ /* 0x000fe20000000a00 */
[----:B------:R-:W-:-:S02]  /*97940*/  ISETP.LT.AND P6, PT, R16, UR6, !P3 ;  /* 0x0000000610007c0c */ /* 0x000fc4000dfc1270 */
[----:B0-----:R-:W2:Y:S01]  /*97950*/  LDL.LU R0, [R1+0x104] ;  /* 0x0001040001007983 */ /* 0x001ea20000300800 */
[----:B------:R-:W-:Y:S01]  /*97960*/  ISETP.LT.AND P5, PT, R17, UR5, !P3 ;  /* 0x0000000511007c0c */ /* 0x000fe2000dfa1270 */
[C---:B------:R-:W-:Y:S02]  /*97970*/  IMAD.WIDE R16, R3.reuse, 0x2, R20 ;  /* 0x0000000203107825 */ /* 0x040fe400078e0214 */
[----:B------:R0:W-:Y:S01]  /*97980*/  STL [R1+0x3408], R21 ;  /* 0x0034081501007387 */ /* 0x0001e20000100800 */
[----:B------:R-:W-:Y:S01]  /*97990*/  ULDC UR5, c[0x0][0x228] ;  /* 0x00008a0000057ab9 */ /* 0x000fe20000000800 */
[----:B------:R-:W-:-:S04]  /*979a0*/  IMAD.WIDE R18, R3, 0x2, R14 ;  /* 0x0000000203127825 */ /* 0x000fc800078e020e */
[----:B------:R-:W-:Y:S01]  /*979b0*/  IMAD.WIDE R26, R3, 0x2, R12 ;  /* 0x00000002031a7825 */ /* 0x000fe200078e020c */
[----:B------:R1:W-:Y:S01]  /*979c0*/  @P6 STG.E.U16 desc[UR50][R4.64], R2 ;  /* 0x0000000204006986 */ /* 0x0003e2000c101532 */
[----:B------:R-:W-:Y:S01]  /*979d0*/  ISETP.GE.AND P1, PT, R28, UR55, PT ;  /* 0x000000371c007c0c */ /* 0x000fe2000bf26270 */
[----:B------:R-:W-:Y:S02]  /*979e0*/  ULDC UR6, c[0x0][0x228] ;  /* 0x00008a0000067ab9 */ /* 0x000fe40000000800 */
[----:B0-----:R-:W3:Y:S04]  /*979f0*/  LDL.LU R21, [R1+0x90] ;  /* 0x0000900001157983 */ /* 0x001ee80000300800 */
[----:B------:R0:W-:Y:S04]  /*97a00*/  @P5 STG.E.U16 desc[UR50][R16.64], R10 ;  /* 0x0000000a10005986 */ /* 0x0001e8000c101532 */
[----:B-1----:R-:W4:Y:S04]  /*97a10*/  LDL R4, [R1+0x1bfc] ;  /* 0x001bfc0001047983 */ /* 0x002f280000100800 */
[----:B------:R-:W2:Y:S04]  /*97a20*/  LDL R5, [R1+0x1c00] ;  /* 0x001c000001057983 */ /* 0x000ea80000100800 */
[----:B------:R-:W3:Y:S04]  /*97a30*/  LDL R2, [R1+0x1be8] ;  /* 0x001be80001027983 */ /* 0x000ee80000100800 */
[----:B0-----:R-:W3:Y:S04]  /*97a40*/  LDL.LU R10, [R1+0x3410] ;  /* 0x00341000010a7983 */ /* 0x001ee80000300800 */
[----:B------:R0:W-:Y:S04]  /*97a50*/  @P2 STG.E.U16 desc[UR50][R18.64], R29 ;  /* 0x0000001d12002986 */ /* 0x0001e8000c101532 */
[----:B------:R-:W3:Y:S04]  /*97a60*/  LDL R17, [R1+0x1bf0] ;  /* 0x001bf00001117983 */ /* 0x000ee80000100800 */
[----:B------:R1:W-:Y:S04]  /*97a70*/  @P0 STG.E.U16 desc[UR50][R26.64], R11 ;  /* 0x0000000b1a000986 */ /* 0x0003e8000c101532 */
[----:B0-----:R-:W3:Y:S04]  /*97a80*/  LDL R18, [R1+0x1c04] ;  /* 0x001c040001127983 */ /* 0x001ee80000100800 */
[----:B------:R-:W3:Y:S04]  /*97a90*/  LDL R19, [R1+0x1bec] ;  /* 0x001bec0001137983 */ /* 0x000ee80000100800 */
[----:B-1----:R-:W3:Y:S04]  /*97aa0*/  LDL.LU R11, [R1+0x340c] ;  /* 0x00340c00010b7983 */ /* 0x002ee80000300800 */
[----:B------:R-:W3:Y:S04]  /*97ab0*/  LDL.LU R27, [R1+0xa0] ;  /* 0x0000a000011b7983 */ /* 0x000ee80000300800 */
[----:B------:R0:W-:Y:S01]  /*97ac0*/  STL [R1+0x3400], R7 ;  /* 0x0034000701007387 */ /* 0x0001e20000100800 */
[----:B----4-:R-:W-:Y:S01]  /*97ad0*/  ISETP.LT.AND P2, PT, R4, UR5, !P3 ;  /* 0x0000000504007c0c */ /* 0x010fe2000df41270 */
[----:B------:R-:W-:Y:S01]  /*97ae0*/  ULDC UR5, c[0x0][0x248] ;  /* 0x0000920000057ab9 */ /* 0x000fe20000000800 */
[----:B--2---:R-:W-:Y:S01]  /*97af0*/  ISETP.LT.AND P0, PT, R5, UR14, !P3 ;  /* 0x0000000e05007c0c */ /* 0x004fe2000df01270 */
[----:B------:R-:W-:Y:S01]  /*97b00*/  ULDC UR14, c[0x0][0x228] ;  /* 0x00008a00000e7ab9 */ /* 0x000fe20000000800 */
[----:B---3--:R-:W-:Y:S01]  /*97b10*/  ISETP.LT.AND P6, PT, R2, UR10, !P4 ;  /* 0x0000000a02007c0c */ /* 0x008fe2000e7c1270 */
[----:B------:R-:W-:Y:S01]  /*97b20*/  VIADD R2, R3, UR5 ;  /* 0x0000000503027c36 */ /* 0x000fe20008000000 */
[----:B------:R-:W-:Y:S01]  /*97b30*/  PRMT R28, R21, 0x7632, R28 ;  /* 0x00007632151c7816 */ /* 0x000fe2000000001c */
[----:B------:R-:W-:Y:S01]  /*97b40*/  ULDC UR5, c[0x0][0x228] ;  /* 0x00008a0000057ab9 */ /* 0x000fe20000000800 */
[----:B------:R-:W-:Y:S01]  /*97b50*/  ULDC UR10, c[0x0][0x228] ;  /* 0x00008a00000a7ab9 */ /* 0x000fe20000000800 */
[----:B------:R-:W-:Y:S01]  /*97b60*/  ISETP.LT.AND P3, PT, R18, UR12, !P3 ;  /* 0x0000000c12007c0c */ /* 0x000fe2000df61270 */
[----:B------:R-:W-:Y:S01]  /*97b70*/  ULDC UR12, c[0x0][0x228] ;  /* 0x00008a00000c7ab9 */ /* 0x000fe20000000800 */
[----:B------:R-:W-:Y:S01]  /*97b80*/  ISETP.LT.AND P5, PT, R19, UR8, !P4 ;  /* 0x0000000813007c0c */ /* 0x000fe2000e7a1270 */
[----:B------:R-:W-:Y:S01]  /*97b90*/  IMAD.WIDE R4, R3, 0x2, R10 ;  /* 0x0000000203047825 */ /* 0x000fe200078e020a */
[----:B------:R-:W-:Y:S01]  /*97ba0*/  ULDC UR8, c[0x0][0x228] ;  /* 0x00008a0000087ab9 */ /* 0x000fe20000000800 */
[----:B------:R-:W-:-:S02]  /*97bb0*/  PRMT R16, R27, 0x7632, R16 ;  /* 0x000076321b107816 */ /* 0x000fc40000000010 */
[----:B------:R-:W-:-:S03]  /*97bc0*/  IMAD.WIDE R26, R3, 0x2, R8 ;  /* 0x00000002031a7825 */ /* 0x000fc600078e0208 */
[----:B------:R1:W-:Y:S01]  /*97bd0*/  @P2 STG.E.U16 desc[UR50][R4.64], R16 ;  /* 0x0000001004002986 */ /* 0x0003e2000c101532 */
[----:B------:R-:W-:Y:S01]  /*97be0*/  IMAD.WIDE R18, R3, 0x2, R6 ;  /* 0x0000000203127825 */ /* 0x000fe200078e0206 */
[----:B------:R-:W-:Y:S01]  /*97bf0*/  ISETP.LT.AND P2, PT, R17, UR6, !P4 ;  /* 0x0000000611007c0c */ /* 0x000fe2000e741270 */
[----:B------:R-:W-:Y:S01]  /*97c00*/  ULDC UR6, c[0x0][0x228] ;  /* 0x00008a0000067ab9 */ /* 0x000fe20000000800 */
[----:B0-----:R-:W2:Y:S01]  /*97c10*/  LDL.LU R7, [R1+0xe4] ;  /* 0x0000e40001077983 */ /* 0x001ea20000300800 */
[----:B------:R-:W-:-:S03]  /*97c20*/  PRMT R3, R0, 0x7632, R3 ;  /* 0x0000763200037816 */ /* 0x000fc60000000003 */
[----:B------:R0:W-:Y:S01]  /*97c30*/  @P0 STG.E.U16 desc[UR50][R26.64], R21 ;  /* 0x000000151a000986 */ /* 0x0001e2000c101532 */
[----:B-1----:R-:W-:-:S03]  /*97c40*/  IMAD.WIDE R16, R2, 0x2, R24 ;  /* 0x0000000202107825 */ /* 0x002fc600078e0218 */
[----:B------:R1:W-:Y:S04]  /*97c50*/  @P3 STG.E.U16 desc[UR50][R18.64], R28 ;  /* 0x0000001c12003986 */ /* 0x0003e8000c101532 */
[----:B------:R3:W-:Y:S04]  /*97c60*/  @P6 STG.E.U16 desc[UR50][R16.64], R0 ;  /* 0x0000000010006986 */ /* 0x0007e8000c101532 */
[----:B0-----:R-:W4:Y:S04]  /*97c70*/  LDL.LU R21, [R1+0x3408] ;  /* 0x0034080001157983 */ /* 0x001f280000300800 */
[----:B-1----:R-:W4:Y:S04]  /*97c80*/  LDL R28, [R1+0x1bfc] ;  /* 0x001bfc00011c7983 */ /* 0x002f280000100800 */
[----:B------:R-:W4:Y:S04]  /*97c90*/  LDL R18, [R1+0x1c00] ;  /* 0x001c000001127983 */ /* 0x000f280000100800 */
[----:B------:R-:W4:Y:S04]  /*97ca0*/  LDL.LU R19, [R1+0xf4] ;  /* 0x0000f40001137983 */ /* 0x000f280000300800 */
[----:B---3--:R-:W3:Y:S04]  /*97cb0*/  LDL.LU R0, [R1+0x3404] ;  /* 0x0034040001007983 */ /* 0x008ee80000300800 */
[----:B------:R-:W3:Y:S04]  /*97cc0*/  LDL R17, [R1+0x1bf4] ;  /* 0x001bf40001117983 */ /* 0x000ee80000100800 */
[----:B------:R-:W3:Y:S01]  /*97cd0*/  LDL R16, [R1+0x1bf8] ;  /* 0x001bf80001107983 */ /* 0x000ee20000100800 */
[----:B------:R-:W-:-:S05]  /*97ce0*/  IMAD.WIDE R4, R2, 0x2, R22 ;  /* 0x0000000202047825 */ /* 0x000fca00078e0216 */
[----:B------:R0:W-:Y:S04]  /*97cf0*/  @P5 STG.E.U16 desc[UR50][R4.64], R3 ;  /* 0x0000000304005986 */ /* 0x0001e8000c101532 */
[----:B------:R1:W-:Y:S01]  /*97d00*/  STL [R1+0x33fc], R15 ;  /* 0x0033fc0f01007387 */ /* 0x0003e20000100800 */
[----:B0-----:R-:W-:-:S03]  /*97d10*/  IMAD.WIDE R4, R2, 0x2, R14 ;  /* 0x0000000202047825 */ /* 0x001fc600078e020e */
[----:B-1----:R-:W3:Y:S01]  /*97d20*/  LDL.LU R15, [R1+0xc4] ;  /* 0x0000c400010f7983 */ /* 0x002ee20000300800 */
[----:B--2---:R-:W-:Y:S01]  /*97d30*/  PRMT R29, R7, 0x7632, R29 ;  /* 0x00007632071d7816 */ /* 0x004fe2000000001d */
[----:B----4-:R-:W-:Y:S01]  /*97d40*/  IMAD.WIDE R26, R2, 0x2, R20 ;  /* 0x00000002021a7825 */ /* 0x010fe200078e0214 */
[----:B------:R-:W-:Y:S01]  /*97d50*/  ISETP.LT.AND P5, PT, R28, UR6, !P4 ;  /* 0x000000061c007c0c */ /* 0x000fe2000e7a1270 */
[----:B------:R-:W-:Y:S01]  /*97d60*/  ULDC UR6, c[0x0][0x228] ;  /* 0x00008a0000067ab9 */ /* 0x000fe20000000800 */
[----:B------:R-:W-:Y:S02]  /*97d70*/  PRMT R3, R19, 0x7632, R3 ;  /* 0x0000763213037816 */ /* 0x000fe40000000003 */
[----:B---3--:R-:W-:Y:S02]  /*97d80*/  ISETP.LT.AND P6, PT, R17, UR58, !P4 ;  /* 0x0000003a11007c0c */ /* 0x008fe4000e7c1270 */
[----:B------:R-:W-:Y:S01]  /*97d90*/  ISETP.LT.AND P0, PT, R16, UR46, !P4 ;  /* 0x0000002e10007c0c */ /* 0x000fe2000e701270 */
[----:B------:R-:W-:Y:S01]  /*97da0*/  VIADD R28, R0, 0x1c ;  /* 0x0000001c001c7836 */ /* 0x000fe20000000000 */
[----:B------:R-:W-:Y:S01]  /*97db0*/  @P2 STG.E.U16 desc[UR50][R26.64], R19 ;  /* 0x000000131a002986 */ /* 0x000fe2000c101532 */
[----:B------:R-:W-:Y:S01]  /*97dc0*/  IMAD.WIDE R16, R2, 0x2, R12 ;  /* 0x0000000202107825 */ /* 0x000fe200078e020c */
[----:B------:R-:W-:Y:S01]  /*97dd0*/  ISETP.LT.AND P3, PT, R18, UR5, !P4 ;  /* 0x0000000512007c0c */ /* 0x000fe2000e761270 */
[----:B------:R-:W-:Y:S01]  /*97de0*/  ULDC UR5, c[0x0][0x248] ;  /* 0x0000920000057ab9 */ /* 0x000fe20000000800 */
[----:B------:R-:W-:Y:S01]  /*97df0*/  ISETP.GE.AND P2, PT, R28, UR57, PT ;  /* 0x000000391c007c0c */ /* 0x000fe2000bf46270 */
[----:B------:R-:W-:Y:S01]  /*97e00*/  ULDC.64 UR58, c[0x0][0x228] ;  /* 0x00008a00003a7ab9 */ /* 0x000fe20000000a00 */
[----:B------:R-:W2:Y:S04]  /*97e10*/  LDL R28, [R1+0x1bec] ;  /* 0x001bec00011c7983 */ /* 0x000ea80000100800 */
[----:B------:R0:W-:Y:S04]  /*97e20*/  @P6 STG.E.U16 desc[UR50][R4.64], R3 ;  /* 0x0000000304006986 */ /* 0x0001e8000c101532 */
[----:B------:R1:W-:Y:S04]  /*97e30*/  @P0 STG.E.U16 desc[UR50][R16.64], R7 ;  /* 0x0000000710000986 */ /* 0x0003e8000c101532 */
[----:B0-----:R-:W3:Y:S04]  /*97e40*/  LDL R3, [R1+0x1bf0] ;  /* 0x001bf00001037983 */ /* 0x001ee80000100800 */
[----:B------:R-:W4:Y:S04]  /*97e50*/  LDL R4, [R1+0x1be8] ;  /* 0x001be80001047983 */ /* 0x000f280000100800 */
[----:B------:R-:W3:Y:S04]  /*97e60*/  LDL.LU R5, [R1+0xd4] ;  /* 0x0000d40001057983 */ /* 0x000ee80000300800 */
[----:B-1----:R-:W3:Y:S04]  /*97e70*/  LDL.LU R7, [R1+0x3400] ;  /* 0x0034000001077983 */ /* 0x002ee80000300800 */
[----:B------:R-:W3:Y:S01]  /*97e80*/  LDL R17, [R1+0x1c04] ;  /* 0x001c040001117983 */ /* 0x000ee20000100800 */
[----:B------:R-:W-:-:S04]  /*97e90*/  IMAD.WIDE R18, R2, 0x2, R10 ;  /* 0x0000000202127825 */ /* 0x000fc800078e020a */
[----:B------:R-:W-:Y:S01]  /*97ea0*/  IMAD.WIDE R26, R2, 0x2, R8 ;  /* 0x00000002021a7825 */ /* 0x000fe200078e0208 */
[----:B------:R0:W-:Y:S04]  /*97eb0*/  @P5 STG.E.U16 desc[UR50][R18.64], R29 ;  /* 0x0000001d12005986 */ /* 0x0001e8000c101532 */
[----:B------:R-:W-:Y:S01]  /*97ec0*/  STL [R1+0x33ec], R0 ;  /* 0x0033ec0001007387 */ /* 0x000fe20000100800 */
[----:B0-----:R-:W-:Y:S02]  /*97ed0*/  PRMT R29, R15, 0x7632, R29 ;  /* 0x000076320f1d7816 */ /* 0x001fe4000000001d */
[----:B--2---:R-:W-:Y:S01]  /*97ee0*/  ISETP.LT.AND P5, PT, R28, UR8, !P1 ;  /* 0x000000081c007c0c */ /* 0x004fe2000cfa1270 */
[----:B------:R-:W-:Y:S01]  /*97ef0*/  VIADD R28, R2, UR5 ;  /* 0x00000005021c7c36 */ /* 0x000fe20008000000 */
[----:B------:R-:W-:Y:S01]  /*97f00*/  ULDC UR8, c[0x0][0x228] ;  /* 0x00008a0000087ab9 */ /* 0x000fe20000000800 */
[----:B------:R-:W-:Y:S01]  /*97f10*/  ULDC UR5, c[0x0][0x228] ;  /* 0x00008a0000057ab9 */ /* 0x000fe20000000800 */
[----:B----4-:R-:W-:Y:S01]  /*97f20*/  ISETP.LT.AND P6, PT, R4, UR10, !P1 ;  /* 0x0000000a04007c0c */ /* 0x010fe2000cfc1270 */
[----:B---3--:R0:W-:Y:S01]  /*97f30*/  @P3 STG.E.U16 desc[UR50][R26.64], R5 ;  /* 0x000000051a003986 */ /* 0x0081e2000c101532 */
[----:B------:R-:W-:-:S02]  /*97f40*/  ISETP.LT.AND P3, PT, R3, UR6, !P1 ;  /* 0x0000000603007c0c */ /* 0x000fc4000cf61270 */
[----:B------:R-:W-:Y:S01]  /*97f50*/  ISETP.LT.AND P4, PT, R17, UR12, !P4 ;  /* 0x0000000c11007c0c */ /* 0x000fe2000e781270 */
[----:B------:R-:W-:Y:S01]  /*97f60*/  IMAD.WIDE R2, R2, 0x2, R6 ;  /* 0x0000000202027825 */ /* 0x000fe200078e0206 */
[----:B------:R-:W-:Y:S01]  /*97f70*/  ULDC UR6, c[0x0][0x228] ;  /* 0x00008a0000067ab9 */ /* 0x000fe20000000800 */
[----:B------:R-:W-:Y:S01]  /*97f80*/  ULDC UR12, c[0x0][0x228] ;  /* 0x00008a00000c7ab9 */ /* 0x000fe20000000800 */
[----:B0-----:R-:W-:Y:S01]  /*97f90*/  PRMT R27, R5, 0x7632, R27 ;  /* 0x00007632051b7816 */ /* 0x001fe2000000001b */
[----:B------:R-:W-:Y:S01]  /*97fa0*/  VIADD R26, R0, 0x1d ;  /* 0x0000001d001a7836 */ /* 0x000fe20000000000 */
[----:B------:R-:W-:Y:S01]  /*97fb0*/  ULDC UR10, c[0x0][0x228] ;  /* 0x00008a00000a7ab9 */ /* 0x000fe20000000800 */
[----:B------:R-:W2:Y:S01]  /*97fc0*/  LDL.LU R0, [R1+0x94] ;  /* 0x0000940001007983 */ /* 0x000ea20000300800 */
[----:B------:R-:W-:-:S03]  /*97fd0*/  IMAD.WIDE R4, R28, 0x2, R24 ;  /* 0x000000021c047825 */ /* 0x000fc600078e0218 */
[----:B------:R0:W-:Y:S01]  /*97fe0*/  STL [R1+0x33f4], R24 ;  /* 0x0033f41801007387 */ /* 0x0001e20000100800 */
[----:B------:R-:W-:-:S03]  /*97ff0*/  ISETP.GE.AND P0, PT, R26, UR59, PT ;  /* 0x0000003b1a007c0c */ /* 0x000fc6000bf06270 */
[----:B------:R1:W-:Y:S04]  /*98000*/  @P4 STG.E.U16 desc[UR50][R2.64], R27 ;  /* 0x0000001b02004986 */ /* 0x0003e8000c101532 */
[----:B0-----:R-:W3:Y:S04]  /*98010*/  LDL.LU R24, [R1+0xa4] ;  /* 0x0000a40001187983 */ /* 0x001ee80000300800 */
[----:B------:R-:W-:Y:S04]  /*98020*/  STL [R1+0x33f0], R25 ;  /* 0x0033f01901007387 */ /* 0x000fe80000100800 */
[----:B------:R-:W-:Y:S04]  /*98030*/  STL [R1+0x33f8], R23 ;  /* 0x0033f81701007387 */ /* 0x000fe80000100800 */
[----:B------:R-:W4:Y:S04]  /*98040*/  LDL.LU R26, [R1+0xb4] ;  /* 0x0000b400011a7983 */ /* 0x000f280000300800 */
        /* <DEDUP_REMOVED lines=12> */
[----:B--2---:R-:W-:Y:S02]  /*98110*/  PRMT R29, R0, 0x7632, R29 ;  /* 0x00007632001d7816 */ /* 0x004fe4000000001d */
[----:B---3--:R-:W-:Y:S01]  /*98120*/  PRMT R25, R24, 0x7632, R25 ;  /* 0x0000763218197816 */ /* 0x008fe20000000019 */
[----:B----4-:R0:W-:Y:S01]  /*98130*/  @P3 STG.E.U16 desc[UR50][R18.64], R26 ;  /* 0x0000001a12003986 */ /* 0x0101e2000c101532 */
[----:B------:R-:W-:-:S02]  /*98140*/  PRMT R23, R26, 0x7632, R23 ;  /* 0x000076321a177816 */ /* 0x000fc40000000017 */
[----:B------:R-:W-:Y:S01]  /*98150*/  ISETP.LT.AND P4, PT, R27, UR8, !P1 ;  /* 0x000000081b007c0c */ /* 0x000fe2000cf81270 */
        /* <DEDUP_REMOVED lines=8> */
[----:B------:R-:W-:Y:S01]  /*981e0*/  ULDC UR5, c[0x0][0x248] ;  /* 0x0000920000057ab9 */ /* 0x000fe20000000800 */
[----:B------:R-:W-:Y:S01]  /*981f0*/  ULDC.64 UR60, c[0x0][0x228] ;  /* 0x00008a00003c7ab9 */ /* 0x000fe20000000a00 */
[----:B------:R-:W-:-:S04]  /*98200*/  IMAD.WIDE R2, R28, 0x2, R14 ;  /* 0x000000021c027825 */ /* 0x000fc800078e020e */
[C---:B------:R-:W-:Y:S02]  /*98210*/  IMAD.WIDE R4, R28.reuse, 0x2, R12 ;  /* 0x000000021c047825 */ /* 0x040fe400078e020c */
[----:B------:R-:W2:Y:S04]  /*98220*/  LDL.LU R12, [R1+0x108] ;  /* 0x00010800010c7983 */ /* 0x000ea80000300800 */
        /* <DEDUP_REMOVED lines=13> */
[----:B-1----:R-:W3:Y:S04]  /*98300*/  LDL.LU R0, [R1+0x33ec] ;  /* 0x0033ec0001007983 */ /* 0x002ee80000300800 */
[----:B------:R0:W-:Y:S01]  /*98310*/  @P1 STG.E.U16 desc[UR50][R26.64], R29 ;  /* 0x0000001d1a001986 */ /* 0x0001e2000c101532 */
[----:B----4-:R-:W-:Y:S01]  /*98320*/  ISETP.LT.AND P6, PT, R3, UR12, !P2 ;  /* 0x0000000c03007c0c */ /* 0x010fe2000d7c1270 */
[----:B------:R-:W-:Y:S01]  /*98330*/  VIADD R3, R28, UR5 ;  /* 0x000000051c037c36 */ /* 0x000fe20008000000 */
[----:B--2---:R-:W-:-:S02]  /*98340*/  ISETP.LT.AND P1, PT, R2, UR6, !P2 ;  /* 0x0000000602007c0c */ /* 0x004fc4000d721270 */
[----:B---3--:R-:W-:Y:S01]  /*98350*/  ISETP.LT.AND P5, PT, R4, UR10, !P2 ;  /* 0x0000000a04007c0c */ /* 0x008fe2000d7a1270 */
[----:B------:R-:W-:Y:S01]  /*98360*/  IMAD.WIDE R16, R3, 0x2, R22 ;  /* 0x0000000203107825 */ /* 0x000fe200078e0216 */
[----:B------:R-:W-:Y:S01]  /*98370*/  PRMT R28, R12, 0x7632, R28 ;  /* 0x000076320c1c7816 */ /* 0x000fe2000000001c */
[----:B------:R-:W-:Y:S01]  /*98380*/  ULDC UR12, c[0x0][0x228] ;  /* 0x00008a00000c7ab9 */ /* 0x000fe20000000800 */
        /* <DEDUP_REMOVED lines=10> */
[----:B------:R-:W-:Y:S01]  /*98430*/  ISETP.GE.AND P3, PT, R2, UR61, PT ;  /* 0x0000003d02007c0c */ /* 0x000fe2000bf66270 */
[----:B0-----:R-:W2:Y:S04]  /*98440*/  LDL.LU R0, [R1+0xd8] ;  /* 0x0000d80001007983 */ /* 0x001ea80000300800 */
[----:B------:R0:W-:Y:S04]  /*98450*/  STL [R1+0x33e0], R25 ;  /* 0x0033e01901007387 */ /* 0x0001e80000100800 */
[----:B------:R1:W-:Y:S04]  /*98460*/  @P6 STG.E.U16 desc[UR50][R4.64], R12 ;  /* 0x0000000c04006986 */ /* 0x0003e8000c101532 */
[----:B------:R3:W-:Y:S04]  /*98470*/  @P5 STG.E.U16 desc[UR50][R16.64], R28 ;  /* 0x0000001c10005986 */ /* 0x0007e8000c101532 */
[----:B0-----:R-:W4:Y:S04]  /*98480*/  LDL.LU R25, [R1+0xe8] ;  /* 0x0000e80001197983 */ /* 0x001f280000300800 */
[----:B------:R-:W2:Y:S04]  /*98490*/  LDL R2, [R1+0x1be8] ;  /* 0x001be80001027983 */ /* 0x000ea80000100800 */
[----:B-1----:R-:W2:Y:S04]  /*984a0*/  LDL.LU R12, [R1+0x33e8] ;  /* 0x0033e800010c7983 */ /* 0x002ea80000300800 */
[----:B---3--:R-:W3:Y:S04]  /*984b0*/  LDL R16, [R1+0x1bf8] ;  /* 0x001bf80001107983 */ /* 0x008ee80000100800 */
[----:B------:R-:W2:Y:S04]  /*984c0*/  LDL R4, [R1+0x1c00] ;  /* 0x001c000001047983 */ /* 0x000ea80000100800 */
[----:B------:R-:W2:Y:S04]  /*984d0*/  LDL R5, [R1+0x1c04] ;  /* 0x001c040001057983 */ /* 0x000ea80000100800 */
[----:B------:R-:W2:Y:S04]  /*984e0*/  LDL R17, [R1+0x1bfc] ;  /* 0x001bfc0001117983 */ /* 0x000ea80000100800 */
[----:B------:R0:W-:Y:S04]  /*984f0*/  @P4 STG.E.U16 desc[UR50][R18.64], R13 ;  /* 0x0000000d12004986 */ /* 0x0001e8000c101532 */
[----:B0-----:R-:W2:Y:S01]  /*98500*/  LDL.LU R13, [R1+0x33e4] ;  /* 0x0033e400010d7983 */ /* 0x001ea20000300800 */
[----:B------:R-:W-:-:S05]  /*98510*/  IMAD.WIDE R26, R3, 0x2, R14 ;  /* 0x00000002031a7825 */ /* 0x000fca00078e020e */
[----:B------:R-:W-:Y:S01]  /*98520*/  @P1 STG.E.U16 desc[UR50][R26.64], R29 ;  /* 0x0000001d1a001986 */ /* 0x000fe2000c101532 */
[----:B------:R-:W-:-:S03]  /*98530*/  IMAD.WIDE R18, R3, 0x2, R10 ;  /* 0x0000000203127825 */ /* 0x000fc600078e020a */
[----:B------:R0:W-:Y:S04]  /*98540*/  STL [R1+0x33d8], R11 ;  /* 0x0033d80b01007387 */ /* 0x0001e80000100800 */
[----:B0-----:R-:W2:Y:S01]  /*98550*/  LDL.LU R11, [R1+0xb8] ;  /* 0x0000b800010b7983 */ /* 0x001ea20000300800 */
[----:B---3--:R-:W-:Y:S01]  /*98560*/  ISETP.LT.AND P5, PT, R16, UR52, !P2 ;  /* 0x0000003410007c0c */ /* 0x008fe2000d7a1270 */
[----:B------:R-:W-:Y:S01]  /*98570*/  ULDC.64 UR52, c[0x0][0x228] ;  /* 0x00008a0000347ab9 */ /* 0x000fe20000000a00 */
[----:B----4-:R-:W-:Y:S01]  /*98580*/  PRMT R28, R25, 0x7632, R28 ;  /* 0x00007632191c7816 */ /* 0x010fe2000000001c */
[----:B--2---:R-:W-:-:S10]  /*98590*/  IMAD.WIDE R26, R3, 0x2, R12 ;  /* 0x00000002031a7825 */ /* 0x004fd400078e020c */
[----:B------:R0:W-:Y:S04]  /*985a0*/  @P5 STG.E.U16 desc[UR50][R26.64], R25 ;  /* 0x000000191a005986 */ /* 0x0001e8000c101532 */
[----:B0-----:R-:W2:Y:S01]  /*985b0*/  LDL.LU R25, [R1+0x33e0] ;  /* 0x0033e00001197983 */ /* 0x001ea20000300800 */
[----:B------:R-:W-:Y:S02]  /*985c0*/  ISETP.LT.AND P4, PT, R17, UR12, !P2 ;  /* 0x0000000c11007c0c */ /* 0x000fe4000d781270 */
[----:B------:R-:W-:Y:S02]  /*985d0*/  ISETP.LT.AND P1, PT, R4, UR10, !P2 ;  /* 0x0000000a04007c0c */ /* 0x000fe4000d721270 */
[----:B------:R-:W-:Y:S01]  /*985e0*/  ISETP.LT.AND P6, PT, R2, UR6, !P0 ;  /* 0x0000000602007c0c */ /* 0x000fe2000c7c1270 */
[----:B------:R-:W-:-:S02]  /*985f0*/  VIADD R2, R3, UR5 ;  /* 0x0000000503027c36 */ /* 0x000fc40008000000 */
[----:B------:R-:W-:Y:S01]  /*98600*/  IMAD.WIDE R16, R3, 0x2, R8 ;  /* 0x0000000203107825 */ /* 0x000fe200078e0208 */
[----:B------:R-:W-:Y:S01]  /*98610*/  ISETP.LT.AND P2, PT, R5, UR8, !P2 ;  /* 0x0000000805007c0c */ /* 0x000fe2000d741270 */
[----:B------:R-:W-:Y:S01]  /*98620*/  ULDC UR8, c[0x0][0x228] ;  /* 0x00008a0000087ab9 */ /* 0x000fe20000000800 */
[----:B------:R-:W-:Y:S01]  /*98630*/  ULDC UR6, c[0x0][0x228] ;  /* 0x00008a0000067ab9 */ /* 0x000fe20000000800 */
[----:B------:R-:W-:Y:S01]  /*98640*/  IMAD.WIDE R4, R3, 0x2, R6 ;  /* 0x0000000203047825 */ /* 0x000fe200078e0206 */
[----:B------:R-:W-:Y:S01]  /*98650*/  PRMT R3, R0, 0x7632, R3 ;  /* 0x0000763200037816 */ /* 0x000fe20000000003 */
[----:B------:R-:W-:Y:S01]  /*98660*/  @P4 STG.E.U16 desc[UR50][R18.64], R28 ;  /* 0x0000001c12004986 */ /* 0x000fe2000c101532 */
[----:B------:R-:W-:Y:S01]  /*98670*/  ULDC UR5, c[0x0][0x228] ;  /* 0x00008a0000057ab9 */ /* 0x000fe20000000800 */
[----:B------:R-:W-:Y:S01]  /*98680*/  PRMT R29, R11, 0x7632, R29 ;  /* 0x000076320b1d7816 */ /* 0x000fe2000000001d */
[----:B------:R-:W-:Y:S01]  /*98690*/  ULDC UR12, c[0x0][0x228] ;  /* 0x00008a00000c7ab9 */ /* 0x000fe20000000800 */
[----:B------:R-:W-:Y:S01]  /*986a0*/  @P1 STG.E.U16 desc[UR50][R16.64], R0 ;  /* 0x0000000010001986 */ /* 0x000fe2000c101532 */
[----:B------:R-:W-:Y:S01]  /*986b0*/  ULDC UR10, c[0x0][0x228] ;  /* 0x00008a00000a7ab9 */ /* 0x000fe20000000800 */
[----:B--2---:R-:W-:-:S02]  /*986c0*/  IMAD.WIDE R26, R2, 0x2, R24 ;  /* 0x00000002021a7825 */ /* 0x004fc400078e0218 */
[----:B------:R0:W-:Y:S04]  /*986d0*/  STL [R1+0x33d4], R25 ;  /* 0x0033d41901007387 */ /* 0x0001e80000100800 */
[----:B0-----:R-:W2:Y:S04]  /*986e0*/  LDL.LU R25, [R1+0xc8] ;  /* 0x0000c80001197983 */ /* 0x001ea80000300800 */
[----:B------:R-:W3:Y:S04]  /*986f0*/  LDL R28, [R1+0x1bf0] ;  /* 0x001bf000011c7983 */ /* 0x000ee80000100800 */
[----:B------:R-:W4:Y:S04]  /*98700*/  LDL R18, [R1+0x1bf4] ;  /* 0x001bf40001127983 */ /* 0x000f280000100800 */
[----:B------:R-:W4:Y:S04]  /*98710*/  LDL R19, [R1+0x1bf8] ;  /* 0x001bf80001137983 */ /* 0x000f280000100800 */
[----:B------:R-:W4:Y:S04]  /*98720*/  LDL.LU R0, [R1+0x33dc] ;  /* 0x0033dc0001007983 */ /* 0x000f280000300800 */
[----:B------:R-:W3:Y:S04]  /*98730*/  LDL R17, [R1+0x1bec] ;  /* 0x001bec0001117983 */ /* 0x000ee80000100800 */
[----:B------:R0:W-:Y:S02]  /*98740*/  @P2 STG.E.U16 desc[UR50][R4.64], R3 ;  /* 0x0000000304002986 */ /* 0x0001e4000c101532 */
[----:B0-----:R-:W-:-:S02]  /*98750*/  IMAD.WIDE R4, R2, 0x2, R22 ;  /* 0x0000000202047825 */ /* 0x001fc400078e0216 */
[----:B--2---:R0:W-:Y:S01]  /*98760*/  @P6 STG.E.U16 desc[UR50][R26.64], R25 ;  /* 0x000000191a006986 */ /* 0x0041e2000c101532 */
[----:B------:R-:W-:-:S03]  /*98770*/  PRMT R3, R25, 0x7632, R3 ;  /* 0x0000763219037816 */ /* 0x000fc60000000003 */
[----:B0-----:R-:W2:Y:S01]  /*98780*/  LDL R25, [R1+0x98] ;  /* 0x0000980001197983 */ /* 0x001ea20000100800 */
[----:B---3--:R-:W-:Y:S02]  /*98790*/  ISETP.LT.AND P6, PT, R17, UR8, !P0 ;  /* 0x0000000811007c0c */ /* 0x008fe4000c7c1270 */
[----:B------:R-:W-:Y:S02]  /*987a0*/  ISETP.LT.AND P5, PT, R28, UR6, !P0 ;  /* 0x000000061c007c0c */ /* 0x000fe4000c7a1270 */
[----:B----4-:R-:W-:Y:S02]  /*987b0*/  ISETP.LT.AND P4, PT, R18, UR5, !P0 ;  /* 0x0000000512007c0c */ /* 0x010fe4000c781270 */
[----:B------:R-:W-:Y:S01]  /*987c0*/  ISETP.LT.AND P1, PT, R19, UR54, !P0 ;  /* 0x0000003613007c0c */ /* 0x000fe2000c721270 */
[----:B------:R-:W-:Y:S01]  /*987d0*/  IMAD.WIDE R16, R2, 0x2, R20 ;  /* 0x0000000202107825 */ /* 0x000fe200078e0214 */
[----:B------:R-:W-:Y:S01]  /*987e0*/  ULDC UR6, c[0x0][0x228] ;  /* 0x00008a0000067ab9 */ /* 0x000fe20000000800 */
[----:B------:R-:W-:Y:S01]  /*987f0*/  ULDC UR5, c[0x0][0x228] ;  /* 0x00008a0000057ab9 */ /* 0x000fe20000000800 */
[----:B------:R-:W-:-:S03]  /*98800*/  ULDC UR8, c[0x0][0x228] ;  /* 0x00008a0000087ab9 */ /* 0x000fc60000000800 */
[----:B------:R0:W-:Y:S01]  /*98810*/  @P6 STG.E.U16 desc[UR50][R4.64], R3 ;  /* 0x0000000304006986 */ /* 0x0001e2000c101532 */
[C---:B------:R-:W-:Y:S01]  /*98820*/  IMAD.WIDE R18, R2.reuse, 0x2, R14 ;  /* 0x0000000202127825 */ /* 0x040fe200078e020e */
[----:B------:R-:W-:Y:S02]  /*98830*/  ULDC.64 UR54, c[0x0][0x228] ;  /* 0x00008a0000367ab9 */ /* 0x000fe40000000a00 */
[----:B0-----:R-:W3:Y:S01]  /*98840*/  LDL.LU R3, [R1+0xa8] ;  /* 0x0000a80001037983 */ /* 0x001ee20000300800 */
[----:B------:R-:W-:-:S03]  /*98850*/  IMAD.WIDE R26, R2, 0x2, R12 ;  /* 0x00000002021a7825 */ /* 0x000fc600078e020c */
[----:B------:R-:W4:Y:S04]  /*98860*/  LDL R4, [R1+0x1c04] ;  /* 0x001c040001047983 */ /* 0x000f280000100800 */
[----:B------:R-:W2:Y:S04]  /*98870*/  LDL R5, [R1+0x1be8] ;  /* 0x001be80001057983 */ /* 0x000ea80000100800 */
[----:B------:R0:W-:Y:S04]  /*98880*/  @P5 STG.E.U16 desc[UR50][R16.64], R11 ;  /* 0x0000000b10005986 */ /* 0x0001e8000c101532 */
[----:B------:R-:W-:Y:S04]  /*98890*/  @P4 STG.E.U16 desc[UR50][R18.64], R29 ;  /* 0x0000001d12004986 */ /* 0x000fe8000c101532 */
[----:B0-----:R-:W2:Y:S04]  /*988a0*/  LDL.LU R11, [R1+0x33d8] ;  /* 0x0033d800010b7983 */ /* 0x001ea80000300800 */
[----:B------:R-:W4:Y:S04]  /*988b0*/  LDL R17, [R1+0x1c00] ;  /* 0x001c000001117983 */ /* 0x000f280000100800 */
[----:B------:R-:W-:Y:S04]  /*988c0*/  STL [R1+0x33cc], R29 ;  /* 0x0033cc1d01007387 */ /* 0x000fe80000100800 */
[----:B---3--:R0:W-:Y:S04]  /*988d0*/  @P1 STG.E.U16 desc[UR50][R26.64], R3 ;  /* 0x000000031a001986 */ /* 0x0081e8000c101532 */
[----:B0-----:R-:W3:Y:S01]  /*988e0*/  LDL R27, [R1+0x1bfc] ;  /* 0x001bfc00011b7983 */ /* 0x001ee20000100800 */
[----:B------:R-:W-:Y:S01]  /*988f0*/  PRMT R26, R3, 0x7632, R26 ;  /* 0x00007632031a7816 */ /* 0x000fe2000000001a */
[----:B------:R-:W-:-:S02]  /*98900*/  IMAD.WIDE R18, R2, 0x2, R6 ;  /* 0x0000000202127825 */ /* 0x000fc400078e0206 */
[----:B------:R-:W2:Y:S04]  /*98910*/  LDL.LU R29, [R1+0xec] ;  /* 0x0000ec00011d7983 */ /* 0x000ea80000300800 */
[----:B------:R0:W-:Y:S01]  /*98920*/  STL [R1+0x33d0], R9 ;  /* 0x0033d00901007387 */ /* 0x0001e20000100800 */
[----:B----4-:R-:W-:Y:S01]  /*98930*/  ISETP.LT.AND P1, PT, R17, UR5, !P0 ;  /* 0x0000000511007c0c */ /* 0x010fe2000c721270 */
[----:B------:R-:W-:Y:S01]  /*98940*/  ULDC UR5, c[0x0][0x228] ;  /* 0x00008a0000057ab9 */ /* 0x000fe20000000800 */
[----:B------:R-:W-:Y:S02]  /*98950*/  IMAD.WIDE R16, R2, 0x2, R8 ;  /* 0x0000000202107825 */ /* 0x000fe400078e0208 */
[----:B0-----:R-:W4:Y:S01]  /*98960*/  LDL.LU R9, [R1+0xfc] ;  /* 0x0000fc0001097983 */ /* 0x001f220000300800 */
[----:B---3--:R-:W-:Y:S01]  /*98970*/  ISETP.LT.AND P5, PT, R27, UR6, !P0 ;  /* 0x000000061b007c0c */ /* 0x008fe2000c7a1270 */
[----:B------:R-:W-:Y:S01]  /*98980*/  ULDC UR6, c[0x0][0x228] ;  /* 0x00008a0000067ab9 */ /* 0x000fe20000000800 */
[----:B------:R-:W-:Y:S01]  /*98990*/  ISETP.LT.AND P0, PT, R4, UR5, !P0 ;  /* 0x0000000504007c0c */ /* 0x000fe2000c701270 */
[----:B------:R-:W-:Y:S01]  /*989a0*/  ULDC UR5, c[0x0][0x248] ;  /* 0x0000920000057ab9 */ /* 0x000fe20000000800 */
[----:B--2---:R-:W-:Y:S01]  /*989b0*/  ISETP.LT.AND P4, PT, R5, UR6, !P3 ;  /* 0x0000000605007c0c */ /* 0x004fe2000df81270 */
[----:B------:R-:W-:Y:S01]  /*989c0*/  IMAD.WIDE R4, R2, 0x2, R10 ;  /* 0x0000000202047825 */ /* 0x000fe200078e020a */
[----:B------:R-:W-:-:S03]  /*989d0*/  ULDC UR6, c[0x0][0x228] ;  /* 0x00008a0000067ab9 */ /* 0x000fc60000000800 */
[----:B------:R-:W-:Y:S01]  /*989e0*/  VIADD R3, R2, UR5 ;  /* 0x0000000502037c36 */ /* 0x000fe20008000000 */
[----:B------:R-:W-:Y:S01]  /*989f0*/  PRMT R2, R25, 0x7632, R2 ;  /* 0x0000763219027816 */ /* 0x000fe20000000002 */
[----:B------:R-:W-:Y:S01]  /*98a00*/  ULDC UR5, c[0x0][0x228] ;  /* 0x00008a0000057ab9 */ /* 0x000fe20000000800 */
[----:B------:R-:W2:Y:S04]  /*98a10*/  LDL.LU R25, [R1+0x33d4] ;  /* 0x0033d40001197983 */ /* 0x000ea80000300800 */
[----:B------:R0:W-:Y:S04]  /*98a20*/  @P5 STG.E.U16 desc[UR50][R4.64], R26 ;  /* 0x0000001a04005986 */ /* 0x0001e8000c101532 */
[----:B0-----:R-:W3:Y:S04]  /*98a30*/  LDL.LU R5, [R1+0x98] ;  /* 0x0000980001057983 */ /* 0x001ee80000300800 */
[----:B------:R-:W4:Y:S04]  /*98a40*/  LDL R26, [R1+0x1bf4] ;  /* 0x001bf400011a7983 */ /* 0x000f280000100800 */
[----:B---3--:R0:W-:Y:S04]  /*98a50*/  @P1 STG.E.U16 desc[UR50][R16.64], R5 ;  /* 0x0000000510001986 */ /* 0x0081e8000c101532 */
[----:B------:R1:W-:Y:S04]  /*98a60*/  @P0 STG.E.U16 desc[UR50][R18.64], R2 ;  /* 0x0000000212000986 */ /* 0x0003e8000c101532 */
[----:B0-----:R-:W3:Y:S04]  /*98a70*/  LDL R16, [R1+0x1bf8] ;  /* 0x001bf80001107983 */ /* 0x001ee80000100800 */
[----:B-1----:R-:W3:Y:S04]  /*98a80*/  LDL R18, [R1+0x1bec] ;  /* 0x001bec0001127983 */ /* 0x002ee80000100800 */
[----:B------:R-:W3:Y:S04]  /*98a90*/  LDL R17, [R1+0x1bf0] ;  /* 0x001bf00001117983 */ /* 0x000ee80000100800 */
[----:B------:R-:W3:Y:S01]  /*98aa0*/  LDL.LU R19, [R1+0x10c] ;  /* 0x00010c0001137983 */ /* 0x000ee20000300800 */
[----:B--2---:R-:W-:Y:S01]  /*98ab0*/  IMAD.WIDE R4, R3, 0x2, R24 ;  /* 0x0000000203047825 */ /* 0x004fe200078e0218 */
[----:B----4-:R-:W-:Y:S01]  /*98ac0*/  ISETP.LT.AND P5, PT, R26, UR6, !P3 ;  /* 0x000000061a007c0c */ /* 0x010fe2000dfa1270 */
[----:B------:R-:W-:-:S02]  /*98ad0*/  ULDC UR6, c[0x0][0x228] ;  /* 0x00008a0000067ab9 */ /* 0x000fc40000000800 */
[----:B------:R-:W-:Y:S01]  /*98ae0*/  VIADD R28, R0, 0x1f ;  /* 0x0000001f001c7836 */ /* 0x000fe20000000000 */
[----:B------:R-:W-:Y:S04]  /*98af0*/  STL [R1+0x33c8], R15 ;  /* 0x0033c80f01007387 */ /* 0x000fe80000100800 */
[----:B------:R-:W-:Y:S02]  /*98b00*/  ISETP.GE.AND P2, PT, R28, UR53, PT ;  /* 0x000000351c007c0c */ /* 0x000fe4000bf46270 */
[----:B------:R-:W-:Y:S02]  /*98b10*/  PRMT R28, R29, 0x7632, R28 ;  /* 0x000076321d1c7816 */ /* 0x000fe4000000001c */
[----:B---3--:R-:W-:Y:S01]  /*98b20*/  ISETP.LT.AND P1, PT, R18, UR5, !P3 ;  /* 0x0000000512007c0c */ /* 0x008fe2000df21270 */
[----:B------:R-:W-:Y:S01]  /*98b30*/  ULDC UR5, c[0x0][0x228] ;  /* 0x00008a0000057ab9 */ /* 0x000fe20000000800 */
[----:B------:R-:W-:Y:S01]  /*98b40*/  ISETP.LT.AND P0, PT, R16, UR56, !P3 ;  /* 0x0000003810007c0c */ /* 0x000fe2000df01270 */
[----:B------:R-:W-:Y:S01]  /*98b50*/  VIADD R16, R0, 0x20 ;  /* 0x0000002000107836 */ /* 0x000fe20000000000 */
[----:B------:R-:W-:Y:S01]  /*98b60*/  ULDC.64 UR56, c[0x0][0x228] ;  /* 0x00008a0000387ab9 */ /* 0x000fe20000000a00 */
[----:B------:R0:W-:Y:S01]  /*98b70*/  @P4 STG.E.U16 desc[UR50][R4.64], R19 ;  /* 0x0000001304004986 */ /* 0x0001e2000c101532 */
[----:B------:R-:W-:Y:S01]  /*98b80*/  ISETP.LT.AND P4, PT, R17, UR8, !P3 ;  /* 0x0000000811007c0c */ /* 0x000fe2000df81270 */
[----:B------:R-:W-:Y:S01]  /*98b90*/  ULDC UR8, c[0x0][0x228] ;  /* 0x00008a0000087ab9 */ /* 0x000fe20000000800 */
[----:B------:R-:W-:Y:S01]  /*98ba0*/  PRMT R2, R19, 0x7632, R2 ;  /* 0x0000763213027816 */ /* 0x000fe20000000002 */
[----:B0-----:R-:W-:-:S05]  /*98bb0*/  IMAD.WIDE R4, R3, 0x2, R22 ;  /* 0x0000000203047825 */ /* 0x001fca00078e0216 */
[----:B------:R0:W-:Y:S01]  /*98bc0*/  @P1 STG.E.U16 desc[UR50][R4.64], R2 ;  /* 0x0000000204001986 */ /* 0x0001e2000c101532 */
[----:B------:R-:W-:Y:S01]  /*98bd0*/  ISETP.GE.AND P1, PT, R16, UR57, PT ;  /* 0x0000003910007c0c */ /* 0x000fe2000bf26270 */
[C---:B------:R-:W-:Y:S02]  /*98be0*/  IMAD.WIDE R16, R3.reuse, 0x2, R14 ;  /* 0x0000000203107825 */ /* 0x040fe400078e020e */
[----:B------:R-:W2:Y:S02]  /*98bf0*/  LDL.LU R15, [R1+0xcc] ;  /* 0x0000cc00010f7983 */ /* 0x000ea40000300800 */
[----:B------:R-:W-:-:S04]  /*98c00*/  IMAD.WIDE R18, R3, 0x2, R12 ;  /* 0x0000000203127825 */ /* 0x000fc800078e020c */
[----:B0-----:R-:W-:Y:S01]  /*98c10*/  IMAD.WIDE R4, R3, 0x2, R20 ;  /* 0x0000000203047825 */ /* 0x001fe200078e0214 */
[----:B------:R-:W-:-:S04]  /*98c20*/  PRMT R2, R9, 0x7632, R2 ;  /* 0x0000763209027816 */ /* 0x000fc80000000002 */
[----:B------:R0:W-:Y:S04]  /*98c30*/  @P4 STG.E.U16 desc[UR50][R4.64], R9 ;  /* 0x0000000904004986 */ /* 0x0001e8000c101532 */
[----:B------:R1:W-:Y:S04]  /*98c40*/  @P5 STG.E.U16 desc[UR50][R16.64], R2 ;  /* 0x0000000210005986 */ /* 0x0003e8000c101532 */
[----:B------:R3:W-:Y:S04]  /*98c50*/  @P0 STG.E.U16 desc[UR50][R18.64], R29 ;  /* 0x0000001d12000986 */ /* 0x0007e8000c101532 */
[----:B0-----:R-:W4:Y:S04]  /*98c60*/  LDL.LU R9, [R1+0x33d0] ;  /* 0x0033d00001097983 */ /* 0x001f280000300800 */
[----:B------:R-:W2:Y:S04]  /*98c70*/  LDL R4, [R1+0x1c04] ;  /* 0x001c040001047983 */ /* 0x000ea80000100800 */
[----:B------:R-:W4:Y:S04]  /*98c80*/  LDL R5, [R1+0x1bf0] ;  /* 0x001bf00001057983 */ /* 0x000f280000100800 */
[----:B-1----:R-:W2:Y:S04]  /*98c90*/  LDL R2, [R1+0x1bec] ;  /* 0x001bec0001027983 */ /* 0x002ea80000100800 */
[----:B------:R-:W2:Y:S04]  /*98ca0*/  LDL R16, [R1+0x1be8] ;  /* 0x001be80001107983 */ /* 0x000ea80000100800 */
[----:B------:R-:W2:Y:S04]  /*98cb0*/  LDL.LU R17, [R1+0xdc] ;  /* 0x0000dc0001117983 */ /* 0x000ea80000300800 */
[----:B---3--:R-:W3:Y:S04]  /*98cc0*/  LDL.LU R29, [R1+0x33cc] ;  /* 0x0033cc00011d7983 */ /* 0x008ee80000300800 */
[----:B------:R-:W3:Y:S01]  /*98cd0*/  LDL R19, [R1+0x1c00] ;  /* 0x001c000001137983 */ /* 0x000ee20000100800 */
[----:B------:R-:W-:Y:S01]  /*98ce0*/  ISETP.LT.AND P6, PT, R27, UR5, !P3 ;  /* 0x000000051b007c0c */ /* 0x000fe2000dfc1270 */
[----:B------:R-:W-:Y:S01]  /*98cf0*/  ULDC UR5, c[0x0][0x228] ;  /* 0x00008a0000057ab9 */ /* 0x000fe20000000800 */
[----:B------:R-:W-:Y:S01]  /*98d00*/  IMAD.WIDE R26, R3, 0x2, R10 ;  /* 0x00000002031a7825 */ /* 0x000fe200078e020a */
[----:B------:R-:W-:Y:S10]  /*98d10*/  STL [R1+0x33b8], R0 ;  /* 0x0033b80001007387 */ /* 0x000ff40000100800 */
[----:B------:R0:W-:Y:S02]  /*98d20*/  @P6 STG.E.U16 desc[UR50][R26.64], R28 ;  /* 0x0000001c1a006986 */ /* 0x0001e4000c101532 */
[----:B0-----:R-:W-:-:S02]  /*98d30*/  VIADD R27, R0, 0x21 ;  /* 0x00000021001b7836 */ /* 0x001fc40000000000 */
[----:B------:R-:W3:Y:S04]  /*98d40*/  LDL.LU R0, [R1+0x9c] ;  /* 0x00009c0001007983 */ /* 0x000ee80000300800 */
[----:B------:R-:W-:Y:S01]  /*98d50*/  STL [R1+0x33c0], R24 ;  /* 0x0033c01801007387 */ /* 0x000fe20000100800 */
[----:B----4-:R-:W-:Y:S01]  /*98d60*/  ISETP.LT.AND P4, PT, R5, UR6, !P2 ;  /* 0x0000000605007c0c */ /* 0x010fe2000d781270 */
[----:B------:R-:W-:Y:S01]  /*98d70*/  ULDC UR6, c[0x0][0x228] ;  /* 0x00008a0000067ab9 */ /* 0x000fe20000000800 */
[----:B--2---:R-:W-:Y:S01]  /*98d80*/  ISETP.LT.AND P6, PT, R16, UR10, !P2 ;  /* 0x0000000a10007c0c */ /* 0x004fe2000d7c1270 */
[----:B------:R-:W-:Y:S01]  /*98d90*/  ULDC UR10, c[0x0][0x228] ;  /* 0x00008a00000a7ab9 */ /* 0x000fe20000000800 */
[----:B---3--:R-:W-:Y:S01]  /*98da0*/  ISETP.LT.AND P0, PT, R19, UR5, !P3 ;  /* 0x0000000513007c0c */ /* 0x008fe2000df01270 */
[----:B------:R-:W-:Y:S01]  /*98db0*/  ULDC UR5, c[0x0][0x248] ;  /* 0x0000920000057ab9 */ /* 0x000fe20000000800 */
[----:B------:R-:W-:Y:S01]  /*98dc0*/  ISETP.LT.AND P3, PT, R4, UR12, !P3 ;  /* 0x0000000c04007c0c */ /* 0x000fe2000df61270 */
[----:B------:R-:W-:Y:S01]  /*98dd0*/  IMAD.WIDE R4, R3, 0x2, R8 ;  /* 0x0000000203047825 */ /* 0x000fe200078e0208 */
[----:B------:R-:W-:Y:S01]  /*98de0*/  ISETP.LT.AND P5, PT, R2, UR8, !P2 ;  /* 0x0000000802007c0c */ /* 0x000fe2000d7a1270 */
[----:B------:R-:W-:Y:S01]  /*98df0*/  ULDC UR8, c[0x0][0x228] ;  /* 0x00008a0000087ab9 */ /* 0x000fe20000000800 */
[----:B------:R-:W-:Y:S01]  /*98e00*/  PRMT R26, R17, 0x7632, R26 ;  /* 0x00007632111a7816 */ /* 0x000fe2000000001a */
[----:B------:R-:W-:Y:S01]  /*98e10*/  VIADD R28, R3, UR5 ;  /* 0x00000005031c7c36 */ /* 0x000fe20008000000 */
        /* <DEDUP_REMOVED lines=30> */
[----:B0-----:R-:W-:Y:S01]  /*99000*/  IMAD.WIDE R18, R28, 0x2, R8 ;  /* 0x000000021c127825 */ /* 0x001fe200078e0208 */
[----:B------:R-:W-:Y:S01]  /*99010*/  ISETP.LT.AND P6, PT, R5, UR6, !P2 ;  /* 0x0000000605007c0c */ /* 0x000fe2000d7c1270 */
[----:B------:R-:W-:Y:S01]  /*99020*/  ULDC UR6, c[0x0][0x228] ;  /* 0x00008a0000067ab9 */ /* 0x000fe20000000800 */
[----:B------:R-:W-:Y:S02]  /*99030*/  ISETP.LT.AND P5, PT, R4, UR58, !P2 ;  /* 0x0000003a04007c0c */ /* 0x000fe4000d7a1270 */
[----:B------:R-:W-:Y:S01]  /*99040*/  ISETP.LT.AND P3, PT, R2, UR6, !P2 ;  /* 0x0000000602007c0c */ /* 0x000fe2000d761270 */
[C---:B------:R-:W-:Y:S01]  /*99050*/  IMAD.WIDE R4, R28.reuse, 0x2, R12 ;  /* 0x000000021c047825 */ /* 0x040fe200078e020c */
[----:B------:R-:W-:Y:S01]  /*99060*/  ISETP.LT.AND P2, PT, R3, UR5, !P2 ;  /* 0x0000000503007c0c */ /* 0x000fe2000d741270 */
[----:B------:R-:W2:Y:S01]  /*99070*/  LDL.LU R12, [R1+0x80] ;  /* 0x00008000010c7983 */ /* 0x000ea20000300800 */
[----:B------:R-:W-:Y:S01]  /*99080*/  ULDC UR5, c[0x0][0x248] ;  /* 0x0000920000057ab9 */ /* 0x000fe20000000800 */
[----:B------:R-:W-:Y:S01]  /*99090*/  IMAD.WIDE R2, R28, 0x2, R14 ;  /* 0x000000021c027825 */ /* 0x000fe200078e020e */
[----:B------:R-:W-:Y:S01]  /*990a0*/  ULDC UR6, c[0x0][0x228] ;  /* 0x00008a0000067ab9 */ /* 0x000fe20000000800 */
[----:B------:R0:W-:Y:S01]  /*990b0*/  STL [R1+0x33b0], R13 ;  /* 0x0033b00d01007387 */ /* 0x0001e20000100800 */
[----:B------:R-:W-:-:S03]  /*990c0*/  ULDC.64 UR58, c[0x0][0x228] ;  /* 0x00008a00003a7ab9 */ /* 0x000fc60000000a00 */
        /* <DEDUP_REMOVED lines=88> */
[----:B------:R-:W-:Y:S01]  /*99650*/  ULDC UR5, c[0x0][0x228] ;  /* 0x00008a0000057ab9 */ /* 0x000fe20000000800 */
[----:B------:R-:W-:Y:S01]  /*99660*/  ULDC.64 UR52, c[0x0][0x228] ;  /* 0x00008a0000347ab9 */ /* 0x000fe20000000a00 */
[----:B------:R-:W-:Y:S01]  /*99670*/  ISETP.LT.AND P6, PT, R16, UR8, !P0 ;  /* 0x0000000810007c0c */ /* 0x000fe2000c7c1270 */
[----:B0-----:R-:W2:Y:S01]  /*99680*/  LDL.LU R0, [R1+0x84] ;  /* 0x0000840001007983 */ /* 0x001ea20000300800 */
[----:B------:R-:W-:Y:S01]  /*99690*/  ISETP.LT.AND P5, PT, R17, UR6, !P0 ;  /* 0x0000000611007c0c */ /* 0x000fe2000c7a1270 */
[----:B------:R-:W-:-:S02]  /*996a0*/  IMAD.WIDE R16, R3, 0x2, R20 ;  /* 0x0000000203107825 */ /* 0x000fc400078e0214 */
[----:B------:R0:W-:Y:S01]  /*996b0*/  STL [R1+0x33a0], R21 ;  /* 0x0033a01501007387 */ /* 0x0001e20000100800 */
[----:B------:R-:W-:Y:S01]  /*996c0*/  ULDC UR8, c[0x0][0x228] ;  /* 0x00008a0000087ab9 */ /* 0x000fe20000000800 */
[----:B------:R-:W-:-:S04]  /*996d0*/  IMAD.WIDE R18, R3, 0x2, R14 ;  /* 0x0000000203127825 */ /* 0x000fc800078e020e */
[----:B------:R-:W-:Y:S02]  /*996e0*/  IMAD.WIDE R26, R3, 0x2, R12 ;  /* 0x00000002031a7825 */ /* 0x000fe400078e020c */
        /* <DEDUP_REMOVED lines=65> */
[----:B------:R-:W-:Y:S01]  /*99b00*/  ULDC UR5, c[0x0][0x228] ;  /* 0x00008a0000057ab9 */ /* 0x000fe20000000800 */
[----:B------:R-:W-:Y:S01]  /*99b10*/  ULDC.64 UR56, c[0x0][0x228] ;  /* 0x00008a0000387ab9 */ /* 0x000fe20000000a00 */
[----:B------:R-:W-:-:S02]  /*99b20*/  ISETP.GE.AND P3, PT, R28, UR61, PT ;  /* 0x0000003d1c007c0c */ /* 0x000fc4000bf66270 */
        /* <DEDUP_REMOVED lines=8> */
[----:B------:R-:W-:Y:S01]  /*99bb0*/  ISETP.LT.AND P1, PT, R18, UR5, !P4 ;  /* 0x0000000512007c0c */ /* 0x000fe2000e721270 */
[----:B------:R-:W-:Y:S01]  /*99bc0*/  IMAD.WIDE R18, R2, 0x2, R10 ;  /* 0x0000000202127825 */ /* 0x000fe200078e020a */
[----:B------:R-:W-:-:S03]  /*99bd0*/  ULDC UR5, c[0x0][0x248] ;  /* 0x0000920000057ab9 */ /* 0x000fc60000000800 */
        /* <DEDUP_REMOVED lines=8> */
[----:B----4-:R-:W-:-:S02]  /*99c60*/  ISETP.LT.AND P6, PT, R4, UR10, !P2 ;  /* 0x0000000a04007c0c */ /* 0x010fc4000d7c1270 */
[----:B---3--:R-:W-:Y:S01]  /*99c70*/  ISETP.LT.AND P0, PT, R3, UR6, !P2 ;  /* 0x0000000603007c0c */ /* 0x008fe2000d701270 */
[----:B------:R-:W-:Y:S01]  /*99c80*/  ULDC UR6, c[0x0][0x228] ;  /* 0x00008a0000067ab9 */ /* 0x000fe20000000800 */
[----:B------:R0:W-:Y:S01]  /*99c90*/  @P1 STG.E.U16 desc[UR50][R26.64], R5 ;  /* 0x000000051a001986 */ /* 0x0001e2000c101532 */
[----:B------:R-:W-:Y:S01]  /*99ca0*/  ISETP.LT.AND P4, PT, R17, UR12, !P4 ;  /* 0x0000000c11007c0c */ /* 0x000fe2000e781270 */
[----:B------:R-:W-:Y:S01]  /*99cb0*/  IMAD.WIDE R2, R2, 0x2, R6 ;  /* 0x0000000202027825 */ /* 0x000fe200078e0206 */
[----:B------:R-:W-:Y:S01]  /*99cc0*/  ULDC UR12, c[0x0][0x228] ;  /* 0x00008a00000c7ab9 */ /* 0x000fe20000000800 */
[----:B------:R-:W-:Y:S01]  /*99cd0*/  ULDC UR10, c[0x0][0x228] ;  /* 0x00008a00000a7ab9 */ /* 0x000fe20000000800 */
[----:B0-----:R-:W-:Y:S01]  /*99ce0*/  PRMT R27, R5, 0x7632, R27 ;  /* 0x00007632051b7816 */ /* 0x001fe2000000001b */
[----:B------:R-:W-:Y:S02]  /*99cf0*/  VIADD R26, R0, 0x25 ;  /* 0x00000025001a7836 */ /* 0x000fe40000000000 */
        /* <DEDUP_REMOVED lines=130> */
[C---:B------:R-:W-:Y:S01]  /*9a520*/  IMAD.WIDE R16, R2.reuse, 0x2, R20 ;  /* 0x0000000202107825 */ /* 0x040fe200078e0214 */
[----:B------:R-:W-:Y:S01]  /*9a530*/  ULDC UR6, c[0x0][0x228] ;  /* 0x00008a0000067ab9 */ /* 0x000fe20000000800 */
[----:B------:R-:W-:Y:S01]  /*9a540*/  ULDC.64 UR52, c[0x0][0x228] ;  /* 0x00008a0000347ab9 */ /* 0x000fe20000000a00 */
[----:B------:R-:W-:Y:S01]  /*9a550*/  ULDC UR5, c[0x0][0x228] ;  /* 0x00008a0000057ab9 */ /* 0x000fe20000000800 */
[C---:B------:R-:W-:Y:S01]  /*9a560*/  IMAD.WIDE R26, R2.reuse, 0x2, R12 ;  /* 0x00000002021a7825 */ /* 0x040fe200078e020c */
[----:B------:R-:W-:Y:S01]  /*9a570*/  ULDC UR8, c[0x0][0x228] ;  /* 0x00008a0000087ab9 */ /* 0x000fe20000000800 */
[----:B------:R0:W-:Y:S04]  /*9a580*/  @P6 STG.E.U16 desc[UR50][R4.64], R3 ;  /* 0x0000000304006986 */ /* 0x0001e8000c101532 */
        /* <DEDUP_REMOVED lines=11> */
[----:B------:R-:W-:Y:S01]  /*9a640*/  VIADD R28, R0, 0x26 ;  /* 0x00000026001c7836 */ /* 0x000fe20000000000 */
[----:B------:R-:W-:Y:S01]  /*9a650*/  PRMT R26, R3, 0x7632, R26 ;  /* 0x00007632031a7816 */ /* 0x000fe2000000001a */
[----:B------:R-:W-:Y:S01]  /*9a660*/  IMAD.WIDE R18, R2, 0x2, R6 ;  /* 0x0000000202127825 */ /* 0x000fe200078e0206 */
[----:B------:R-:W2:Y:S02]  /*9a670*/  LDL.LU R29, [R1+0x6c] ;  /* 0x00006c00011d7983 */ /* 0x000ea40000300800 */
[----:B------:R-:W-:-:S02]  /*9a680*/  ISETP.GE.AND P2, PT, R28, UR53, PT ;  /* 0x000000351c007c0c */ /* 0x000fc4000bf46270 */
        /* <DEDUP_REMOVED lines=27> */
[----:B------:R-:W-:Y:S01]  /*9a840*/  ULDC UR6, c[0x0][0x228] ;  /* 0x00008a0000067ab9 */ /* 0x000fe20000000800 */
[----:B------:R-:W-:Y:S01]  /*9a850*/  STL [R1+0x3360], R15 ;  /* 0x0033600f01007387 */ /* 0x000fe20000100800 */
[----:B------:R-:W-:-:S02]  /*9a860*/  PRMT R28, R29, 0x7632, R28 ;  /* 0x000076321d1c7816 */ /* 0x000fc4000000001c */
[----:B---3--:R-:W-:Y:S01]  /*9a870*/  ISETP.LT.AND P1, PT, R18, UR5, !P2 ;  /* 0x0000000512007c0c */ /* 0x008fe2000d721270 */
[----:B------:R-:W-:Y:S01]  /*9a880*/  ULDC UR5, c[0x0][0x228] ;  /* 0x00008a0000057ab9 */ /* 0x000fe20000000800 */
[----:B------:R-:W-:Y:S01]  /*9a890*/  ISETP.LT.AND P4, PT, R17, UR8, !P2 ;  /* 0x0000000811007c0c */ /* 0x000fe2000d781270 */
[----:B------:R-:W-:Y:S01]  /*9a8a0*/  ULDC UR8, c[0x0][0x228] ;  /* 0x00008a0000087ab9 */ /* 0x000fe20000000800 */
[----:B------:R0:W-:Y:S01]  /*9a8b0*/  @P3 STG.E.U16 desc[UR50][R4.64], R19 ;  /* 0x0000001304003986 */ /* 0x0001e2000c101532 */
[----:B------:R-:W-:Y:S02]  /*9a8c0*/  PRMT R2, R19, 0x7632, R2 ;  /* 0x0000763213027816 */ /* 0x000fe40000000002 */
[----:B------:R-:W-:Y:S01]  /*9a8d0*/  ISETP.LT.AND P3, PT, R16, UR60, !P2 ;  /* 0x0000003c10007c0c */ /* 0x000fe2000d761270 */
[----:B------:R-:W-:Y:S01]  /*9a8e0*/  VIADD R16, R0, 0x27 ;  /* 0x0000002700107836 */ /* 0x000fe20000000000 */
[----:B------:R-:W-:Y:S01]  /*9a8f0*/  ULDC.64 UR60, c[0x0][0x228] ;  /* 0x00008a00003c7ab9 */ /* 0x000fe20000000a00 */
        /* <DEDUP_REMOVED lines=14> */
[----:B-1----:R-:W4:Y:S04]  /*9a9e0*/  LDL R2, [R1+0x1c04] ;  /* 0x001c040001027983 */ /* 0x002f280000100800 */
[----:B------:R-:W4:Y:S04]  /*9a9f0*/  LDL R16, [R1+0x1be8] ;  /* 0x001be80001107983 */ /* 0x000f280000100800 */
[----:B------:R-:W4:Y:S04]  /*9aa00*/  LDL.LU R17, [R1+0x5c] ;  /* 0x00005c0001117983 */ /* 0x000f280000300800 */
        /* <DEDUP_REMOVED lines=10> */
[----:B--2---:R-:W-:Y:S01]  /*9aab0*/  ISETP.LT.AND P4, PT, R4, UR6, !P1 ;  /* 0x0000000604007c0c */ /* 0x004fe2000cf81270 */
[----:B------:R-:W-:Y:S01]  /*9aac0*/  ULDC UR6, c[0x0][0x228] ;  /* 0x00008a0000067ab9 */ /* 0x000fe20000000800 */
[----:B----4-:R-:W-:Y:S01]  /*9aad0*/  ISETP.LT.AND P5, PT, R5, UR8, !P1 ;  /* 0x0000000805007c0c */ /* 0x010fe2000cfa1270 */
[----:B------:R-:W-:Y:S01]  /*9aae0*/  IMAD.WIDE R4, R3, 0x2, R8 ;  /* 0x0000000203047825 */ /* 0x000fe200078e0208 */
[----:B------:R-:W-:Y:S01]  /*9aaf0*/  ULDC UR8, c[0x0][0x228] ;  /* 0x00008a0000087ab9 */ /* 0x000fe20000000800 */
[----:B------:R-:W-:Y:S01]  /*9ab00*/  ISETP.LT.AND P6, PT, R16, UR10, !P1 ;  /* 0x0000000a10007c0c */ /* 0x000fe2000cfc1270 */
[----:B------:R-:W-:Y:S01]  /*9ab10*/  ULDC UR10, c[0x0][0x228] ;  /* 0x00008a00000a7ab9 */ /* 0x000fe20000000800 */
[----:B---3--:R-:W-:Y:S01]  /*9ab20*/  ISETP.LT.AND P3, PT, R19, UR5, !P2 ;  /* 0x0000000513007c0c */ /* 0x008fe2000d761270 */
[----:B------:R-:W-:Y:S01]  /*9ab30*/  ULDC UR5, c[0x0][0x248] ;  /* 0x0000920000057ab9 */ /* 0x000fe20000000800 */
[----:B------:R-:W-:Y:S01]  /*9ab40*/  ISETP.LT.AND P2, PT, R2, UR12, !P2 ;  /* 0x0000000c02007c0c */ /* 0x000fe2000d741270 */
[----:B------:R-:W-:Y:S01]  /*9ab50*/  VIADD R28, R3, UR5 ;  /* 0x00000005031c7c36 */ /* 0x000fe20008000000 */
[----:B------:R-:W-:Y:S01]  /*9ab60*/  PRMT R26, R17, 0x7632, R26 ;  /* 0x00007632111a7816 */ /* 0x000fe2000000001a */
[----:B------:R-:W-:Y:S01]  /*9ab70*/  IMAD.WIDE R2, R3, 0x2, R6 ;  /* 0x0000000203027825 */ /* 0x000fe200078e0206 */
[----:B------:R-:W-:Y:S01]  /*9ab80*/  PRMT R29, R15, 0x7632, R29 ;  /* 0x000076320f1d7816 */ /* 0x000fe2000000001d */
[----:B------:R-:W-:Y:S01]  /*9ab90*/  ULDC UR5, c[0x0][0x228] ;  /* 0x00008a0000057ab9 */ /* 0x000fe20000000800 */
[----:B------:R-:W-:-:S05]  /*9aba0*/  ULDC UR12, c[0x0][0x228] ;  /* 0x00008a00000c7ab9 */ /* 0x000fca0000000800 */
        /* <DEDUP_REMOVED lines=133> */
[----:B------:R0:W-:Y:S02]  /*9b400*/  STL [R1+0x3338], R21 ;  /* 0x0033381501007387 */ /* 0x0001e40000100800 */
[----:B------:R-:W-:-:S04]  /*9b410*/  IMAD.WIDE R18, R3, 0x2, R14 ;  /* 0x0000000203127825 */ /* 0x000fc800078e020e */
[----:B------:R-:W-:Y:S02]  /*9b420*/  IMAD.WIDE R26, R3, 0x2, R12 ;  /* 0x00000002031a7825 */ /* 0x000fe400078e020c */
[----:B------:R1:W-:Y:S01]  /*9b430*/  @P6 STG.E.U16 desc[UR50][R4.64], R2 ;  /* 0x0000000204006986 */ /* 0x0003e2000c101532 */
[----:B------:R-:W-:Y:S01]  /*9b440*/  ISETP.GE.AND P1, PT, R28, UR53, PT ;  /* 0x000000351c007c0c */ /* 0x000fe2000bf26270 */
[----:B------:R-:W-:Y:S01]  /*9b450*/  ULDC UR8, c[0x0][0x228] ;  /* 0x00008a0000087ab9 */ /* 0x000fe20000000800 */
[----:B------:R-:W-:Y:S01]  /*9b460*/  ULDC UR6, c[0x0][0x228] ;  /* 0x00008a0000067ab9 */ /* 0x000fe20000000800 */
        /* <DEDUP_REMOVED lines=54> */
[----:B------:R-:W-:Y:S02]  /*9b7d0*/  PRMT R3, R19, 0x7632, R3 ;  /* 0x0000763213037816 */ /* 0x000fe40000000003 */
[----:B---3--:R-:W-:Y:S02]  /*9b7e0*/  ISETP.LT.AND P6, PT, R17, UR5, !P1 ;  /* 0x0000000511007c0c */ /* 0x008fe4000cfc1270 */
[----:B------:R0:W-:Y:S01]  /*9b7f0*/  @P5 STG.E.U16 desc[UR50][R26.64], R19 ;  /* 0x000000131a005986 */ /* 0x0001e2000c101532 */
[----:B------:R-:W-:Y:S01]  /*9b800*/  ISETP.LT.AND P3, PT, R16, UR58, !P1 ;  /* 0x0000003a10007c0c */ /* 0x000fe2000cf61270 */
[----:B------:R-:W-:Y:S01]  /*9b810*/  ULDC UR5, c[0x0][0x228] ;  /* 0x00008a0000057ab9 */ /* 0x000fe20000000800 */
[----:B------:R-:W-:Y:S01]  /*9b820*/  ISETP.LT.AND P5, PT, R28, UR6, !P1 ;  /* 0x000000061c007c0c */ /* 0x000fe2000cfa1270 */
[----:B------:R-:W-:-:S02]  /*9b830*/  VIADD R28, R0, 0x2b ;  /* 0x0000002b001c7836 */ /* 0x000fc40000000000 */
[----:B------:R-:W-:-:S05]  /*9b840*/  IMAD.WIDE R16, R2, 0x2, R12 ;  /* 0x0000000202107825 */ /* 0x000fca00078e020c */
[----:B------:R1:W-:Y:S01]  /*9b850*/  @P6 STG.E.U16 desc[UR50][R4.64], R3 ;  /* 0x0000000304006986 */ /* 0x0003e2000c101532 */
[----:B------:R-:W-:Y:S01]  /*9b860*/  ISETP.GE.AND P2, PT, R28, UR61, PT ;  /* 0x0000003d1c007c0c */ /* 0x000fe2000bf46270 */
[----:B0-----:R-:W-:Y:S01]  /*9b870*/  IMAD.WIDE R26, R2, 0x2, R8 ;  /* 0x00000002021a7825 */ /* 0x001fe200078e0208 */
[----:B------:R-:W-:Y:S01]  /*9b880*/  ISETP.LT.AND P4, PT, R18, UR5, !P1 ;  /* 0x0000000512007c0c */ /* 0x000fe2000cf81270 */
[----:B------:R-:W2:Y:S01]  /*9b890*/  LDL R28, [R1+0x1bec] ;  /* 0x001bec00011c7983 */ /* 0x000ea20000100800 */
[----:B------:R-:W-:Y:S01]  /*9b8a0*/  ULDC UR5, c[0x0][0x248] ;  /* 0x0000920000057ab9 */ /* 0x000fe20000000800 */
[----:B------:R-:W-:Y:S01]  /*9b8b0*/  ULDC.64 UR58, c[0x0][0x228] ;  /* 0x00008a00003a7ab9 */ /* 0x000fe20000000a00 */
[----:B------:R-:W-:Y:S01]  /*9b8c0*/  ULDC UR6, c[0x0][0x228] ;  /* 0x00008a0000067ab9 */ /* 0x000fe20000000800 */
[----:B-1----:R-:W3:Y:S04]  /*9b8d0*/  LDL R3, [R1+0x1c04] ;  /* 0x001c040001037983 */ /* 0x002ee80000100800 */
[----:B------:R-:W4:Y:S04]  /*9b8e0*/  LDL R4, [R1+0x1be8] ;  /* 0x001be80001047983 */ /* 0x000f280000100800 */
[----:B------:R-:W4:Y:S04]  /*9b8f0*/  LDL.LU R5, [R1+0x5d4] ;  /* 0x0005d40001057983 */ /* 0x000f280000300800 */
[----:B------:R0:W-:Y:S04]  /*9b900*/  @P3 STG.E.U16 desc[UR50][R16.64], R7 ;  /* 0x0000000710003986 */ /* 0x0001e8000c101532 */
[----:B0-----:R-:W4:Y:S01]  /*9b910*/  LDL.LU R7, [R1+0x3330] ;  /* 0x0033300001077983 */ /* 0x001f220000300800 */
[----:B------:R-:W-:-:S03]  /*9b920*/  IMAD.WIDE R18, R2, 0x2, R10 ;  /* 0x0000000202127825 */ /* 0x000fc600078e020a */
[----:B------:R-:W4:Y:S04]  /*9b930*/  LDL R17, [R1+0x1bf0] ;  /* 0x001bf00001117983 */ /* 0x000f280000100800 */
[----:B------:R0:W-:Y:S04]  /*9b940*/  @P5 STG.E.U16 desc[UR50][R18.64], R29 ;  /* 0x0000001d12005986 */ /* 0x0001e8000c101532 */
[----:B------:R-:W-:Y:S01]  /*9b950*/  STL [R1+0x331c], R0 ;  /* 0x00331c0001007387 */ /* 0x000fe20000100800 */
[----:B0-----:R-:W-:Y:S02]  /*9b960*/  PRMT R29, R15, 0x7632, R29 ;  /* 0x000076320f1d7816 */ /* 0x001fe4000000001d */
[----:B--2---:R-:W-:Y:S01]  /*9b970*/  ISETP.LT.AND P5, PT, R28, UR8, !P2 ;  /* 0x000000081c007c0c */ /* 0x004fe2000d7a1270 */
[----:B------:R-:W-:Y:S01]  /*9b980*/  VIADD R28, R2, UR5 ;  /* 0x00000005021c7c36 */ /* 0x000fe20008000000 */
[----:B------:R-:W-:Y:S01]  /*9b990*/  ULDC UR8, c[0x0][0x228] ;  /* 0x00008a0000087ab9 */ /* 0x000fe20000000800 */
[----:B------:R-:W-:Y:S01]  /*9b9a0*/  ULDC UR5, c[0x0][0x228] ;  /* 0x00008a0000057ab9 */ /* 0x000fe20000000800 */
[----:B---3--:R-:W-:-:S02]  /*9b9b0*/  ISETP.LT.AND P3, PT, R3, UR12, !P1 ;  /* 0x0000000c03007c0c */ /* 0x008fc4000cf61270 */
[----:B----4-:R-:W-:Y:S01]  /*9b9c0*/  ISETP.LT.AND P6, PT, R4, UR10, !P2 ;  /* 0x0000000a04007c0c */ /* 0x010fe2000d7c1270 */
[----:B------:R0:W-:Y:S01]  /*9b9d0*/  @P4 STG.E.U16 desc[UR50][R26.64], R5 ;  /* 0x000000051a004986 */ /* 0x0001e2000c101532 */
[----:B------:R-:W-:Y:S01]  /*9b9e0*/  IMAD.WIDE R18, R28, 0x2, R20 ;  /* 0x000000021c127825 */ /* 0x000fe200078e0214 */
[----:B------:R-:W-:Y:S01]  /*9b9f0*/  ULDC UR12, c[0x0][0x228] ;  /* 0x00008a00000c7ab9 */ /* 0x000fe20000000800 */
[----:B------:R-:W-:Y:S02]  /*9ba00*/  ULDC UR10, c[0x0][0x228] ;  /* 0x00008a00000a7ab9 */ /* 0x000fe40000000800 */
[----:B0-----:R-:W-:Y:S01]  /*9ba10*/  VIADD R26, R0, 0x2c ;  /* 0x0000002c001a7836 */ /* 0x001fe20000000000 */
[----:B------:R-:W-:Y:S01]  /*9ba20*/  PRMT R27, R5, 0x7632, R27 ;  /* 0x00007632051b7816 */ /* 0x000fe2000000001b */
[----:B------:R-:W2:Y:S01]  /*9ba30*/  LDL.LU R0, [R1+0x5f4] ;  /* 0x0005f40001007983 */ /* 0x000ea20000300800 */
[----:B------:R-:W-:-:S03]  /*9ba40*/  IMAD.WIDE R4, R28, 0x2, R24 ;  /* 0x000000021c047825 */ /* 0x000fc600078e0218 */
[----:B------:R0:W-:Y:S01]  /*9ba50*/  STL [R1+0x3324], R24 ;  /* 0x0033241801007387 */ /* 0x0001e20000100800 */
[----:B------:R-:W-:Y:S01]  /*9ba60*/  IMAD.WIDE R2, R2, 0x2, R6 ;  /* 0x0000000202027825 */ /* 0x000fe200078e0206 */
[----:B------:R-:W-:-:S04]  /*9ba70*/  ISETP.GE.AND P1, PT, R26, UR59, PT ;  /* 0x0000003b1a007c0c */ /* 0x000fc8000bf26270 */
        /* <DEDUP_REMOVED lines=12> */
[----:B------:R-:W-:Y:S01]  /*9bb40*/  ISETP.LT.AND P4, PT, R17, UR6, !P2 ;  /* 0x0000000611007c0c */ /* 0x000fe2000d781270 */
[----:B------:R-:W-:Y:S01]  /*9bb50*/  IMAD.WIDE R16, R28, 0x2, R22 ;  /* 0x000000021c107825 */ /* 0x000fe200078e0216 */
[----:B------:R-:W-:-:S04]  /*9bb60*/  ULDC UR6, c[0x0][0x228] ;  /* 0x00008a0000067ab9 */ /* 0x000fc80000000800 */
        /* <DEDUP_REMOVED lines=168> */
[----:B------:R-:W-:Y:S01]  /*9c5f0*/  VIADD R16, R0, 0x2f ;  /* 0x0000002f00107836 */ /* 0x000fe20000000000 */
[----:B------:R0:W-:Y:S01]  /*9c600*/  @P4 STG.E.U16 desc[UR50][R4.64], R19 ;  /* 0x0000001304004986 */ /* 0x0001e2000c101532 */
[----:B------:R-:W-:Y:S01]  /*9c610*/  ISETP.LT.AND P4, PT, R17, UR8, !P2 ;  /* 0x0000000811007c0c */ /* 0x000fe2000d781270 */
[----:B------:R-:W-:Y:S01]  /*9c620*/  ULDC UR8, c[0x0][0x228] ;  /* 0x00008a0000087ab9 */ /* 0x000fe20000000800 */
[----:B------:R-:W-:Y:S01]  /*9c630*/  PRMT R2, R19, 0x7632, R2 ;  /* 0x0000763213027816 */ /* 0x000fe20000000002 */
        /* <DEDUP_REMOVED lines=1541> */
[----:B----4-:R-:W-:Y:S02]  /*a2690*/  PRMT R28, R25, 0x7632, R28 ;  /* 0x00007632191c7816 */ /* 0x010fe4000000001c */
[----:B---3--:R-:W-:Y:S01]  /*a26a0*/  ISETP.LT.AND P5, PT, R16, UR52, !P3 ;  /* 0x0000003410007c0c */ /* 0x008fe2000dfa1270 */
[----:B------:R-:W-:Y:S01]  /*a26b0*/  ULDC.64 UR52, c[0x0][0x228] ;  /* 0x00008a0000347ab9 */ /* 0x000fe20000000a00 */
[----:B--2---:R-:W-:Y:S02]  /*a26c0*/  ISETP.LT.AND P4, PT, R17, UR12, !P3 ;  /* 0x0000000c11007c0c */ /* 0x004fe4000df81270 */
[----:B------:R-:W-:Y:S01]  /*a26d0*/  ISETP.LT.AND P1, PT, R4, UR10, !P3 ;  /* 0x0000000a04007c0c */ /* 0x000fe2000df21270 */
[C---:B------:R-:W-:Y:S01]  /*a26e0*/  IMAD.WIDE R16, R2.reuse, 0x2, R8 ;  /* 0x0000000202107825 */ /* 0x040fe200078e0208 */
[----:B------:R-:W-:Y:S01]  /*a26f0*/  ISETP.LT.AND P6, PT, R3, UR6, !P2 ;  /* 0x0000000603007c0c */ /* 0x000fe2000d7c1270 */
[----:B------:R-:W-:Y:S01]  /*a2700*/  ULDC UR6, c[0x0][0x228] ;  /* 0x00008a0000067ab9 */ /* 0x000fe20000000800 */
[----:B------:R-:W-:Y:S01]  /*a2710*/  ISETP.LT.AND P3, PT, R5, UR8, !P3 ;  /* 0x0000000805007c0c */ /* 0x000fe2000df61270 */
[C---:B------:R-:W-:Y:S01]  /*a2720*/  VIADD R3, R2.reuse, UR5 ;  /* 0x0000000502037c36 */ /* 0x040fe20008000000 */
[----:B------:R-:W-:Y:S01]  /*a2730*/  ULDC UR8, c[0x0][0x228] ;  /* 0x00008a0000087ab9 */ /* 0x000fe20000000800 */
[C---:B------:R-:W-:Y:S01]  /*a2740*/  IMAD.WIDE R4, R2.reuse, 0x2, R6 ;  /* 0x0000000202047825 */ /* 0x040fe200078e0206 */
[----:B------:R-:W-:Y:S01]  /*a2750*/  ULDC UR5, c[0x0][0x228] ;  /* 0x00008a0000057ab9 */ /* 0x000fe20000000800 */
[----:B------:R-:W-:Y:S01]  /*a2760*/  ULDC UR12, c[0x0][0x228] ;  /* 0x00008a00000c7ab9 */ /* 0x000fe20000000800 */
[----:B------:R-:W-:Y:S01]  /*a2770*/  ULDC UR10, c[0x0][0x228] ;  /* 0x00008a00000a7ab9 */ /* 0x000fe20000000800 */
[----:B------:R-:W-:-:S05]  /*a2780*/  IMAD.WIDE R26, R2, 0x2, R12 ;  /* 0x00000002021a7825 */ /* 0x000fca00078e020c */
[----:B------:R0:W-:Y:S01]  /*a2790*/  @P5 STG.E.U16 desc[UR50][R26.64], R25 ;  /* 0x000000191a005986 */ /* 0x0001e2000c101532 */
[----:B------:R-:W-:-:S03]  /*a27a0*/  PRMT R2, R0, 0x7632, R2 ;  /* 0x0000763200027816 */ /* 0x000fc60000000002 */
[----:B------:R1:W-:Y:S04]  /*a27b0*/  @P4 STG.E.U16 desc[UR50][R18.64], R28 ;  /* 0x0000001c12004986 */ /* 0x0003e8000c101532 */
[----:B------:R2:W-:Y:S04]  /*a27c0*/  @P1 STG.E.U16 desc[UR50][R16.64], R0 ;  /* 0x0000000010001986 */ /* 0x0005e8000c101532 */
[----:B0-----:R-:W3:Y:S04]  /*a27d0*/  LDL.LU R25, [R1+0x31a4] ;  /* 0x0031a40001197983 */ /* 0x001ee80000300800 */
[----:B-1----:R-:W4:Y:S04]  /*a27e0*/  LDL R28, [R1+0x1bf4] ;  /* 0x001bf400011c7983 */ /* 0x002f280000100800 */
[----:B------:R-:W4:Y:S04]  /*a27f0*/  LDL R18, [R1+0x1bf8] ;  /* 0x001bf80001127983 */ /* 0x000f280000100800 */
[----:B------:R-:W4:Y:S04]  /*a2800*/  LDL.LU R19, [R1+0x490] ;  /* 0x0004900001137983 */ /* 0x000f280000300800 */
[----:B--2---:R-:W2:Y:S04]  /*a2810*/  LDL.LU R0, [R1+0x31a0] ;  /* 0x0031a00001007983 */ /* 0x004ea80000300800 */
[----:B------:R-:W2:Y:S04]  /*a2820*/  LDL R16, [R1+0x1bec] ;  /* 0x001bec0001107983 */ /* 0x000ea80000100800 */
[----:B------:R-:W2:Y:S04]  /*a2830*/  LDL R17, [R1+0x1bf0] ;  /* 0x001bf00001117983 */ /* 0x000ea80000100800 */
[----:B------:R0:W-:Y:S01]  /*a2840*/  @P3 STG.E.U16 desc[UR50][R4.64], R2 ;  /* 0x0000000204003986 */ /* 0x0001e2000c101532 */
[----:B------:R-:W-:Y:S01]  /*a2850*/  PRMT R29, R11, 0x7632, R29 ;  /* 0x000076320b1d7816 */ /* 0x000fe2000000001d */
[----:B0-----:R-:W-:-:S04]  /*a2860*/  IMAD.WIDE R4, R3, 0x2, R22 ;  /* 0x0000000203047825 */ /* 0x001fc800078e0216 */
[----:B---3--:R-:W-:Y:S01]  /*a2870*/  IMAD.WIDE R26, R3, 0x2, R24 ;  /* 0x00000002031a7825 */ /* 0x008fe200078e0218 */
[----:B----4-:R-:W-:Y:S01]  /*a2880*/  ISETP.LT.AND P4, PT, R28, UR5, !P2 ;  /* 0x000000051c007c0c */ /* 0x010fe2000d781270 */
[----:B------:R-:W-:-:S03]  /*a2890*/  ULDC UR5, c[0x0][0x228] ;  /* 0x00008a0000057ab9 */ /* 0x000fc60000000800 */
[----:B------:R0:W-:Y:S01]  /*a28a0*/  @P6 STG.E.U16 desc[UR50][R26.64], R19 ;  /* 0x000000131a006986 */ /* 0x0001e2000c101532 */
[----:B--2---:R-:W-:Y:S02]  /*a28b0*/  ISETP.LT.AND P6, PT, R16, UR8, !P2 ;  /* 0x0000000810007c0c */ /* 0x004fe4000d7c1270 */
[----:B------:R-:W-:Y:S01]  /*a28c0*/  ISETP.LT.AND P5, PT, R17, UR6, !P2 ;  /* 0x0000000611007c0c */ /* 0x000fe2000d7a1270 */
[----:B------:R-:W-:Y:S01]  /*a28d0*/  IMAD.WIDE R16, R3, 0x2, R20 ;  /* 0x0000000203107825 */ /* 0x000fe200078e0214 */
[----:B------:R-:W-:Y:S01]  /*a28e0*/  PRMT R2, R19, 0x7632, R2 ;  /* 0x0000763213027816 */ /* 0x000fe20000000002 */
[----:B------:R1:W-:Y:S01]  /*a28f0*/  STL [R1+0x3194], R0 ;  /* 0x0031940001007387 */ /* 0x0003e20000100800 */
[----:B------:R-:W-:Y:S01]  /*a2900*/  ISETP.LT.AND P3, PT, R18, UR60, !P2 ;  /* 0x0000003c12007c0c */ /* 0x000fe2000d761270 */
[----:B------:R-:W-:Y:S01]  /*a2910*/  VIADD R28, R0, 0x4a ;  /* 0x0000004a001c7836 */ /* 0x000fe20000000000 */
[----:B------:R-:W-:Y:S01]  /*a2920*/  ULDC UR8, c[0x0][0x228] ;  /* 0x00008a0000087ab9 */ /* 0x000fe20000000800 */
[----:B0-----:R-:W-:Y:S01]  /*a2930*/  IMAD.WIDE R18, R3, 0x2, R14 ;  /* 0x0000000203127825 */ /* 0x001fe200078e020e */
[----:B------:R-:W-:-:S03]  /*a2940*/  ULDC UR6, c[0x0][0x228] ;  /* 0x00008a0000067ab9 */ /* 0x000fc60000000800 */
[----:B------:R-:W-:Y:S04]  /*a2950*/  @P6 STG.E.U16 desc[UR50][R4.64], R2 ;  /* 0x0000000204006986 */ /* 0x000fe8000c101532 */
[----:B-1----:R-:W2:Y:S04]  /*a2960*/  LDL.LU R0, [R1+0x404] ;  /* 0x0004040001007983 */ /* 0x002ea80000300800 */
[----:B------:R0:W-:Y:S04]  /*a2970*/  STL [R1+0x3198], R21 ;  /* 0x0031981501007387 */ /* 0x0001e80000100800 */
[----:B------:R1:W-:Y:S04]  /*a2980*/  @P5 STG.E.U16 desc[UR50][R16.64], R11 ;  /* 0x0000000b10005986 */ /* 0x0003e8000c101532 */
[----:B0-----:R-:W3:Y:S04]  /*a2990*/  LDL.LU R21, [R1+0x460] ;  /* 0x0004600001157983 */ /* 0x001ee80000300800 */
[----:B------:R-:W4:Y:S04]  /*a29a0*/  LDL R4, [R1+0x1bfc] ;  /* 0x001bfc0001047983 */ /* 0x000f280000100800 */
[----:B------:R-:W2:Y:S04]  /*a29b0*/  LDL R5, [R1+0x1c00] ;  /* 0x001c000001057983 */ /* 0x000ea80000100800 */
[----:B------:R-:W2:Y:S04]  /*a29c0*/  LDL R2, [R1+0x1c04] ;  /* 0x001c040001027983 */ /* 0x000ea80000100800 */
[----:B-1----:R-:W2:Y:S04]  /*a29d0*/  LDL.LU R11, [R1+0x319c] ;  /* 0x00319c00010b7983 */ /* 0x002ea80000300800 */
[----:B------:R-:W2:Y:S04]  /*a29e0*/  LDL R17, [R1+0x1bf0] ;  /* 0x001bf00001117983 */ /* 0x000ea80000100800 */
[----:B------:R0:W-:Y:S04]  /*a29f0*/  @P4 STG.E.U16 desc[UR50][R18.64], R29 ;  /* 0x0000001d12004986 */ /* 0x0001e8000c101532 */
[----:B0-----:R-:W2:Y:S04]  /*a2a00*/  LDL.LU R18, [R1+0x450] ;  /* 0x0004500001127983 */ /* 0x001ea80000300800 */
[----:B------:R-:W2:Y:S04]  /*a2a10*/  LDL R19, [R1+0x1bec] ;  /* 0x001bec0001137983 */ /* 0x000ea80000100800 */
[----:B------:R0:W-:Y:S04]  /*a2a20*/  STL [R1+0x3178], R29 ;  /* 0x0031781d01007387 */ /* 0x0001e80000100800 */
[----:B0-----:R-:W2:Y:S01]  /*a2a30*/  LDL R29, [R1+0x1be8] ;  /* 0x001be800011d7983 */ /* 0x001ea20000100800 */
[----:B------:R-:W-:Y:S01]  /*a2a40*/  IMAD.WIDE R26, R3, 0x2, R12 ;  /* 0x00000002031a7825 */ /* 0x000fe200078e020c */
[----:B------:R-:W-:-:S02]  /*a2a50*/  ISETP.GE.AND P1, PT, R28, UR53, PT ;  /* 0x000000351c007c0c */ /* 0x000fc4000bf26270 */
[----:B----4-:R-:W-:Y:S01]  /*a2a60*/  ISETP.LT.AND P5, PT, R4, UR5, !P2 ;  /* 0x0000000504007c0c */ /* 0x010fe2000d7a1270 */
[----:B------:R-:W-:Y:S01]  /*a2a70*/  ULDC UR5, c[0x0][0x248] ;  /* 0x0000920000057ab9 */ /* 0x000fe20000000800 */
[----:B---3--:R-:W-:Y:S01]  /*a2a80*/  PRMT R28, R21, 0x7632, R28 ;  /* 0x00007632151c7816 */ /* 0x008fe2000000001c */
[----:B--2---:R0:W-:Y:S01]  /*a2a90*/  @P3 STG.E.U16 desc[UR50][R26.64], R18 ;  /* 0x000000121a003986 */ /* 0x0041e2000c101532 */
[----:B------:R-:W-:Y:S01]  /*a2aa0*/  ISETP.LT.AND P3, PT, R5, UR14, !P2 ;  /* 0x0000000e05007c0c */ /* 0x000fe2000d761270 */
[C---:B------:R-:W-:Y:S01]  /*a2ab0*/  IMAD.WIDE R4, R3.reuse, 0x2, R10 ;  /* 0x0000000203047825 */ /* 0x040fe200078e020a */
[----:B------:R-:W-:Y:S01]  /*a2ac0*/  ISETP.LT.AND P2, PT, R2, UR12, !P2 ;  /* 0x0000000c02007c0c */ /* 0x000fe2000d741270 */
[----:B------:R-:W-:Y:S01]  /*a2ad0*/  ULDC UR12, c[0x0][0x228] ;  /* 0x00008a00000c7ab9 */ /* 0x000fe20000000800 */
[----:B------:R-:W-:Y:S01]  /*a2ae0*/  PRMT R16, R18, 0x7632, R16 ;  /* 0x0000763212107816 */ /* 0x000fe20000000010 */
[----:B------:R-:W-:Y:S01]  /*a2af0*/  VIADD R2, R3, UR5 ;  /* 0x0000000503027c36 */ /* 0x000fe20008000000 */
[----:B------:R-:W-:Y:S01]  /*a2b00*/  ISETP.LT.AND P4, PT, R19, UR8, !P1 ;  /* 0x0000000813007c0c */ /* 0x000fe2000cf81270 */
[----:B------:R-:W-:Y:S01]  /*a2b10*/  ULDC UR5, c[0x0][0x228] ;  /* 0x00008a0000057ab9 */ /* 0x000fe20000000800 */
[----:B------:R-:W-:Y:S01]  /*a2b20*/  ULDC UR8, c[0x0][0x228] ;  /* 0x00008a0000087ab9 */ /* 0x000fe20000000800 */
[----:B------:R1:W-:Y:S01]  /*a2b30*/  @P5 STG.E.U16 desc[UR50][R4.64], R16 ;  /* 0x0000001004005986 */ /* 0x0003e2000c101532 */
[----:B0-----:R-:W-:Y:S01]  /*a2b40*/  IMAD.WIDE R26, R3, 0x2, R8 ;  /* 0x00000002031a7825 */ /* 0x001fe200078e0208 */
[----:B------:R-:W-:-:S03]  /*a2b50*/  ISETP.LT.AND P6, PT, R29, UR10, !P1 ;  /* 0x0000000a1d007c0c */ /* 0x000fc6000cfc1270 */
[----:B------:R-:W-:Y:S01]  /*a2b60*/  IMAD.WIDE R18, R3, 0x2, R6 ;  /* 0x0000000203127825 */ /* 0x000fe200078e0206 */
[----:B------:R-:W-:Y:S01]  /*a2b70*/  ISETP.LT.AND P5, PT, R17, UR6, !P1 ;  /* 0x0000000611007c0c */ /* 0x000fe2000cfa1270 */
[----:B------:R0:W-:Y:S01]  /*a2b80*/  STL [R1+0x3190], R29 ;  /* 0x0031901d01007387 */ /* 0x0001e20000100800 */
[----:B------:R-:W-:Y:S01]  /*a2b90*/  PRMT R3, R0, 0x7632, R3 ;  /* 0x0000763200037816 */ /* 0x000fe20000000003 */
[C---:B-1----:R-:W-:Y:S01]  /*a2ba0*/  IMAD.WIDE R16, R2.reuse, 0x2, R24 ;  /* 0x0000000202107825 */ /* 0x042fe200078e0218 */
[----:B------:R-:W-:Y:S01]  /*a2bb0*/  ULDC UR6, c[0x0][0x228] ;  /* 0x00008a0000067ab9 */ /* 0x000fe20000000800 */
[----:B------:R1:W-:Y:S01]  /*a2bc0*/  @P3 STG.E.U16 desc[UR50][R26.64], R21 ;  /* 0x000000151a003986 */ /* 0x0003e2000c101532 */
[----:B------:R-:W-:Y:S01]  /*a2bd0*/  ULDC UR10, c[0x0][0x228] ;  /* 0x00008a00000a7ab9 */ /* 0x000fe20000000800 */
[----:B------:R-:W-:Y:S02]  /*a2be0*/  ULDC UR14, c[0x0][0x228] ;  /* 0x00008a00000e7ab9 */ /* 0x000fe40000000800 */
[----:B------:R2:W-:Y:S04]  /*a2bf0*/  @P2 STG.E.U16 desc[UR50][R18.64], R28 ;  /* 0x0000001c12002986 */ /* 0x0005e8000c101532 */
[----:B0-----:R-:W3:Y:S04]  /*a2c00*/  LDL.LU R29, [R1+0x444] ;  /* 0x00044400011d7983 */ /* 0x001ee80000300800 */
[----:B-1----:R-:W4:Y:S04]  /*a2c10*/  LDL.LU R21, [R1+0x3198] ;  /* 0x0031980001157983 */ /* 0x002f280000300800 */
[----:B--2---:R-:W2:Y:S01]  /*a2c20*/  LDL.LU R18, [R1+0x424] ;  /* 0x0004240001127983 */ /* 0x004ea20000300800 */
[----:B------:R-:W-:-:S03]  /*a2c30*/  IMAD.WIDE R4, R2, 0x2, R22 ;  /* 0x0000000202047825 */ /* 0x000fc600078e0216 */
[----:B------:R-:W3:Y:S04]  /*a2c40*/  LDL R19, [R1+0x1c00] ;  /* 0x001c000001137983 */ /* 0x000ee80000100800 */
[----:B------:R0:W-:Y:S04]  /*a2c50*/  @P6 STG.E.U16 desc[UR50][R16.64], R0 ;  /* 0x0000000010006986 */ /* 0x0001e8000c101532 */
[----:B------:R1:W-:Y:S04]  /*a2c60*/  @P4 STG.E.U16 desc[UR50][R4.64], R3 ;  /* 0x0000000304004986 */ /* 0x0003e8000c101532 */
[----:B0-----:R-:W3:Y:S04]  /*a2c70*/  LDL.LU R0, [R1+0x3194] ;  /* 0x0031940001007983 */ /* 0x001ee80000300800 */
[----:B------:R-:W3:Y:S04]  /*a2c80*/  LDL R16, [R1+0x1bf4] ;  /* 0x001bf40001107983 */ /* 0x000ee80000100800 */
[----:B-1----:R-:W3:Y:S04]  /*a2c90*/  LDL R5, [R1+0x1bf8] ;  /* 0x001bf80001057983 */ /* 0x002ee80000100800 */
[----:B------:R-:W3:Y:S01]  /*a2ca0*/  LDL R17, [R1+0x1bfc] ;  /* 0x001bfc0001117983 */ /* 0x000ee20000100800 */
[----:B----4-:R-:W-:Y:S01]  /*a2cb0*/  IMAD.WIDE R26, R2, 0x2, R20 ;  /* 0x00000002021a7825 */ /* 0x010fe200078e0214 */
[----:B--2---:R-:W-:-:S04]  /*a2cc0*/  PRMT R3, R18, 0x7632, R3 ;  /* 0x0000763212037816 */ /* 0x004fc80000000003 */
[----:B------:R0:W-:Y:S01]  /*a2cd0*/  @P5 STG.E.U16 desc[UR50][R26.64], R18 ;  /* 0x000000121a005986 */ /* 0x0001e2000c101532 */
[----:B---3--:R-:W-:Y:S02]  /*a2ce0*/  ISETP.LT.AND P6, PT, R16, UR5, !P1 ;  /* 0x0000000510007c0c */ /* 0x008fe4000cfc1270 */
[----:B------:R-:W-:Y:S01]  /*a2cf0*/  ISETP.LT.AND P3, PT, R5, UR58, !P1 ;  /* 0x0000003a05007c0c */ /* 0x000fe2000cf61270 */
[----:B------:R-:W-:Y:S01]  /*a2d00*/  IMAD.WIDE R4, R2, 0x2, R14 ;  /* 0x0000000202047825 */ /* 0x000fe200078e020e */
[----:B------:R1:W-:Y:S01]  /*a2d10*/  STL [R1+0x318c], R0 ;  /* 0x00318c0001007387 */ /* 0x0003e20000100800 */
[----:B------:R-:W-:Y:S01]  /*a2d20*/  PRMT R28, R29, 0x7632, R28 ;  /* 0x000076321d1c7816 */ /* 0x000fe2000000001c */
[----:B------:R-:W-:Y:S01]  /*a2d30*/  ULDC UR5, c[0x0][0x228] ;  /* 0x00008a0000057ab9 */ /* 0x000fe20000000800 */
[----:B0-----:R-:W-:Y:S01]  /*a2d40*/  VIADD R26, R0, 0x4b ;  /* 0x0000004b001a7836 */ /* 0x001fe20000000000 */
[----:B------:R-:W-:Y:S01]  /*a2d50*/  ISETP.LT.AND P5, PT, R17, UR6, !P1 ;  /* 0x0000000611007c0c */ /* 0x000fe2000cfa1270 */
[----:B------:R-:W-:-:S04]  /*a2d60*/  ULDC.64 UR58, c[0x0][0x228] ;  /* 0x00008a00003a7ab9 */ /* 0x000fc80000000a00 */
[----:B------:R0:W-:Y:S04]  /*a2d70*/  @P6 STG.E.U16 desc[UR50][R4.64], R3 ;  /* 0x0000000304006986 */ /* 0x0001e8000c101532 */
[----:B-1----:R-:W2:Y:S01]  /*a2d80*/  LDL.LU R0, [R1+0x494] ;  /* 0x0004940001007983 */ /* 0x002ea20000300800 */
[C---:B------:R-:W-:Y:S01]  /*a2d90*/  IMAD.WIDE R16, R2.reuse, 0x2, R12 ;  /* 0x0000000202107825 */ /* 0x040fe200078e020c */
[----:B------:R-:W-:Y:S01]  /*a2da0*/  ISETP.LT.AND P4, PT, R19, UR5, !P1 ;  /* 0x0000000513007c0c */ /* 0x000fe2000cf81270 */
[----:B------:R-:W-:Y:S01]  /*a2db0*/  ULDC UR5, c[0x0][0x228] ;  /* 0x00008a0000057ab9 */ /* 0x000fe20000000800 */
[----:B------:R-:W-:Y:S01]  /*a2dc0*/  ULDC UR6, c[0x0][0x228] ;  /* 0x00008a0000067ab9 */ /* 0x000fe20000000800 */
[----:B0-----:R-:W3:Y:S04]  /*a2dd0*/  LDL R4, [R1+0x1c04] ;  /* 0x001c040001047983 */ /* 0x001ee80000100800 */
[----:B------:R-:W4:Y:S04]  /*a2de0*/  LDL.LU R5, [R1+0x434] ;  /* 0x0004340001057983 */ /* 0x000f280000300800 */
[----:B------:R0:W-:Y:S04]  /*a2df0*/  @P3 STG.E.U16 desc[UR50][R16.64], R29 ;  /* 0x0000001d10003986 */ /* 0x0001e8000c101532 */
[----:B0-----:R-:W2:Y:S04]  /*a2e00*/  LDL.LU R29, [R1+0x3190] ;  /* 0x00319000011d7983 */ /* 0x001ea80000300800 */
[----:B------:R-:W2:Y:S04]  /*a2e10*/  LDL R16, [R1+0x1bf4] ;  /* 0x001bf40001107983 */ /* 0x000ea80000100800 */
[----:B------:R-:W2:Y:S01]  /*a2e20*/  LDL R17, [R1+0x1bf8] ;  /* 0x001bf80001117983 */ /* 0x000ea20000100800 */
[----:B------:R-:W-:Y:S01]  /*a2e30*/  IMAD.WIDE R18, R2, 0x2, R10 ;  /* 0x0000000202127825 */ /* 0x000fe200078e020a */
[----:B------:R-:W-:-:S04]  /*a2e40*/  ISETP.GE.AND P2, PT, R26, UR59, PT ;  /* 0x0000003b1a007c0c */ /* 0x000fc8000bf46270 */
[----:B------:R0:W-:Y:S01]  /*a2e50*/  @P5 STG.E.U16 desc[UR50][R18.64], R28 ;  /* 0x0000001c12005986 */ /* 0x0001e2000c101532 */
[----:B------:R-:W-:-:S03]  /*a2e60*/  IMAD.WIDE R26, R2, 0x2, R8 ;  /* 0x00000002021a7825 */ /* 0x000fc600078e0208 */
[----:B0-----:R-:W2:Y:S04]  /*a2e70*/  LDL R18, [R1+0x1bec] ;  /* 0x001bec0001127983 */ /* 0x001ea80000100800 */
[----:B------:R-:W2:Y:S04]  /*a2e80*/  LDL R19, [R1+0x1bf0] ;  /* 0x001bf00001137983 */ /* 0x000ea80000100800 */
[----:B------:R-:W-:Y:S01]  /*a2e90*/  STL [R1+0x3188], R20 ;  /* 0x0031881401007387 */ /* 0x000fe20000100800 */
[----:B---3--:R-:W-:Y:S01]  /*a2ea0*/  ISETP.LT.AND P1, PT, R4, UR5, !P1 ;  /* 0x0000000504007c0c */ /* 0x008fe2000cf21270 */
[----:B------:R-:W-:-:S02]  /*a2eb0*/  ULDC UR5, c[0x0][0x248] ;  /* 0x0000920000057ab9 */ /* 0x000fc40000000800 */
[----:B----4-:R0:W-:Y:S01]  /*a2ec0*/  @P4 STG.E.U16 desc[UR50][R26.64], R5 ;  /* 0x000000051a004986 */ /* 0x0101e2000c101532 */
[----:B------:R-:W-:Y:S01]  /*a2ed0*/  PRMT R3, R5, 0x7632, R3 ;  /* 0x0000763205037816 */ /* 0x000fe20000000003 */
[----:B0-----:R-:W-:-:S04]  /*a2ee0*/  IMAD.WIDE R4, R2, 0x2, R6 ;  /* 0x0000000202047825 */ /* 0x001fc800078e0206 */
[----:B------:R-:W-:-:S04]  /*a2ef0*/  VIADD R2, R2, UR5 ;  /* 0x0000000502027c36 */ /* 0x000fc80008000000 */
[----:B------:R0:W-:Y:S01]  /*a2f00*/  @P1 STG.E.U16 desc[UR50][R4.64], R3 ;  /* 0x0000000304001986 */ /* 0x0001e2000c101532 */
[----:B--2---:R-:W-:Y:S02]  /*a2f10*/  ISETP.LT.AND P3, PT, R16, UR6, !P2 ;  /* 0x0000000610007c0c */ /* 0x004fe4000d761270 */
[----:B------:R-:W-:Y:S01]  /*a2f20*/  ISETP.LT.AND P6, PT, R29, UR12, !P2 ;  /* 0x0000000c1d007c0c */ /* 0x000fe2000d7c1270 */
[----:B------:R-:W-:Y:S01]  /*a2f30*/  IMAD.WIDE R26, R2, 0x2, R24 ;  /* 0x00000002021a7825 */ /* 0x000fe200078e0218 */
[----:B------:R-:W-:Y:S01]  /*a2f40*/  ISETP.LT.AND P1, PT, R17, UR56, !P2 ;  /* 0x0000003811007c0c */ /* 0x000fe2000d721270 */
[----:B------:R-:W-:Y:S01]  /*a2f50*/  ULDC UR12, c[0x0][0x228] ;  /* 0x00008a00000c7ab9 */ /* 0x000fe20000000800 */
[----:B------:R-:W-:Y:S01]  /*a2f60*/  PRMT R28, R0, 0x7632, R28 ;  /* 0x00007632001c7816 */ /* 0x000fe2000000001c */
[----:B------:R-:W-:Y:S01]  /*a2f70*/  IMAD.WIDE R16, R2, 0x2, R20 ;  /* 0x0000000202107825 */ /* 0x000fe200078e0214 */
[----:B------:R-:W-:Y:S01]  /*a2f80*/  ULDC UR6, c[0x0][0x228] ;  /* 0x00008a0000067ab9 */ /* 0x000fe20000000800 */
[----:B------:R-:W2:Y:S01]  /*a2f90*/  LDL.LU R20, [R1+0x484] ;  /* 0x0004840001147983 */ /* 0x000ea20000300800 */
[----:B------:R-:W-:Y:S01]  /*a2fa0*/  ULDC UR5, c[0x0][0x248] ;  /* 0x0000920000057ab9 */ /* 0x000fe20000000800 */
[----:B------:R-:W-:-:S02]  /*a2fb0*/  ISETP.LT.AND P5, PT, R18, UR10, !P2 ;  /* 0x0000000a12007c0c */ /* 0x000fc4000d7a1270 */
[----:B------:R1:W-:Y:S01]  /*a2fc0*/  STL [R1+0x3184], R21 ;  /* 0x0031841501007387 */ /* 0x0003e20000100800 */
[----:B------:R-:W-:-:S03]  /*a2fd0*/  ISETP.LT.AND P4, PT, R19, UR8, !P2 ;  /* 0x0000000813007c0c */ /* 0x000fc6000d781270 */
[----:B------:R3:W-:Y:S01]  /*a2fe0*/  @P6 STG.E.U16 desc[UR50][R26.64], R0 ;  /* 0x000000001a006986 */ /* 0x0007e2000c101532 */
[C---:B0-----:R-:W-:Y:S01]  /*a2ff0*/  IMAD.WIDE R4, R2.reuse, 0x2, R14 ;  /* 0x0000000202047825 */ /* 0x041fe200078e020e */
[----:B------:R-:W-:Y:S01]  /*a3000*/  ULDC UR10, c[0x0][0x228] ;  /* 0x00008a00000a7ab9 */ /* 0x000fe20000000800 */
[----:B------:R-:W-:Y:S01]  /*a3010*/  ULDC UR8, c[0x0][0x228] ;  /* 0x00008a0000087ab9 */ /* 0x000fe20000000800 */
[----:B------:R-:W-:Y:S01]  /*a3020*/  ULDC.64 UR56, c[0x0][0x228] ;  /* 0x00008a0000387ab9 */ /* 0x000fe20000000a00 */
[----:B-1----:R-:W4:Y:S01]  /*a3030*/  LDL.LU R21, [R1+0x454] ;  /* 0x0004540001157983 */ /* 0x002f220000300800 */
[----:B------:R-:W-:-:S03]  /*a3040*/  IMAD.WIDE R18, R2, 0x2, R22 ;  /* 0x0000000202127825 */ /* 0x000fc600078e0216 */
[----:B---3--:R-:W3:Y:S04]  /*a3050*/  LDL.LU R0, [R1+0x318c] ;  /* 0x00318c0001007983 */ /* 0x008ee80000300800 */
[----:B------:R0:W-:Y:S04]  /*a3060*/  @P5 STG.E.U16 desc[UR50][R18.64], R28 ;  /* 0x0000001c12005986 */ /* 0x0001e8000c101532 */
[----:B0-----:R-:W3:Y:S04]  /*a3070*/  LDL R18, [R1+0x1c04] ;  /* 0x001c040001127983 */ /* 0x001ee80000100800 */
[----:B------:R-:W3:Y:S04]  /*a3080*/  LDL R19, [R1+0x1bec] ;  /* 0x001bec0001137983 */ /* 0x000ee80000100800 */
[----:B------:R0:W-:Y:S04]  /*a3090*/  STL [R1+0x3180], R28 ;  /* 0x0031801c01007387 */ /* 0x0001e80000100800 */
[----:B0-----:R-:W3:Y:S01]  /*a30a0*/  LDL.LU R28, [R1+0x464] ;  /* 0x00046400011c7983 */ /* 0x001ee20000300800 */
[----:B------:R-:W-:-:S03]  /*a30b0*/  IMAD.WIDE R26, R2, 0x2, R12 ;  /* 0x00000002021a7825 */ /* 0x000fc600078e020c */
[----:B--2---:R0:W-:Y:S04]  /*a30c0*/  @P4 STG.E.U16 desc[UR50][R16.64], R20 ;  /* 0x0000001410004986 */ /* 0x0041e8000c101532 */
[----:B0-----:R-:W2:Y:S04]  /*a30d0*/  LDL R16, [R1+0x1bfc] ;  /* 0x001bfc0001107983 */ /* 0x001ea80000100800 */
[----:B------:R-:W2:Y:S01]  /*a30e0*/  LDL R17, [R1+0x1c00] ;  /* 0x001c000001117983 */ /* 0x000ea20000100800 */
[----:B------:R-:W-:-:S03]  /*a30f0*/  PRMT R3, R20, 0x7632, R3 ;  /* 0x0000763214037816 */ /* 0x000fc60000000003 */
[----:B------:R-:W2:Y:S04]  /*a3100*/  LDL.LU R20, [R1+0x408] ;  /* 0x0004080001147983 */ /* 0x000ea80000300800 */
[----:B------:R0:W-:Y:S04]  /*a3110*/  @P3 STG.E.U16 desc[UR50][R4.64], R3 ;  /* 0x0000000304003986 */ /* 0x0001e8000c101532 */
[----:B----4-:R1:W-:Y:S01]  /*a3120*/  @P1 STG.E.U16 desc[UR50][R26.64], R21 ;  /* 0x000000151a001986 */ /* 0x0103e2000c101532 */
[----:B0-----:R-:W-:-:S03]  /*a3130*/  PRMT R3, R21, 0x7632, R3 ;  /* 0x0000763215037816 */ /* 0x001fc60000000003 */
[----:B-1----:R-:W4:Y:S01]  /*a3140*/  LDL R21, [R1+0x1bf0] ;  /* 0x001bf00001157983 */ /* 0x002f220000100800 */
[----:B------:R-:W-:Y:S01]  /*a3150*/  ISETP.LT.AND P6, PT, R29, UR8, !P0 ;  /* 0x000000081d007c0c */ /* 0x000fe2000c7c1270 */
[----:B------:R-:W-:Y:S01]  /*a3160*/  IMAD.WIDE R4, R2, 0x2, R8 ;  /* 0x0000000202047825 */ /* 0x000fe200078e0208 */
[----:B------:R-:W-:Y:S01]  /*a3170*/  ULDC UR8, c[0x0][0x228] ;  /* 0x00008a0000087ab9 */ /* 0x000fe20000000800 */
[----:B------:R-:W4:Y:S01]  /*a3180*/  LDL.LU R29, [R1+0x448] ;  /* 0x00044800011d7983 */ /* 0x000f220000300800 */
[----:B---3--:R-:W-:Y:S01]  /*a3190*/  ISETP.LT.AND P1, PT, R18, UR10, !P2 ;  /* 0x0000000a12007c0c */ /* 0x008fe2000d721270 */
[C---:B------:R-:W-:Y:S01]  /*a31a0*/  VIADD R26, R2.reuse, UR5 ;  /* 0x00000005021a7c36 */ /* 0x040fe20008000000 */
[----:B------:R-:W-:Y:S01]  /*a31b0*/  ULDC UR5, c[0x0][0x228] ;  /* 0x00008a0000057ab9 */ /* 0x000fe20000000800 */
[----:B------:R-:W-:Y:S01]  /*a31c0*/  ISETP.LT.AND P3, PT, R19, UR6, !P0 ;  /* 0x0000000613007c0c */ /* 0x000fe2000c761270 */
[----:B------:R-:W-:Y:S01]  /*a31d0*/  IMAD.WIDE R18, R2, 0x2, R6 ;  /* 0x0000000202127825 */ /* 0x000fe200078e0206 */
[----:B------:R-:W-:-:S03]  /*a31e0*/  ULDC UR6, c[0x0][0x228] ;  /* 0x00008a0000067ab9 */ /* 0x000fc60000000800 */
[----:B------:R-:W-:Y:S01]  /*a31f0*/  VIADD R27, R0, 0x4d ;  /* 0x0000004d001b7836 */ /* 0x000fe20000000000 */
[----:B--2---:R-:W-:Y:S02]  /*a3200*/  ISETP.LT.AND P4, PT, R16, UR14, !P2 ;  /* 0x0000000e10007c0c */ /* 0x004fe4000d781270 */
[----:B------:R-:W-:Y:S01]  /*a3210*/  ISETP.LT.AND P5, PT, R17, UR12, !P2 ;  /* 0x0000000c11007c0c */ /* 0x000fe2000d7a1270 */
[----:B------:R-:W-:Y:S01]  /*a3220*/  IMAD.WIDE R16, R2, 0x2, R10 ;  /* 0x0000000202107825 */ /* 0x000fe200078e020a */
[----:B------:R-:W-:Y:S02]  /*a3230*/  PRMT R2, R28, 0x7632, R2 ;  /* 0x000076321c027816 */ /* 0x000fe40000000002 */
[----:B------:R-:W-:Y:S02]  /*a3240*/  ISETP.GE.AND P2, PT, R27, UR57, PT ;  /* 0x000000391b007c0c */ /* 0x000fe4000bf46270 */
[----:B------:R-:W2:Y:S05]  /*a3250*/  LDL R27, [R1+0x1bfc] ;  /* 0x001bfc00011b7983 */ /* 0x000eaa0000100800 */
[----:B------:R0:W-:Y:S04]  /*a3260*/  @P4 STG.E.U16 desc[UR50][R16.64], R3 ;  /* 0x0000000310004986 */ /* 0x0001e8000c101532 */
[----:B------:R1:W-:Y:S04]  /*a3270*/  @P5 STG.E.U16 desc[UR50][R4.64], R28 ;  /* 0x0000001c04005986 */ /* 0x0003e8000c101532 */
[----:B------:R3:W-:Y:S01]  /*a3280*/  @P1 STG.E.U16 desc[UR50][R18.64], R2 ;  /* 0x0000000212001986 */ /* 0x0007e2000c101532 */
[----:B0-----:R-:W-:-:S03]  /*a3290*/  PRMT R16, R20, 0x7632, R16 ;  /* 0x0000763214107816 */ /* 0x001fc60000000010 */
[----:B------:R-:W2:Y:S01]  /*a32a0*/  LDL R17, [R1+0x1c04] ;  /* 0x001c040001117983 */ /* 0x000ea20000100800 */
[----:B-1----:R-:W-:-:S03]  /*a32b0*/  IMAD.WIDE R4, R26, 0x2, R24 ;  /* 0x000000021a047825 */ /* 0x002fc600078e0218 */
[----:B------:R-:W2:Y:S01]  /*a32c0*/  LDL.LU R28, [R1+0x438] ;  /* 0x00043800011c7983 */ /* 0x000ea20000300800 */
[----:B---3--:R-:W-:-:S03]  /*a32d0*/  IMAD.WIDE R2, R26, 0x2, R22 ;  /* 0x000000021a027825 */ /* 0x008fc600078e0216 */
[----:B------:R0:W-:Y:S01]  /*a32e0*/  @P6 STG.E.U16 desc[UR50][R4.64], R20 ;  /* 0x0000001404006986 */ /* 0x0001e2000c101532 */
[----:B----4-:R-:W-:Y:S01]  /*a32f0*/  ISETP.LT.AND P6, PT, R21, UR5, !P0 ;  /* 0x0000000515007c0c */ /* 0x010fe2000c7c1270 */
[----:B------:R-:W-:Y:S02]  /*a3300*/  ULDC UR5, c[0x0][0x228] ;  /* 0x00008a0000057ab9 */ /* 0x000fe40000000800 */
[----:B------:R1:W-:Y:S04]  /*a3310*/  @P3 STG.E.U16 desc[UR50][R2.64], R16 ;  /* 0x0000001002003986 */ /* 0x0003e8000c101532 */
[----:B0-----:R-:W3:Y:S04]  /*a3320*/  LDL.LU R20, [R1+0x3188] ;  /* 0x0031880001147983 */ /* 0x001ee80000300800 */
[----:B------:R-:W4:Y:S04]  /*a3330*/  LDL R4, [R1+0x1bf8] ;  /* 0x001bf80001047983 */ /* 0x000f280000100800 */
[----:B------:R-:W2:Y:S04]  /*a3340*/  LDL R5, [R1+0x1c00] ;  /* 0x001c000001057983 */ /* 0x000ea80000100800 */
[----:B------:R-:W3:Y:S04]  /*a3350*/  LDL.LU R21, [R1+0x3184] ;  /* 0x0031840001157983 */ /* 0x000ee80000300800 */
[----:B-1----:R-:W2:Y:S04]  /*a3360*/  LDL R3, [R1+0x1bf4] ;  /* 0x001bf40001037983 */ /* 0x002ea80000100800 */
[----:B------:R-:W3:Y:S04]  /*a3370*/  LDL.LU R16, [R1+0x428] ;  /* 0x0004280001107983 */ /* 0x000ee80000300800 */
[----:B------:R-:W-:Y:S01]  /*a3380*/  STL [R1+0x317c], R9 ;  /* 0x00317c0901007387 */ /* 0x000fe20000100800 */
[----:B----4-:R-:W-:-:S02]  /*a3390*/  ISETP.LT.AND P3, PT, R4, UR52, !P0 ;  /* 0x0000003404007c0c */ /* 0x010fc4000c761270 */
[----:B--2---:R-:W-:Y:S01]  /*a33a0*/  ISETP.LT.AND P1, PT, R3, UR5, !P0 ;  /* 0x0000000503007c0c */ /* 0x004fe2000c721270 */
[----:B------:R-:W-:Y:S02]  /*a33b0*/  ULDC UR5, c[0x0][0x228] ;  /* 0x00008a0000057ab9 */ /* 0x000fe40000000800 */
[----:B------:R-:W-:Y:S01]  /*a33c0*/  ISETP.LT.AND P4, PT, R5, UR5, !P0 ;  /* 0x0000000505007c0c */ /* 0x000fe2000c781270 */
[----:B---3--:R-:W-:Y:S01]  /*a33d0*/  IMAD.WIDE R4, R26, 0x2, R20 ;  /* 0x000000021a047825 */ /* 0x008fe200078e0214 */
[----:B------:R-:W-:Y:S01]  /*a33e0*/  ISETP.LT.AND P5, PT, R27, UR6, !P0 ;  /* 0x000000061b007c0c */ /* 0x000fe2000c7a1270 */
[----:B------:R-:W-:Y:S01]  /*a33f0*/  ULDC UR5, c[0x0][0x228] ;  /* 0x00008a0000057ab9 */ /* 0x000fe20000000800 */
[----:B------:R-:W-:Y:S01]  /*a3400*/  PRMT R18, R16, 0x7632, R18 ;  /* 0x0000763210127816 */ /* 0x000fe20000000012 */
[----:B------:R-:W-:Y:S01]  /*a3410*/  IMAD.WIDE R2, R26, 0x2, R14 ;  /* 0x000000021a027825 */ /* 0x000fe200078e020e */
[----:B------:R0:W-:Y:S01]  /*a3420*/  @P6 STG.E.U16 desc[UR50][R4.64], R16 ;  /* 0x0000001004006986 */ /* 0x0001e2000c101532 */
[----:B------:R-:W-:Y:S01]  /*a3430*/  PRMT R19, R28, 0x7632, R19 ;  /* 0x000076321c137816 */ /* 0x000fe20000000013 */
[----:B------:R-:W-:Y:S01]  /*a3440*/  ULDC UR6, c[0x0][0x228] ;  /* 0x00008a0000067ab9 */ /* 0x000fe20000000800 */
[----:B0-----:R-:W-:-:S02]  /*a3450*/  IMAD.WIDE R4, R26, 0x2, R8 ;  /* 0x000000021a047825 */ /* 0x001fc400078e0208 */
[----:B------:R-:W2:Y:S01]  /*a3460*/  LDL R9, [R1+0x1bf4] ;  /* 0x001bf40001097983 */ /* 0x000ea20000100800 */
[----:B------:R-:W-:Y:S01]  /*a3470*/  ISETP.LT.AND P0, PT, R17, UR5, !P0 ;  /* 0x0000000511007c0c */ /* 0x000fe2000c701270 */
[C---:B------:R-:W-:Y:S01]  /*a3480*/  IMAD.WIDE R16, R26.reuse, 0x2, R12 ;  /* 0x000000021a107825 */ /* 0x040fe200078e020c */
[----:B------:R-:W-:Y:S01]  /*a3490*/  ULDC UR5, c[0x0][0x228] ;  /* 0x00008a0000057ab9 */ /* 0x000fe20000000800 */
[----:B------:R0:W-:Y:S04]  /*a34a0*/  @P1 STG.E.U16 desc[UR50][R2.64], R18 ;  /* 0x0000001202001986 */ /* 0x0001e8000c101532 */
[----:B------:R1:W-:Y:S01]  /*a34b0*/  @P3 STG.E.U16 desc[UR50][R16.64], R29 ;  /* 0x0000001d10003986 */ /* 0x0003e2000c101532 */
[----:B0-----:R-:W-:Y:S01]  /*a34c0*/  IMAD.WIDE R2, R26, 0x2, R10 ;  /* 0x000000021a027825 */ /* 0x001fe200078e020a */
[----:B------:R-:W-:-:S02]  /*a34d0*/  PRMT R18, R29, 0x7632, R18 ;  /* 0x000076321d127816 */ /* 0x000fc40000000012 */
[----:B-1----:R-:W3:Y:S04]  /*a34e0*/  LDL.LU R29, [R1+0x488] ;  /* 0x00048800011d7983 */ /* 0x002ee80000300800 */
[----:B------:R0:W-:Y:S01]  /*a34f0*/  @P5 STG.E.U16 desc[UR50][R2.64], R18 ;  /* 0x0000001202005986 */ /* 0x0001e2000c101532 */
[----:B------:R-:W-:-:S03]  /*a3500*/  IMAD.WIDE R16, R26, 0x2, R6 ;  /* 0x000000021a107825 */ /* 0x000fc600078e0206 */
[----:B------:R1:W-:Y:S04]  /*a3510*/  @P4 STG.E.U16 desc[UR50][R4.64], R28 ;  /* 0x0000001c04004986 */ /* 0x0003e8000c101532 */
[----:B0-----:R-:W4:Y:S04]  /*a3520*/  LDL R2, [R1+0x1be8] ;  /* 0x001be80001027983 */ /* 0x001f280000100800 */
[----:B------:R-:W3:Y:S04]  /*a3530*/  LDL R3, [R1+0x1bec] ;  /* 0x001bec0001037983 */ /* 0x000ee80000100800 */
[----:B-1----:R-:W3:Y:S04]  /*a3540*/  LDL.LU R28, [R1+0x3180] ;  /* 0x00318000011c7983 */ /* 0x002ee80000300800 */
[----:B------:R-:W3:Y:S04]  /*a3550*/  LDL R5, [R1+0x1bf0] ;  /* 0x001bf00001057983 */ /* 0x000ee80000100800 */
[----:B------:R0:W-:Y:S01]  /*a3560*/  @P0 STG.E.U16 desc[UR50][R16.64], R19 ;  /* 0x0000001310000986 */ /* 0x0001e2000c101532 */
[----:B--2---:R-:W-:-:S03]  /*a3570*/  ISETP.LT.AND P3, PT, R9, UR58, !P2 ;  /* 0x0000003a09007c0c */ /* 0x004fc6000d761270 */
[----:B------:R-:W2:Y:S04]  /*a3580*/  LDL R9, [R1+0x458] ;  /* 0x0004580001097983 */ /* 0x000ea80000100800 */
[----:B0-----:R-:W2:Y:S01]  /*a3590*/  LDL.LU R19, [R1+0x498] ;  /* 0x0004980001137983 */ /* 0x001ea20000300800 */
[----:B------:R-:W-:-:S05]  /*a35a0*/  VIADD R17, R0, 0x4e ;  /* 0x0000004e00117836 */ /* 0x000fca0000000000 */
[----:B------:R-:W-:Y:S02]  /*a35b0*/  ISETP.GE.AND P1, PT, R17, UR42, PT ;  /* 0x0000002a11007c0c */ /* 0x000fe4000bf26270 */
[----:B----4-:R-:W-:Y:S01]  /*a35c0*/  ISETP.LT.AND P0, PT, R2, UR5, !P2 ;  /* 0x0000000502007c0c */ /* 0x010fe2000d701270 */
[----:B------:R-:W-:Y:S02]  /*a35d0*/  ULDC UR5, c[0x0][0x248] ;  /* 0x0000920000057ab9 */ /* 0x000fe40000000800 */
[----:B------:R-:W-:Y:S01]  /*a35e0*/  VIADD R16, R26, UR5 ;  /* 0x000000051a107c36 */ /* 0x000fe20008000000 */
[----:B---3--:R-:W-:Y:S01]  /*a35f0*/  ISETP.LT.AND P4, PT, R3, UR6, !P2 ;  /* 0x0000000603007c0c */ /* 0x008fe2000d781270 */
[----:B------:R-:W3:Y:S01]  /*a3600*/  LDL R26, [R1+0x1bf8] ;  /* 0x001bf800011a7983 */ /* 0x000ee20000100800 */
[----:B------:R-:W-:Y:S01]  /*a3610*/  ISETP.LT.AND P5, PT, R5, UR8, !P2 ;  /* 0x0000000805007c0c */ /* 0x000fe2000d7a1270 */
[C---:B------:R-:W-:Y:S02]  /*a3620*/  IMAD.WIDE R2, R16.reuse, 0x2, R24 ;  /* 0x0000000210027825 */ /* 0x040fe400078e0218 */
[----:B------:R-:W-:Y:S01]  /*a3630*/  STL [R1+0x3174], R20 ;  /* 0x0031741401007387 */ /* 0x000fe20000100800 */
[----:B------:R-:W-:Y:S01]  /*a3640*/  PRMT R17, R29, 0x7632, R17 ;  /* 0x000076321d117816 */ /* 0x000fe20000000011 */
[----:B------:R-:W-:Y:S01]  /*a3650*/  ULDC UR6, c[0x0][0x228] ;  /* 0x00008a0000067ab9 */ /* 0x000fe20000000800 */
[----:B------:R-:W-:Y:S01]  /*a3660*/  IMAD.WIDE R4, R16, 0x2, R22 ;  /* 0x0000000210047825 */ /* 0x000fe200078e0216 */
[----:B------:R-:W-:Y:S01]  /*a3670*/  ULDC UR5, c[0x0][0x228] ;  /* 0x00008a0000057ab9 */ /* 0x000fe20000000800 */
[----:B------:R-:W-:Y:S01]  /*a3680*/  ULDC UR8, c[0x0][0x22c] ;  /* 0x00008b0000087ab9 */ /* 0x000fe20000000800 */
[----:B--2---:R-:W-:Y:S01]  /*a3690*/  PRMT R18, R19, 0x7632, R18 ;  /* 0x0000763213127816 */ /* 0x004fe20000000012 */
[----:B------:R0:W-:Y:S01]  /*a36a0*/  @P0 STG.E.U16 desc[UR50][R2.64], R19 ;  /* 0x0000001302000986 */ /* 0x0001e2000c101532 */
[----:B------:R-:W-:-:S03]  /*a36b0*/  PRMT R28, R9, 0x7632, R28 ;  /* 0x00007632091c7816 */ /* 0x000fc6000000001c */
[----:B------:R1:W-:Y:S01]  /*a36c0*/  @P4 STG.E.U16 desc[UR50][R4.64], R18 ;  /* 0x0000001204004986 */ /* 0x0003e2000c101532 */
[----:B0-----:R-:W-:-:S03]  /*a36d0*/  IMAD.WIDE R2, R16, 0x2, R20 ;  /* 0x0000000210027825 */ /* 0x001fc600078e0214 */
[----:B------:R-:W2:Y:S01]  /*a36e0*/  LDL R20, [R1+0x40c] ;  /* 0x00040c0001147983 */ /* 0x000ea20000100800 */
[----:B-1----:R-:W-:-:S03]  /*a36f0*/  IMAD.WIDE R4, R16, 0x2, R14 ;  /* 0x0000000210047825 */ /* 0x002fc600078e020e */
[----:B------:R0:W-:Y:S04]  /*a3700*/  STL [R1+0x3170], R21 ;  /* 0x0031701501007387 */ /* 0x0001e80000100800 */
[----:B------:R-:W-:Y:S04]  /*a3710*/  @P5 STG.E.U16 desc[UR50][R2.64], R29 ;  /* 0x0000001d02005986 */ /* 0x000fe8000c101532 */
[----:B0-----:R-:W4:Y:S04]  /*a3720*/  LDL.LU R21, [R1+0x468] ;  /* 0x0004680001157983 */ /* 0x001f280000300800 */
[----:B------:R0:W-:Y:S04]  /*a3730*/  STL [R1+0x316c], R15 ;  /* 0x00316c0f01007387 */ /* 0x0001e80000100800 */
[----:B------:R1:W-:Y:S04]  /*a3740*/  @P3 STG.E.U16 desc[UR50][R4.64], R17 ;  /* 0x0000001104003986 */ /* 0x0003e8000c101532 */
[----:B0-----:R-:W2:Y:S04]  /*a3750*/  LDL R15, [R1+0x1c04] ;  /* 0x001c0400010f7983 */ /* 0x001ea80000100800 */
[----:B------:R-:W4:Y:S04]  /*a3760*/  LDL.LU R9, [R1+0x317c] ;  /* 0x00317c0001097983 */ /* 0x000f280000300800 */
[----:B------:R-:W4:Y:S04]  /*a3770*/  LDL.LU R29, [R1+0x3178] ;  /* 0x00317800011d7983 */ /* 0x000f280000300800 */
[----:B------:R-:W4:Y:S04]  /*a3780*/  LDL R2, [R1+0x1be8] ;  /* 0x001be80001027983 */ /* 0x000f280000100800 */
[----:B------:R-:W4:Y:S04]  /*a3790*/  LDL R3, [R1+0x1bec] ;  /* 0x001bec0001037983 */ /* 0x000f280000100800 */
[----:B-1----:R-:W4:Y:S04]  /*a37a0*/  LDL.LU R17, [R1+0x458] ;  /* 0x0004580001117983 */ /* 0x002f280000300800 */
[----:B------:R-:W4:Y:S01]  /*a37b0*/  LDL R4, [R1+0x1c00] ;  /* 0x001c000001047983 */ /* 0x000f220000100800 */
[----:B---3--:R-:W-:-:S02]  /*a37c0*/  ISETP.LT.AND P6, PT, R26, UR6, !P2 ;  /* 0x000000061a007c0c */ /* 0x008fc4000d7c1270 */
[----:B------:R-:W-:Y:S01]  /*a37d0*/  ISETP.LT.AND P0, PT, R27, UR5, !P2 ;  /* 0x000000051b007c0c */ /* 0x000fe2000d701270 */
[C---:B------:R-:W-:Y:S01]  /*a37e0*/  IMAD.WIDE R18, R16.reuse, 0x2, R12 ;  /* 0x0000000210127825 */ /* 0x040fe200078e020c */
[----:B------:R-:W3:Y:S01]  /*a37f0*/  LDL R5, [R1+0x1bf0] ;  /* 0x001bf00001057983 */ /* 0x000ee20000100800 */
[----:B------:R-:W-:Y:S01]  /*a3800*/  ULDC UR5, c[0x0][0x248] ;  /* 0x0000920000057ab9 */ /* 0x000fe20000000800 */
[----:B------:R-:W-:Y:S01]  /*a3810*/  ULDC UR6, c[0x0][0x248] ;  /* 0x0000920000067ab9 */ /* 0x000fe20000000800 */
[----:B------:R-:W-:Y:S01]  /*a3820*/  IMAD.WIDE R26, R16, 0x2, R10 ;  /* 0x00000002101a7825 */ /* 0x000fe200078e020a */
[----:B--2---:R-:W-:Y:S02]  /*a3830*/  ISETP.LT.AND P4, PT, R15, UR56, !P2 ;  /* 0x000000380f007c0c */ /* 0x004fe4000d781270 */
[----:B------:R-:W2:Y:S01]  /*a3840*/  LDL R15, [R1+0x1bf4] ;  /* 0x001bf400010f7983 */ /* 0x000ea20000100800 */
[----:B----4-:R-:W-:-:S03]  /*a3850*/  PRMT R29, R20, 0x7632, R29 ;  /* 0x00007632141d7816 */ /* 0x010fc6000000001d */
[----:B------:R-:W4:Y:S04]  /*a3860*/  LDL.LU R20, [R1+0x3174] ;  /* 0x0031740001147983 */ /* 0x000f280000300800 */
[----:B------:R-:W-:Y:S01]  /*a3870*/  @P6 STG.E.U16 desc[UR50][R18.64], R17 ;  /* 0x0000001112006986 */ /* 0x000fe2000c101532 */
[----:B------:R-:W-:Y:S01]  /*a3880*/  ISETP.LT.AND P6, PT, R3, UR4, !P1 ;  /* 0x0000000403007c0c */ /* 0x000fe2000cfc1270 */
[----:B------:R-:W-:Y:S02]  /*a3890*/  VIADD R3, R0, 0x4f ;  /* 0x0000004f00037836 */ /* 0x000fe40000000000 */
[----:B------:R0:W-:Y:S01]  /*a38a0*/  @P0 STG.E.U16 desc[UR50][R26.64], R28 ;  /* 0x0000001c1a000986 */ /* 0x0001e2000c101532 */
[----:B------:R-:W-:Y:S02]  /*a38b0*/  ISETP.LT.AND P0, PT, R4, UR54, !P2 ;  /* 0x0000003604007c0c */ /* 0x000fe4000d701270 */
[----:B------:R-:W-:-:S02]  /*a38c0*/  ISETP.GE.AND P2, PT, R3, UR40, PT ;  /* 0x0000002803007c0c */ /* 0x000fc4000bf46270 */
[----:B------:R-:W2:Y:S01]  /*a38d0*/  LDL.LU R3, [R1+0x40c] ;  /* 0x00040c0001037983 */ /* 0x000ea20000300800 */
[----:B------:R-:W-:Y:S01]  /*a38e0*/  ISETP.LT.AND P5, PT, R2, UR4, !P1 ;  /* 0x0000000402007c0c */ /* 0x000fe2000cfa1270 */
[C---:B------:R-:W-:Y:S01]  /*a38f0*/  VIADD R2, R16.reuse, UR5 ;  /* 0x0000000510027c36 */ /* 0x040fe20008000000 */
[----:B---3--:R-:W-:Y:S01]  /*a3900*/  ISETP.LT.AND P3, PT, R5, UR4, !P1 ;  /* 0x0000000405007c0c */ /* 0x008fe2000cf61270 */
[C---:B------:R-:W-:Y:S01]  /*a3910*/  IMAD.WIDE R4, R16.reuse, 0x2, R8 ;  /* 0x0000000210047825 */ /* 0x040fe200078e0208 */
[----:B------:R-:W-:Y:S01]  /*a3920*/  ULDC UR5, c[0x0][0x248] ;  /* 0x0000920000057ab9 */ /* 0x000fe20000000800 */
[----:B0-----:R-:W-:Y:S02]  /*a3930*/  PRMT R28, R21, 0x7632, R28 ;  /* 0x00007632151c7816 */ /* 0x001fe4000000001c */
[----:B------:R-:W-:Y:S01]  /*a3940*/  IMAD.WIDE R16, R16, 0x2, R6 ;  /* 0x0000000210107825 */ /* 0x000fe200078e0206 */
[----:B------:R0:W-:Y:S03]  /*a3950*/  @P0 STG.E.U16 desc[UR50][R4.64], R21 ;  /* 0x0000001504000986 */ /* 0x0001e6000c101532 */
[C---:B------:R-:W-:Y:S01]  /*a3960*/  IMAD.WIDE R18, R2.reuse, 0x2, R24 ;  /* 0x0000000202127825 */ /* 0x040fe200078e0218 */
[----:B------:R1:W-:Y:S03]  /*a3970*/  @P4 STG.E.U16 desc[UR50][R16.64], R28 ;  /* 0x0000001c10004986 */ /* 0x0003e6000c101532 */
[----:B------:R-:W-:Y:S01]  /*a3980*/  IMAD.WIDE R26, R2, 0x2, R22 ;  /* 0x00000002021a7825 */ /* 0x000fe200078e0216 */
[----:B0-----:R-:W4:Y:S04]  /*a3990*/  LDL.LU R21, [R1+0x3170] ;  /* 0x0031700001157983 */ /* 0x001f280000300800 */
[----:B-1----:R-:W3:Y:S04]  /*a39a0*/  LDL R16, [R1+0x1c00] ;  /* 0x001c000001107983 */ /* 0x002ee80000100800 */
[----:B------:R-:W3:Y:S04]  /*a39b0*/  LDL.LU R17, [R1+0x42c] ;  /* 0x00042c0001117983 */ /* 0x000ee80000300800 */
[----:B--2---:R0:W-:Y:S04]  /*a39c0*/  @P5 STG.E.U16 desc[UR50][R18.64], R3 ;  /* 0x0000000312005986 */ /* 0x0041e8000c101532 */
[----:B------:R1:W-:Y:S01]  /*a39d0*/  @P6 STG.E.U16 desc[UR50][R26.64], R29 ;  /* 0x0000001d1a006986 */ /* 0x0003e2000c101532 */
[----:B------:R-:W-:-:S03]  /*a39e0*/  ISETP.LT.AND P6, PT, R15, UR4, !P1 ;  /* 0x000000040f007c0c */ /* 0x000fc6000cfc1270 */
[----:B0-----:R-:W2:Y:S01]  /*a39f0*/  LDL R18, [R1+0x1bf8] ;  /* 0x001bf80001127983 */ /* 0x001ea20000100800 */
[----:B------:R-:W-:-:S03]  /*a3a00*/  VIADD R3, R0, 0x50 ;  /* 0x0000005000037836 */ /* 0x000fc60000000000 */
[----:B------:R-:W2:Y:S04]  /*a3a10*/  LDL R19, [R1+0x1bfc] ;  /* 0x001bfc0001137983 */ /* 0x000ea80000100800 */
[----:B-1----:R-:W2:Y:S04]  /*a3a20*/  LDL R26, [R1+0x44c] ;  /* 0x00044c00011a7983 */ /* 0x002ea80000100800 */
[----:B------:R-:W2:Y:S04]  /*a3a30*/  LDL R27, [R1+0x1c04] ;  /* 0x001c0400011b7983 */ /* 0x000ea80000100800 */
[----:B------:R-:W2:Y:S04]  /*a3a40*/  LDL R29, [R1+0x1be8] ;  /* 0x001be800011d7983 */ /* 0x000ea80000100800 */
[----:B------:R0:W-:Y:S04]  /*a3a50*/  STL [R1+0x3164], R0 ;  /* 0x0031640001007387 */ /* 0x0001e80000100800 */
[----:B0-----:R-:W2:Y:S04]  /*a3a60*/  LDL.LU R0, [R1+0x48c] ;  /* 0x00048c0001007983 */ /* 0x001ea80000300800 */
[----:B------:R-:W2:Y:S01]  /*a3a70*/  LDL.LU R15, [R1+0x316c] ;  /* 0x00316c00010f7983 */ /* 0x000ea20000300800 */
[----:B----4-:R-:W-:Y:S01]  /*a3a80*/  IMAD.WIDE R4, R2, 0x2, R20 ;  /* 0x0000000202047825 */ /* 0x010fe200078e0214 */
[----:B------:R-:W-:-:S02]  /*a3a90*/  ISETP.GE.AND P0, PT, R3, UR38, PT ;  /* 0x0000002603007c0c */ /* 0x000fc4000bf06270 */
[----:B---3--:R-:W-:Y:S02]  /*a3aa0*/  PRMT R3, R17, 0x7632, R3 ;  /* 0x0000763211037816 */ /* 0x008fe40000000003 */
[----:B------:R0:W-:Y:S01]  /*a3ab0*/  @P3 STG.E.U16 desc[UR50][R4.64], R17 ;  /* 0x0000001104003986 */ /* 0x0001e2000c101532 */
[----:B------:R-:W-:-:S03]  /*a3ac0*/  ISETP.LT.AND P3, PT, R16, UR4, !P1 ;  /* 0x0000000410007c0c */ /* 0x000fc6000cf61270 */
[----:B------:R1:W-:Y:S01]  /*a3ad0*/  STL [R1+0x3168], R13 ;  /* 0x0031680d01007387 */ /* 0x0003e20000100800 */
[----:B0-----:R-:W-:-:S03]  /*a3ae0*/  IMAD.WIDE R16, R2, 0x2, R12 ;  /* 0x0000000202107825 */ /* 0x001fc600078e020c */
[----:B-1----:R-:W3:Y:S01]  /*a3af0*/  LDL.LU R13, [R1+0x49c] ;  /* 0x00049c00010d7983 */ /* 0x002ee20000300800 */
[----:B--2---:R-:W-:-:S05]  /*a3b00*/  IMAD.WIDE R4, R2, 0x2, R14 ;  /* 0x0000000202047825 */ /* 0x004fca00078e020e */
[----:B------:R0:W-:Y:S04]  /*a3b10*/  @P6 STG.E.U16 desc[UR50][R4.64], R3 ;  /* 0x0000000304006986 */ /* 0x0001e8000c101532 */
[----:B0-----:R-:W2:Y:S01]  /*a3b20*/  LDL.LU R4, [R1+0x44c] ;  /* 0x00044c0001047983 */ /* 0x001ea20000300800 */
[----:B------:R-:W-:Y:S02]  /*a3b30*/  ISETP.LT.AND P5, PT, R18, UR4, !P1 ;  /* 0x0000000412007c0c */ /* 0x000fe4000cfa1270 */
[----:B------:R-:W-:Y:S01]  /*a3b40*/  ISETP.LT.AND P4, PT, R19, UR4, !P1 ;  /* 0x0000000413007c0c */ /* 0x000fe2000cf81270 */
[----:B------:R-:W-:Y:S01]  /*a3b50*/  IMAD.WIDE R18, R2, 0x2, R10 ;  /* 0x0000000202127825 */ /* 0x000fe200078e020a */
[----:B------:R-:W-:Y:S01]  /*a3b60*/  PRMT R28, R26, 0x7632, R28 ;  /* 0x000076321a1c7816 */ /* 0x000fe2000000001c */
[----:B------:R-:W4:Y:S08]  /*a3b70*/  LDL.LU R5, [R1+0x43c] ;  /* 0x00043c0001057983 */ /* 0x000f300000300800 */
[----:B--2---:R0:W-:Y:S04]  /*a3b80*/  @P5 STG.E.U16 desc[UR50][R16.64], R4 ;  /* 0x0000000410005986 */ /* 0x0041e8000c101532 */
[----:B------:R1:W-:Y:S04]  /*a3b90*/  @P4 STG.E.U16 desc[UR50][R18.64], R28 ;  /* 0x0000001c12004986 */ /* 0x0003e8000c101532 */
[----:B0-----:R-:W2:Y:S04]  /*a3ba0*/  LDL R16, [R1+0x1bf4] ;  /* 0x001bf40001107983 */ /* 0x001ea80000100800 */
[----:B-1----:R-:W2:Y:S04]  /*a3bb0*/  LDL R18, [R1+0x1bec] ;  /* 0x001bec0001127983 */ /* 0x002ea80000100800 */
[----:B------:R-:W2:Y:S04]  /*a3bc0*/  LDL R19, [R1+0x1bf0] ;  /* 0x001bf00001137983 */ /* 0x000ea80000100800 */
[----:B------:R-:W2:Y:S01]  /*a3bd0*/  LDL R17, [R1+0x1bf8] ;  /* 0x001bf80001117983 */ /* 0x000ea20000100800 */
[----:B------:R-:W-:Y:S01]  /*a3be0*/  ISETP.LT.AND P1, PT, R27, UR4, !P1 ;  /* 0x000000041b007c0c */ /* 0x000fe2000cf21270 */
[----:B------:R-:W-:Y:S01]  /*a3bf0*/  IMAD.WIDE R26, R2, 0x2, R8 ;  /* 0x00000002021a7825 */ /* 0x000fe200078e0208 */
[----:B------:R-:W-:-:S02]  /*a3c00*/  ISETP.LT.AND P6, PT, R29, UR4, !P2 ;  /* 0x000000041d007c0c */ /* 0x000fc4000d7c1270 */
[----:B----4-:R-:W-:Y:S02]  /*a3c10*/  PRMT R3, R5, 0x7632, R3 ;  /* 0x0000763205037816 */ /* 0x010fe40000000003 */
[----:B------:R0:W-:Y:S01]  /*a3c20*/  @P3 STG.E.U16 desc[UR50][R26.64], R5 ;  /* 0x000000051a003986 */ /* 0x0001e2000c101532 */
[----:B---3--:R-:W-:Y:S01]  /*a3c30*/  PRMT R28, R13, 0x7632, R28 ;  /* 0x000076320d1c7816 */ /* 0x008fe2000000001c */
[----:B0-----:R-:W-:-:S04]  /*a3c40*/  IMAD.WIDE R4, R2, 0x2, R6 ;  /* 0x0000000202047825 */ /* 0x001fc800078e0206 */
[----:B------:R-:W-:Y:S01]  /*a3c50*/  VIADD R2, R2, UR5 ;  /* 0x0000000502027c36 */ /* 0x000fe20008000000 */
[----:B------:R0:W-:Y:S01]  /*a3c60*/  @P1 STG.E.U16 desc[UR50][R4.64], R3 ;  /* 0x0000000304001986 */ /* 0x0001e2000c101532 */
[----:B------:R-:W-:Y:S02]  /*a3c70*/  ULDC UR5, c[0x0][0x248] ;  /* 0x0000920000057ab9 */ /* 0x000fe40000000800 */
[----:B------:R-:W-:-:S05]  /*a3c80*/  IMAD.WIDE R26, R2, 0x2, R24 ;  /* 0x00000002021a7825 */ /* 0x000fca00078e0218 */
[----:B------:R1:W-:Y:S01]  /*a3c90*/  @P6 STG.E.U16 desc[UR50][R26.64], R13 ;  /* 0x0000000d1a006986 */ /* 0x0003e2000c101532 */
[----:B0-----:R-:W-:-:S03]  /*a3ca0*/  PRMT R3, R0, 0x7632, R3 ;  /* 0x0000763200037816 */ /* 0x001fc60000000003 */
[----:B-1----:R-:W3:Y:S01]  /*a3cb0*/  LDL.LU R13, [R1+0x3168] ;  /* 0x00316800010d7983 */ /* 0x002ee20000300800 */
[----:B--2---:R-:W-:Y:S02]  /*a3cc0*/  ISETP.LT.AND P5, PT, R18, UR4, !P2 ;  /* 0x0000000412007c0c */ /* 0x004fe4000d7a1270 */
[----:B------:R-:W-:Y:S01]  /*a3cd0*/  ISETP.LT.AND P4, PT, R19, UR4, !P2 ;  /* 0x0000000413007c0c */ /* 0x000fe2000d781270 */
[----:B------:R-:W-:Y:S01]  /*a3ce0*/  IMAD.WIDE R18, R2, 0x2, R22 ;  /* 0x0000000202127825 */ /* 0x000fe200078e0216 */
[----:B------:R-:W-:Y:S02]  /*a3cf0*/  ISETP.LT.AND P3, PT, R16, UR4, !P2 ;  /* 0x0000000410007c0c */ /* 0x000fe4000d761270 */
[----:B------:R-:W-:Y:S01]  /*a3d00*/  ISETP.LT.AND P1, PT, R17, UR4, !P2 ;  /* 0x0000000411007c0c */ /* 0x000fe2000d721270 */
[----:B------:R-:W-:-:S06]  /*a3d10*/  IMAD.WIDE R16, R2, 0x2, R20 ;  /* 0x0000000202107825 */ /* 0x000fcc00078e0214 */
[----:B------:R0:W-:Y:S04]  /*a3d20*/  @P5 STG.E.U16 desc[UR50][R18.64], R28 ;  /* 0x0000001c12005986 */ /* 0x0001e8000c101532 */
[----:B------:R1:W-:Y:S04]  /*a3d30*/  @P4 STG.E.U16 desc[UR50][R16.64], R0 ;  /* 0x0000000010004986 */ /* 0x0003e8000c101532 */
[----:B0-----:R-:W2:Y:S04]  /*a3d40*/  LDL R28, [R1+0x1c00] ;  /* 0x001c0000011c7983 */ /* 0x001ea80000100800 */
[----:B------:R-:W4:Y:S04]  /*a3d50*/  LDL R18, [R1+0x1c04] ;  /* 0x001c040001127983 */ /* 0x000f280000100800 */
[----:B------:R-:W4:Y:S04]  /*a3d60*/  LDL R19, [R1+0x1bec] ;  /* 0x001bec0001137983 */ /* 0x000f280000100800 */
[----:B-1----:R-:W3:Y:S04]  /*a3d70*/  LDL.LU R0, [R1+0x3164] ;  /* 0x0031640001007983 */ /* 0x002ee80000300800 */
[----:B------:R-:W4:Y:S04]  /*a3d80*/  LDL.LU R16, [R1+0x45c] ;  /* 0x00045c0001107983 */ /* 0x000f280000300800 */
[----:B------:R-:W2:Y:S01]  /*a3d90*/  LDL R17, [R1+0x1bfc] ;  /* 0x001bfc0001117983 */ /* 0x000ea20000100800 */
[----:B------:R-:W-:Y:S01]  /*a3da0*/  ISETP.LT.AND P6, PT, R29, UR4, !P0 ;  /* 0x000000041d007c0c */ /* 0x000fe2000c7c1270 */
[----:B------:R-:W-:-:S04]  /*a3db0*/  IMAD.WIDE R4, R2, 0x2, R14 ;  /* 0x0000000202047825 */ /* 0x000fc800078e020e */
[----:B---3--:R-:W-:Y:S01]  /*a3dc0*/  VIADD R29, R0, 0x51 ;  /* 0x00000051001d7836 */ /* 0x008fe20000000000 */
[----:B------:R0:W-:Y:S04]  /*a3dd0*/  STL [R1+0x3158], R0 ;  /* 0x0031580001007387 */ /* 0x0001e80000100800 */
[----:B0-----:R-:W3:Y:S01]  /*a3de0*/  LDL.LU R0, [R1+0x46c] ;  /* 0x00046c0001007983 */ /* 0x001ee20000300800 */
[----:B--2---:R-:W-:Y:S01]  /*a3df0*/  ISETP.LT.AND P4, PT, R17, UR4, !P2 ;  /* 0x0000000411007c0c */ /* 0x004fe2000d781270 */
[----:B------:R-:W-:Y:S01]  /*a3e00*/  IMAD.WIDE R26, R2, 0x2, R12 ;  /* 0x00000002021a7825 */ /* 0x000fe200078e020c */
[----:B------:R-:W-:Y:S01]  /*a3e10*/  ISETP.LT.AND P5, PT, R28, UR4, !P2 ;  /* 0x000000041c007c0c */ /* 0x000fe2000d7a1270 */
[----:B------:R0:W-:Y:S01]  /*a3e20*/  @P3 STG.E.U16 desc[UR50][R4.64], R3 ;  /* 0x0000000304003986 */ /* 0x0001e2000c101532 */
[----:B----4-:R-:W-:-:S03]  /*a3e30*/  ISETP.LT.AND P3, PT, R18, UR4, !P2 ;  /* 0x0000000412007c0c */ /* 0x010fc6000d761270 */
[----:B------:R1:W-:Y:S01]  /*a3e40*/  @P1 STG.E.U16 desc[UR50][R26.64], R16 ;  /* 0x000000101a001986 */ /* 0x0003e2000c101532 */
[----:B------:R-:W-:Y:S01]  /*a3e50*/  ISETP.LT.AND P2, PT, R19, UR4, !P0 ;  /* 0x0000000413007c0c */ /* 0x000fe2000c741270 */
[C---:B------:R-:W-:Y:S02]  /*a3e60*/  VIADD R28, R2.reuse, UR5 ;  /* 0x00000005021c7c36 */ /* 0x040fe40008000000 */
[----:B------:R2:W-:Y:S01]  /*a3e70*/  STL [R1+0x3160], R8 ;  /* 0x0031600801007387 */ /* 0x0005e20000100800 */
[----:B------:R-:W-:Y:S01]  /*a3e80*/  IMAD.WIDE R18, R2, 0x2, R6 ;  /* 0x0000000202127825 */ /* 0x000fe200078e0206 */
[----:B0-----:R-:W-:-:S03]  /*a3e90*/  PRMT R3, R16, 0x7632, R3 ;  /* 0x0000763210037816 */ /* 0x001fc60000000003 */
[C---:B------:R-:W-:Y:S01]  /*a3ea0*/  IMAD.WIDE R4, R2.reuse, 0x2, R8 ;  /* 0x0000000202047825 */ /* 0x040fe200078e0208 */
[----:B------:R-:W-:Y:S01]  /*a3eb0*/  ISETP.GE.AND P1, PT, R29, UR36, PT ;  /* 0x000000241d007c0c */ /* 0x000fe2000bf26270 */
[----:B------:R-:W-:Y:S02]  /*a3ec0*/  ULDC UR5, c[0x0][0x248] ;  /* 0x0000920000057ab9 */ /* 0x000fe40000000800 */
[----:B-1----:R-:W-:Y:S01]  /*a3ed0*/  IMAD.WIDE R16, R2, 0x2, R10 ;  /* 0x0000000202107825 */ /* 0x002fe200078e020a */
[----:B--2---:R-:W2:Y:S04]  /*a3ee0*/  LDL R8, [R1+0x1c04] ;  /* 0x001c040001087983 */ /* 0x004ea80000100800 */
[----:B------:R0:W-:Y:S04]  /*a3ef0*/  STL [R1+0x315c], R9 ;  /* 0x00315c0901007387 */ /* 0x0001e80000100800 */
[----:B------:R-:W-:Y:S04]  /*a3f00*/  @P4 STG.E.U16 desc[UR50][R16.64], R3 ;  /* 0x0000000310004986 */ /* 0x000fe8000c101532 */
[----:B0-----:R-:W4:Y:S04]  /*a3f10*/  LDL.LU R9, [R1+0x4a0] ;  /* 0x0004a00001097983 */ /* 0x001f280000300800 */
[----:B------:R0:W-:Y:S04]  /*a3f20*/  STL [R1+0x3150], R29 ;  /* 0x0031501d01007387 */ /* 0x0001e80000100800 */
[----:B0-----:R-:W2:Y:S04]  /*a3f30*/  LDL.LU R29, [R1+0x4c0] ;  /* 0x0004c000011d7983 */ /* 0x001ea80000300800 */
[----:B------:R-:W4:Y:S04]  /*a3f40*/  LDL.LU R3, [R1+0x470] ;  /* 0x0004700001037983 */ /* 0x000f280000300800 */
[----:B------:R-:W2:Y:S04]  /*a3f50*/  LDL R16, [R1+0x1bfc] ;  /* 0x001bfc0001107983 */ /* 0x000ea80000100800 */
[----:B------:R-:W2:Y:S01]  /*a3f60*/  LDL R17, [R1+0x1c00] ;  /* 0x001c000001117983 */ /* 0x000ea20000100800 */
[----:B---3--:R-:W-:-:S03]  /*a3f70*/  PRMT R2, R0, 0x7632, R2 ;  /* 0x0000763200027816 */ /* 0x008fc60000000002 */
[----:B------:R0:W-:Y:S04]  /*a3f80*/  @P5 STG.E.U16 desc[UR50][R4.64], R0 ;  /* 0x0000000004005986 */ /* 0x0001e8000c101532 */
[----:B------:R1:W-:Y:S04]  /*a3f90*/  @P3 STG.E.U16 desc[UR50][R18.64], R2 ;  /* 0x0000000212003986 */ /* 0x0003e8000c101532 */
[----:B0-----:R-:W3:Y:S04]  /*a3fa0*/  LDL R5, [R1+0x1bf8] ;  /* 0x001bf80001057983 */ /* 0x001ee80000100800 */
[----:B------:R-:W3:Y:S04]  /*a3fb0*/  LDL.LU R0, [R1+0x4b0] ;  /* 0x0004b00001007983 */ /* 0x000ee80000300800 */
[----:B-1----:R-:W3:Y:S04]  /*a3fc0*/  LDL R18, [R1+0x1bf0] ;  /* 0x001bf00001127983 */ /* 0x002ee80000100800 */
[----:B------:R-:W3:Y:S01]  /*a3fd0*/  LDL R19, [R1+0x1bf4] ;  /* 0x001bf40001137983 */ /* 0x000ee20000100800 */
[----:B------:R-:W-:-:S05]  /*a3fe0*/  IMAD.WIDE R26, R28, 0x2, R24 ;  /* 0x000000021c1a7825 */ /* 0x000fca00078e0218 */
[----:B----4-:R0:W-:Y:S01]  /*a3ff0*/  @P6 STG.E.U16 desc[UR50][R26.64], R3 ;  /* 0x000000031a006986 */ /* 0x0101e2000c101532 */
[----:B------:R-:W-:Y:S01]  /*a4000*/  PRMT R4, R3, 0x7632, R4 ;  /* 0x0000763203047816 */ /* 0x000fe20000000004 */
[----:B0-----:R-:W-:Y:S01]  /*a4010*/  IMAD.WIDE R2, R28, 0x2, R22 ;  /* 0x000000021c027825 */ /* 0x001fe200078e0216 */
[----:B--2---:R-:W-:-:S04]  /*a4020*/  ISETP.LT.AND P3, PT, R16, UR4, !P0 ;  /* 0x0000000410007c0c */ /* 0x004fc8000c761270 */
[----:B------:R0:W-:Y:S01]  /*a4030*/  @P2 STG.E.U16 desc[UR50][R2.64], R4 ;  /* 0x0000000402002986 */ /* 0x0001e2000c101532 */
[----:B------:R-:W-:Y:S02]  /*a4040*/  ISETP.LT.AND P2, PT, R17, UR4, !P0 ;  /* 0x0000000411007c0c */ /* 0x000fe4000c741270 */
[----:B------:R-:W-:Y:S01]  /*a4050*/  PRMT R26, R9, 0x7632, R26 ;  /* 0x00007632091a7816 */ /* 0x000fe2000000001a */
[----:B0-----:R-:W-:Y:S01]  /*a4060*/  IMAD.WIDE R2, R28, 0x2, R20 ;  /* 0x000000021c027825 */ /* 0x001fe200078e0214 */
[----:B---3--:R-:W-:Y:S02]  /*a4070*/  ISETP.LT.AND P6, PT, R18, UR4, !P0 ;  /* 0x0000000412007c0c */ /* 0x008fe4000c7c1270 */
[----:B------:R-:W-:Y:S02]  /*a4080*/  ISETP.LT.AND P4, PT, R5, UR4, !P0 ;  /* 0x0000000405007c0c */ /* 0x000fe4000c781270 */
[----:B------:R-:W-:Y:S02]  /*a4090*/  ISETP.LT.AND P5, PT, R19, UR4, !P0 ;  /* 0x0000000413007c0c */ /* 0x000fe4000c7a1270 */
[----:B------:R-:W-:-:S02]  /*a40a0*/  ISETP.LT.AND P0, PT, R8, UR4, !P0 ;  /* 0x0000000408007c0c */ /* 0x000fc4000c701270 */
[----:B------:R-:W2:Y:S05]  /*a40b0*/  LDL.LU R8, [R1+0x3160] ;  /* 0x0031600001087983 */ /* 0x000eaa0000300800 */
[----:B------:R0:W-:Y:S04]  /*a40c0*/  @P6 STG.E.U16 desc[UR50][R2.64], R9 ;  /* 0x0000000902006986 */ /* 0x0001e8000c101532 */
[----:B0-----:R-:W2:Y:S04]  /*a40d0*/  LDL.LU R9, [R1+0x315c] ;  /* 0x00315c0001097983 */ /* 0x001ea80000300800 */
[----:B------:R-:W3:Y:S01]  /*a40e0*/  LDL R3, [R1+0x1be8] ;  /* 0x001be80001037983 */ /* 0x000ee20000100800 */
[----:B------:R-:W-:Y:S01]  /*a40f0*/  IMAD.WIDE R4, R28, 0x2, R14 ;  /* 0x000000021c047825 */ /* 0x000fe200078e020e */
[----:B------:R-:W-:-:S03]  /*a4100*/  PRMT R27, R29, 0x7632, R27 ;  /* 0x000076321d1b7816 */ /* 0x000fc6000000001b */
[C---:B------:R-:W-:Y:S01]  /*a4110*/  IMAD.WIDE R16, R28.reuse, 0x2, R12 ;  /* 0x000000021c107825 */ /* 0x040fe200078e020c */
[----:B------:R0:W-:Y:S03]  /*a4120*/  @P5 STG.E.U16 desc[UR50][R4.64], R26 ;  /* 0x0000001a04005986 */ /* 0x0001e6000c101532 */
[C---:B------:R-:W-:Y:S01]  /*a4130*/  IMAD.WIDE R18, R28.reuse, 0x2, R10 ;  /* 0x000000021c127825 */ /* 0x040fe200078e020a */
[----:B------:R1:W-:Y:S04]  /*a4140*/  @P4 STG.E.U16 desc[UR50][R16.64], R29 ;  /* 0x0000001d10004986 */ /* 0x0003e8000c101532 */
[----:B------:R4:W-:Y:S04]  /*a4150*/  @P3 STG.E.U16 desc[UR50][R18.64], R27 ;  /* 0x0000001b12003986 */ /* 0x0009e8000c101532 */
[----:B0-----:R-:W2:Y:S04]  /*a4160*/  LDL R26, [R1+0x1bfc] ;  /* 0x001bfc00011a7983 */ /* 0x001ea80000100800 */
[----:B-1----:R-:W2:Y:S01]  /*a4170*/  LDL R16, [R1+0x1bec] ;  /* 0x001bec0001107983 */ /* 0x002ea20000100800 */
[----:B------:R-:W-:-:S03]  /*a4180*/  IMAD.WIDE R4, R28, 0x2, R6 ;  /* 0x000000021c047825 */ /* 0x000fc600078e0206 */
[----:B------:R-:W2:Y:S01]  /*a4190*/  LDL.LU R29, [R1+0x4d0] ;  /* 0x0004d000011d7983 */ /* 0x000ea20000300800 */
[----:B------:R-:W-:-:S03]  /*a41a0*/  PRMT R17, R0, 0x7632, R17 ;  /* 0x0000763200117816 */ /* 0x000fc60000000011 */
[----:B----4-:R-:W4:Y:S04]  /*a41b0*/  LDL R27, [R1+0x1bf8] ;  /* 0x001bf800011b7983 */ /* 0x010f280000100800 */
[----:B------:R-:W4:Y:S01]  /*a41c0*/  LDL.LU R19, [R1+0x510] ;  /* 0x0005100001137983 */ /* 0x000f220000300800 */
[----:B---3--:R-:W-:Y:S01]  /*a41d0*/  ISETP.LT.AND P4, PT, R3, UR4, !P1 ;  /* 0x0000000403007c0c */ /* 0x008fe2000cf81270 */
[----:B--2---:R-:W-:Y:S02]  /*a41e0*/  IMAD.WIDE R2, R28, 0x2, R8 ;  /* 0x000000021c027825 */ /* 0x004fe400078e0208 */
[----:B------:R0:W-:Y:S04]  /*a41f0*/  STL [R1+0x3154], R9 ;  /* 0x0031540901007387 */ /* 0x0001e80000100800 */
[----:B------:R1:W-:Y:S04]  /*a4200*/  @P2 STG.E.U16 desc[UR50][R2.64], R0 ;  /* 0x0000000002002986 */ /* 0x0003e8000c101532 */
[----:B0-----:R-:W2:Y:S04]  /*a4210*/  LDL.LU R9, [R1+0x500] ;  /* 0x0005000001097983 */ /* 0x001ea80000300800 */
[----:B-1----:R-:W3:Y:S04]  /*a4220*/  LDL.LU R0, [R1+0x3158] ;  /* 0x0031580001007983 */ /* 0x002ee80000300800 */
[----:B------:R-:W2:Y:S04]  /*a4230*/  LDL R3, [R1+0x1bf0] ;  /* 0x001bf00001037983 */ /* 0x000ea80000100800 */
[----:B------:R0:W-:Y:S04]  /*a4240*/  @P0 STG.E.U16 desc[UR50][R4.64], R17 ;  /* 0x0000001104000986 */ /* 0x0001e8000c101532 */
[----:B0-----:R-:W3:Y:S01]  /*a4250*/  LDL R5, [R1+0x1bf4] ;  /* 0x001bf40001057983 */ /* 0x001ee20000100800 */
[----:B------:R-:W-:Y:S01]  /*a4260*/  ISETP.LT.AND P3, PT, R16, UR4, !P1 ;  /* 0x0000000410007c0c */ /* 0x000fe2000cf61270 */
[----:B------:R-:W-:Y:S01]  /*a4270*/  VIADD R16, R28, UR5 ;  /* 0x000000051c107c36 */ /* 0x000fe20008000000 */
[----:B----4-:R-:W-:-:S02]  /*a4280*/  PRMT R18, R19, 0x7632, R18 ;  /* 0x0000763213127816 */ /* 0x010fc40000000012 */
[----:B------:R-:W-:Y:S01]  /*a4290*/  ISETP.LT.AND P0, PT, R27, UR4, !P1 ;  /* 0x000000041b007c0c */ /* 0x000fe2000cf01270 */
[----:B------:R-:W-:Y:S01]  /*a42a0*/  STL [R1+0x314c], R20 ;  /* 0x00314c1401007387 */ /* 0x000fe20000100800 */
[----:B------:R-:W-:Y:S01]  /*a42b0*/  PRMT R28, R29, 0x7632, R28 ;  /* 0x000076321d1c7816 */ /* 0x000fe2000000001c */
[----:B------:R-:W-:Y:S01]  /*a42c0*/  ULDC UR5, c[0x0][0x248] ;  /* 0x0000920000057ab9 */ /* 0x000fe20000000800 */
[----:B--2---:R-:W-:Y:S01]  /*a42d0*/  ISETP.LT.AND P6, PT, R3, UR4, !P1 ;  /* 0x0000000403007c0c */ /* 0x004fe2000cfc1270 */
[----:B------:R-:W-:-:S04]  /*a42e0*/  IMAD.WIDE R2, R16, 0x2, R24 ;  /* 0x0000000210027825 */ /* 0x000fc800078e0218 */
[----:B---3--:R-:W-:Y:S01]  /*a42f0*/  VIADD R17, R0, 0x52 ;  /* 0x0000005200117836 */ /* 0x008fe20000000000 */
[----:B------:R0:W-:Y:S01]  /*a4300*/  @P4 STG.E.U16 desc[UR50][R2.64], R19 ;  /* 0x0000001302004986 */ /* 0x0001e2000c101532 */
[----:B------:R-:W-:Y:S01]  /*a4310*/  ISETP.LT.AND P5, PT, R5, UR4, !P1 ;  /* 0x0000000405007c0c */ /* 0x000fe2000cfa1270 */
[C---:B------:R-:W-:Y:S02]  /*a4320*/  IMAD.WIDE R4, R16.reuse, 0x2, R22 ;  /* 0x0000000210047825 */ /* 0x040fe400078e0216 */
[----:B------:R-:W-:Y:S02]  /*a4330*/  ISETP.GE.AND P2, PT, R17, UR34, PT ;  /* 0x0000002211007c0c */ /* 0x000fe4000bf46270 */
[----:B0-----:R-:W-:Y:S01]  /*a4340*/  IMAD.WIDE R2, R16, 0x2, R20 ;  /* 0x0000000210027825 */ /* 0x001fe200078e0214 */
[----:B------:R0:W-:Y:S01]  /*a4350*/  @P3 STG.E.U16 desc[UR50][R4.64], R18 ;  /* 0x0000001204003986 */ /* 0x0001e2000c101532 */
[----:B------:R-:W-:-:S03]  /*a4360*/  PRMT R17, R9, 0x7632, R17 ;  /* 0x0000763209117816 */ /* 0x000fc60000000011 */
[----:B------:R-:W2:Y:S04]  /*a4370*/  LDL R20, [R1+0x474] ;  /* 0x0004740001147983 */ /* 0x000ea80000100800 */
[----:B------:R1:W-:Y:S01]  /*a4380*/  STL [R1+0x3148], R21 ;  /* 0x0031481501007387 */ /* 0x0003e20000100800 */
[----:B0-----:R-:W-:-:S03]  /*a4390*/  IMAD.WIDE R4, R16, 0x2, R14 ;  /* 0x0000000210047825 */ /* 0x001fc600078e020e */
[----:B------:R0:W-:Y:S01]  /*a43a0*/  @P6 STG.E.U16 desc[UR50][R2.64], R9 ;  /* 0x0000000902006986 */ /* 0x0001e2000c101532 */
[----:B------:R-:W-:-:S03]  /*a43b0*/  IMAD.WIDE R18, R16, 0x2, R12 ;  /* 0x0000000210127825 */ /* 0x000fc600078e020c */
[----:B-1----:R-:W3:Y:S04]  /*a43c0*/  LDL.LU R21, [R1+0x4e0] ;  /* 0x0004e00001157983 */ /* 0x002ee80000300800 */
[----:B------:R1:W-:Y:S04]  /*a43d0*/  @P5 STG.E.U16 desc[UR50][R4.64], R17 ;  /* 0x0000001104005986 */ /* 0x0003e8000c101532 */
[----:B0-----:R-:W4:Y:S04]  /*a43e0*/  LDL.LU R9, [R1+0x3154] ;  /* 0x0031540001097983 */ /* 0x001f280000300800 */
[----:B------:R-:W2:Y:S04]  /*a43f0*/  LDL R3, [R1+0x1bec] ;  /* 0x001bec0001037983 */ /* 0x000ea80000100800 */
[----:B------:R-:W3:Y:S04]  /*a4400*/  LDL R2, [R1+0x1be8] ;  /* 0x001be80001027983 */ /* 0x000ee80000100800 */
[----:B-1----:R-:W4:Y:S04]  /*a4410*/  LDL R4, [R1+0x1c04] ;  /* 0x001c040001047983 */ /* 0x002f280000100800 */
[----:B------:R-:W4:Y:S04]  /*a4420*/  LDL R5, [R1+0x1bf0] ;  /* 0x001bf00001057983 */ /* 0x000f280000100800 */
[----:B------:R-:W4:Y:S04]  /*a4430*/  LDL R17, [R1+0x1c00] ;  /* 0x001c000001117983 */ /* 0x000f280000100800 */
[----:B------:R0:W-:Y:S04]  /*a4440*/  @P0 STG.E.U16 desc[UR50][R18.64], R29 ;  /* 0x0000001d12000986 */ /* 0x0001e8000c101532 */
[----:B0-----:R-:W4:Y:S01]  /*a4450*/  LDL.LU R29, [R1+0x3150] ;  /* 0x00315000011d7983 */ /* 0x001f220000300800 */
[----:B------:R-:W-:Y:S01]  /*a4460*/  ISETP.LT.AND P4, PT, R26, UR4, !P1 ;  /* 0x000000041a007c0c */ /* 0x000fe2000cf81270 */
[----:B------:R-:W-:-:S02]  /*a4470*/  IMAD.WIDE R26, R16, 0x2, R10 ;  /* 0x00000002101a7825 */ /* 0x000fc400078e020a */
[----:B------:R0:W-:Y:S10]  /*a4480*/  STL [R1+0x3144], R7 ;  /* 0x0031440701007387 */ /* 0x0001f40000100800 */
[----:B------:R1:W-:Y:S01]  /*a4490*/  @P4 STG.E.U16 desc[UR50][R26.64], R28 ;  /* 0x0000001c1a004986 */ /* 0x0003e2000c101532 */
[----:B--2---:R-:W-:Y:S01]  /*a44a0*/  ISETP.LT.AND P6, PT, R3, UR4, !P2 ;  /* 0x0000000403007c0c */ /* 0x004fe2000d7c1270 */
[----:B------:R-:W-:Y:S01]  /*a44b0*/  VIADD R3, R0, 0x53 ;  /* 0x0000005300037836 */ /* 0x000fe20000000000 */
[----:B---3--:R-:W-:Y:S01]  /*a44c0*/  ISETP.LT.AND P5, PT, R2, UR4, !P2 ;  /* 0x0000000402007c0c */ /* 0x008fe2000d7a1270 */
[----:B------:R-:W-:Y:S01]  /*a44d0*/  VIADD R2, R16, UR5 ;  /* 0x0000000510027c36 */ /* 0x000fe20008000000 */
[----:B----4-:R-:W-:-:S02]  /*a44e0*/  ISETP.LT.AND P3, PT, R4, UR4, !P1 ;  /* 0x0000000404007c0c */ /* 0x010fc4000cf61270 */
[----:B------:R-:W-:Y:S01]  /*a44f0*/  ISETP.LT.AND P0, PT, R5, UR4, !P2 ;  /* 0x0000000405007c0c */ /* 0x000fe2000d701270 */
[----:B------:R-:W-:Y:S01]  /*a4500*/  IMAD.WIDE R4, R16, 0x2, R8 ;  /* 0x0000000210047825 */ /* 0x000fe200078e0208 */
[----:B------:R-:W-:Y:S02]  /*a4510*/  PRMT R29, R20, 0x7632, R29 ;  /* 0x00007632141d7816 */ /* 0x000fe4000000001d */
[----:B------:R-:W-:Y:S01]  /*a4520*/  ISETP.LT.AND P4, PT, R17, UR4, !P1 ;  /* 0x0000000411007c0c */ /* 0x000fe2000cf81270 */
[----:B------:R-:W-:Y:S01]  /*a4530*/  IMAD.WIDE R16, R16, 0x2, R6 ;  /* 0x0000000210107825 */ /* 0x000fe200078e0206 */
[----:B------:R-:W-:Y:S01]  /*a4540*/  ISETP.GE.AND P1, PT, R3, UR32, PT ;  /* 0x0000002003007c0c */ /* 0x000fe2000bf26270 */
[----:B0-----:R-:W2:Y:S01]  /*a4550*/  LDL R7, [R1+0x1c04] ;  /* 0x001c040001077983 */ /* 0x001ea20000100800 */
[----:B-1----:R-:W-:Y:S01]  /*a4560*/  PRMT R28, R21, 0x7632, R28 ;  /* 0x00007632151c7816 */ /* 0x002fe2000000001c */
[----:B------:R-:W-:Y:S02]  /*a4570*/  ULDC UR5, c[0x0][0x248] ;  /* 0x0000920000057ab9 */ /* 0x000fe40000000800 */
[----:B------:R-:W3:Y:S04]  /*a4580*/  LDL.LU R20, [R1+0x314c] ;  /* 0x00314c0001147983 */ /* 0x000ee80000300800 */
[----:B------:R-:W4:Y:S01]  /*a4590*/  LDL.LU R3, [R1+0x474] ;  /* 0x0004740001037983 */ /* 0x000f220000300800 */
[----:B------:R-:W-:-:S04]  /*a45a0*/  IMAD.WIDE R18, R2, 0x2, R24 ;  /* 0x0000000202127825 */ /* 0x000fc800078e0218 */
[C---:B------:R-:W-:Y:S01]  /*a45b0*/  IMAD.WIDE R26, R2.reuse, 0x2, R22 ;  /* 0x00000002021a7825 */ /* 0x040fe200078e0216 */
[----:B------:R0:W-:Y:S04]  /*a45c0*/  @P4 STG.E.U16 desc[UR50][R4.64], R21 ;  /* 0x0000001504004986 */ /* 0x0001e8000c101532 */
[----:B------:R1:W-:Y:S04]  /*a45d0*/  @P3 STG.E.U16 desc[UR50][R16.64], R28 ;  /* 0x0000001c10003986 */ /* 0x0003e8000c101532 */
[----:B0-----:R-:W3:Y:S04]  /*a45e0*/  LDL.LU R21, [R1+0x3148] ;  /* 0x0031480001157983 */ /* 0x001ee80000300800 */
[----:B-1----:R-:W2:Y:S04]  /*a45f0*/  LDL R16, [R1+0x1c00] ;  /* 0x001c000001107983 */ /* 0x002ea80000100800 */
[----:B------:R-:W2:Y:S04]  /*a4600*/  LDL.LU R17, [R1+0x4a4] ;  /* 0x0004a40001117983 */ /* 0x000ea80000300800 */
[----:B----4-:R0:W-:Y:S04]  /*a4610*/  @P5 STG.E.U16 desc[UR50][R18.64], R3 ;  /* 0x0000000312005986 */ /* 0x0101e8000c101532 */
[----:B------:R1:W-:Y:S04]  /*a4620*/  @P6 STG.E.U16 desc[UR50][R26.64], R29 ;  /* 0x0000001d1a006986 */ /* 0x0003e8000c101532 */
[----:B0-----:R-:W4:Y:S04]  /*a4630*/  LDL R18, [R1+0x1bf8] ;  /* 0x001bf80001127983 */ /* 0x001f280000100800 */
[----:B-1----:R-:W4:Y:S04]  /*a4640*/  LDL R26, [R1+0x1bf4] ;  /* 0x001bf400011a7983 */ /* 0x002f280000100800 */
[----:B------:R-:W4:Y:S01]  /*a4650*/  LDL R19, [R1+0x1bfc] ;  /* 0x001bfc0001137983 */ /* 0x000f220000100800 */
[----:B---3--:R-:W-:Y:S01]  /*a4660*/  IMAD.WIDE R4, R2, 0x2, R20 ;  /* 0x0000000202047825 */ /* 0x008fe200078e0214 */
[----:B--2---:R-:W-:-:S02]  /*a4670*/  ISETP.LT.AND P3, PT, R16, UR4, !P2 ;  /* 0x0000000410007c0c */ /* 0x004fc4000d761270 */
[----:B------:R-:W2:Y:S01]  /*a4680*/  LDL R27, [R1+0x4c4] ;  /* 0x0004c400011b7983 */ /* 0x000ea20000100800 */
[----:B------:R-:W-:-:S03]  /*a4690*/  VIADD R3, R0, 0x54 ;  /* 0x0000005400037836 */ /* 0x000fc60000000000 */
[----:B------:R0:W-:Y:S02]  /*a46a0*/  @P0 STG.E.U16 desc[UR50][R4.64], R17 ;  /* 0x0000001104000986 */ /* 0x0001e4000c101532 */
[----:B------:R-:W-:Y:S02]  /*a46b0*/  ISETP.GE.AND P0, PT, R3, UR30, PT ;  /* 0x0000001e03007c0c */ /* 0x000fe4000bf06270 */
[----:B------:R-:W3:Y:S01]  /*a46c0*/  LDL R29, [R1+0x1be8] ;  /* 0x001be800011d7983 */ /* 0x000ee20000100800 */
[----:B------:R-:W-:-:S03]  /*a46d0*/  PRMT R3, R17, 0x7632, R3 ;  /* 0x0000763211037816 */ /* 0x000fc60000000003 */
[----:B------:R1:W-:Y:S01]  /*a46e0*/  STL [R1+0x313c], R0 ;  /* 0x00313c0001007387 */ /* 0x0003e20000100800 */
[----:B0-----:R-:W-:-:S04]  /*a46f0*/  IMAD.WIDE R4, R2, 0x2, R14 ;  /* 0x0000000202047825 */ /* 0x001fc800078e020e */
[----:B------:R-:W-:Y:S01]  /*a4700*/  IMAD.WIDE R16, R2, 0x2, R12 ;  /* 0x0000000202107825 */ /* 0x000fe200078e020c */
[----:B-1----:R-:W3:Y:S04]  /*a4710*/  LDL.LU R0, [R1+0x504] ;  /* 0x0005040001007983 */ /* 0x002ee80000300800 */
[----:B------:R0:W-:Y:S04]  /*a4720*/  STL [R1+0x3140], R13 ;  /* 0x0031400d01007387 */ /* 0x0001e80000100800 */
[----:B0-----:R-:W3:Y:S01]  /*a4730*/  LDL.LU R13, [R1+0x514] ;  /* 0x00051400010d7983 */ /* 0x001ee20000300800 */
[----:B----4-:R-:W-:-:S02]  /*a4740*/  ISETP.LT.AND P6, PT, R26, UR4, !P2 ;  /* 0x000000041a007c0c */ /* 0x010fc4000d7c1270 */
[----:B------:R-:W-:Y:S02]  /*a4750*/  ISETP.LT.AND P5, PT, R18, UR4, !P2 ;  /* 0x0000000412007c0c */ /* 0x000fe4000d7a1270 */
[----:B------:R-:W-:Y:S02]  /*a4760*/  ISETP.LT.AND P4, PT, R19, UR4, !P2 ;  /* 0x0000000413007c0c */ /* 0x000fe4000d781270 */
[----:B------:R-:W-:Y:S02]  /*a4770*/  ISETP.LT.AND P2, PT, R7, UR4, !P2 ;  /* 0x0000000407007c0c */ /* 0x000fe4000d741270 */
[----:B------:R-:W4:Y:S05]  /*a4780*/  LDL.LU R7, [R1+0x3144] ;  /* 0x0031440001077983 */ /* 0x000f2a0000300800 */
[----:B------:R0:W-:Y:S04]  /*a4790*/  @P6 STG.E.U16 desc[UR50][R4.64], R3 ;  /* 0x0000000304006986 */ /* 0x0001e8000c101532 */
[----:B0-----:R-:W3:Y:S01]  /*a47a0*/  LDL.LU R4, [R1+0x4c4] ;  /* 0x0004c40001047983 */ /* 0x001ee20000300800 */
[----:B------:R-:W-:Y:S01]  /*a47b0*/  IMAD.WIDE R18, R2, 0x2, R10 ;  /* 0x0000000202127825 */ /* 0x000fe200078e020a */
[----:B--2---:R-:W-:-:S02]  /*a47c0*/  PRMT R28, R27, 0x7632, R28 ;  /* 0x000076321b1c7816 */ /* 0x004fc4000000001c */
[----:B------:R-:W2:Y:S04]  /*a47d0*/  LDL.LU R5, [R1+0x4b4] ;  /* 0x0004b40001057983 */ /* 0x000ea80000300800 */
[----:B---3--:R0:W-:Y:S04]  /*a47e0*/  @P5 STG.E.U16 desc[UR50][R16.64], R4 ;  /* 0x0000000410005986 */ /* 0x0081e8000c101532 */
[----:B------:R1:W-:Y:S04]  /*a47f0*/  @P4 STG.E.U16 desc[UR50][R18.64], R28 ;  /* 0x0000001c12004986 */ /* 0x0003e8000c101532 */
[----:B0-----:R-:W3:Y:S04]  /*a4800*/  LDL R16, [R1+0x1bf4] ;  /* 0x001bf40001107983 */ /* 0x001ee80000100800 */
[----:B-1----:R-:W3:Y:S04]  /*a4810*/  LDL R18, [R1+0x1bec] ;  /* 0x001bec0001127983 */ /* 0x002ee80000100800 */
[----:B------:R-:W3:Y:S04]  /*a4820*/  LDL R19, [R1+0x1bf0] ;  /* 0x001bf00001137983 */ /* 0x000ee80000100800 */
[----:B------:R-:W3:Y:S01]  /*a4830*/  LDL R17, [R1+0x1bf8] ;  /* 0x001bf80001117983 */ /* 0x000ee20000100800 */
[----:B------:R-:W-:Y:S01]  /*a4840*/  IMAD.WIDE R26, R2, 0x2, R8 ;  /* 0x00000002021a7825 */ /* 0x000fe200078e0208 */
[----:B------:R-:W-:-:S02]  /*a4850*/  ISETP.LT.AND P6, PT, R29, UR4, !P1 ;  /* 0x000000041d007c0c */ /* 0x000fc4000cfc1270 */
[----:B--2---:R-:W-:Y:S02]  /*a4860*/  PRMT R3, R5, 0x7632, R3 ;  /* 0x0000763205037816 */ /* 0x004fe40000000003 */
[----:B------:R4:W-:Y:S01]  /*a4870*/  @P3 STG.E.U16 desc[UR50][R26.64], R5 ;  /* 0x000000051a003986 */ /* 0x0009e2000c101532 */
[----:B------:R-:W-:Y:S01]  /*a4880*/  PRMT R28, R13, 0x7632, R28 ;  /* 0x000076320d1c7816 */ /* 0x000fe2000000001c */
[----:B----4-:R-:W-:-:S04]  /*a4890*/  IMAD.WIDE R4, R2, 0x2, R6 ;  /* 0x0000000202047825 */ /* 0x010fc800078e0206 */
[----:B------:R-:W-:Y:S01]  /*a48a0*/  VIADD R2, R2, UR5 ;  /* 0x0000000502027c36 */ /* 0x000fe20008000000 */
[----:B------:R0:W-:Y:S01]  /*a48b0*/  @P2 STG.E.U16 desc[UR50][R4.64], R3 ;  /* 0x0000000304002986 */ /* 0x0001e2000c101532 */
[----:B------:R-:W-:Y:S02]  /*a48c0*/  ULDC UR5, c[0x0][0x248] ;  /* 0x0000920000057ab9 */ /* 0x000fe40000000800 */
[----:B------:R-:W-:Y:S01]  /*a48d0*/  IMAD.WIDE R26, R2, 0x2, R24 ;  /* 0x00000002021a7825 */ /* 0x000fe200078e0218 */
[----:B------:R1:W-:Y:S04]  /*a48e0*/  STL [R1+0x3138], R23 ;  /* 0x0031381701007387 */ /* 0x0003e80000100800 */
[----:B------:R2:W-:Y:S01]  /*a48f0*/  @P6 STG.E.U16 desc[UR50][R26.64], R13 ;  /* 0x0000000d1a006986 */ /* 0x0005e2000c101532 */
[----:B0-----:R-:W-:-:S02]  /*a4900*/  PRMT R3, R0, 0x7632, R3 ;  /* 0x0000763200037816 */ /* 0x001fc40000000003 */
[----:B---3--:R-:W-:Y:S02]  /*a4910*/  ISETP.LT.AND P5, PT, R18, UR4, !P1 ;  /* 0x0000000412007c0c */ /* 0x008fe4000cfa1270 */
[----:B------:R-:W-:Y:S01]  /*a4920*/  ISETP.LT.AND P4, PT, R19, UR4, !P1 ;  /* 0x0000000413007c0c */ /* 0x000fe2000cf81270 */
[----:B------:R-:W-:Y:S01]  /*a4930*/  IMAD.WIDE R18, R2, 0x2, R22 ;  /* 0x0000000202127825 */ /* 0x000fe200078e0216 */
[----:B------:R-:W-:Y:S01]  /*a4940*/  ISETP.LT.AND P3, PT, R16, UR4, !P1 ;  /* 0x0000000410007c0c */ /* 0x000fe2000cf61270 */
[----:B-1----:R-:W3:Y:S01]  /*a4950*/  LDL.LU R23, [R1+0x4e4] ;  /* 0x0004e40001177983 */ /* 0x002ee20000300800 */
[----:B------:R-:W-:Y:S01]  /*a4960*/  ISETP.LT.AND P2, PT, R17, UR4, !P1 ;  /* 0x0000000411007c0c */ /* 0x000fe2000cf41270 */
[----:B------:R-:W-:Y:S02]  /*a4970*/  IMAD.WIDE R16, R2, 0x2, R20 ;  /* 0x0000000202107825 */ /* 0x000fe400078e0214 */
[----:B--2---:R-:W2:Y:S04]  /*a4980*/  LDL.LU R13, [R1+0x3140] ;  /* 0x00314000010d7983 */ /* 0x004ea80000300800 */
[----:B------:R0:W-:Y:S04]  /*a4990*/  @P5 STG.E.U16 desc[UR50][R18.64], R28 ;  /* 0x0000001c12005986 */ /* 0x0001e8000c101532 */
[----:B------:R1:W-:Y:S04]  /*a49a0*/  @P4 STG.E.U16 desc[UR50][R16.64], R0 ;  /* 0x0000000010004986 */ /* 0x0003e8000c101532 */
[----:B0-----:R-:W4:Y:S04]  /*a49b0*/  LDL R28, [R1+0x1c00] ;  /* 0x001c0000011c7983 */ /* 0x001f280000100800 */
[----:B------:R-:W3:Y:S04]  /*a49c0*/  LDL R18, [R1+0x1c04] ;  /* 0x001c040001127983 */ /* 0x000ee80000100800 */
[----:B------:R-:W3:Y:S04]  /*a49d0*/  LDL R19, [R1+0x1bec] ;  /* 0x001bec0001137983 */ /* 0x000ee80000100800 */
[----:B-1----:R-:W2:Y:S01]  /*a49e0*/  LDL.LU R0, [R1+0x313c] ;  /* 0x00313c0001007983 */ /* 0x002ea20000300800 */
[----:B------:R-:W-:-:S03]  /*a49f0*/  ISETP.LT.AND P6, PT, R29, UR4, !P0 ;  /* 0x000000041d007c0c */ /* 0x000fc6000c7c1270 */
[----:B------:R-:W4:Y:S04]  /*a4a00*/  LDL.LU R16, [R1+0x4d4] ;  /* 0x0004d40001107983 */ /* 0x000f280000300800 */
[----:B------:R-:W3:Y:S01]  /*a4a10*/  LDL R17, [R1+0x1bfc] ;  /* 0x001bfc0001117983 */ /* 0x000ee20000100800 */
[----:B--2---:R-:W-:-:S03]  /*a4a20*/  VIADD R29, R0, 0x55 ;  /* 0x00000055001d7836 */ /* 0x004fc60000000000 */
[----:B------:R0:W-:Y:S04]  /*a4a30*/  STL [R1+0x312c], R0 ;  /* 0x00312c0001007387 */ /* 0x0001e80000100800 */
[----:B0-----:R-:W2:Y:S01]  /*a4a40*/  LDL.LU R0, [R1+0x4b8] ;  /* 0x0004b80001007983 */ /* 0x001ea20000300800 */
[----:B---3--:R-:W-:Y:S01]  /*a4a50*/  ISETP.LT.AND P4, PT, R17, UR4, !P1 ;  /* 0x0000000411007c0c */ /* 0x008fe2000cf81270 */
[----:B------:R-:W-:-:S04]  /*a4a60*/  IMAD.WIDE R4, R2, 0x2, R14 ;  /* 0x0000000202047825 */ /* 0x000fc800078e020e */
[----:B------:R-:W-:Y:S01]  /*a4a70*/  IMAD.WIDE R26, R2, 0x2, R12 ;  /* 0x00000002021a7825 */ /* 0x000fe200078e020c */
[----:B--2---:R0:W-:Y:S04]  /*a4a80*/  STL [R1+0x3130], R0 ;  /* 0x0031300001007387 */ /* 0x0041e80000100800 */
[----:B0-----:R-:W2:Y:S04]  /*a4a90*/  LDL R0, [R1+0x1c04] ;  /* 0x001c040001007983 */ /* 0x001ea80000100800 */
[----:B------:R0:W-:Y:S04]  /*a4aa0*/  @P3 STG.E.U16 desc[UR50][R4.64], R3 ;  /* 0x0000000304003986 */ /* 0x0001e8000c101532 */
[----:B----4-:R1:W-:Y:S01]  /*a4ab0*/  @P2 STG.E.U16 desc[UR50][R26.64], R16 ;  /* 0x000000101a002986 */ /* 0x0103e2000c101532 */
[----:B------:R-:W-:-:S02]  /*a4ac0*/  ISETP.LT.AND P5, PT, R28, UR4, !P1 ;  /* 0x000000041c007c0c */ /* 0x000fc4000cfa1270 */
[----:B------:R-:W-:Y:S02]  /*a4ad0*/  ISETP.LT.AND P3, PT, R18, UR4, !P1 ;  /* 0x0000000412007c0c */ /* 0x000fe4000cf61270 */
[----:B0-----:R-:W-:Y:S01]  /*a4ae0*/  PRMT R3, R16, 0x7632, R3 ;  /* 0x0000763210037816 */ /* 0x001fe20000000003 */
[----:B-1----:R-:W-:Y:S01]  /*a4af0*/  IMAD.WIDE R16, R2, 0x2, R10 ;  /* 0x0000000202107825 */ /* 0x002fe200078e020a */
[----:B------:R-:W-:-:S04]  /*a4b00*/  ISETP.GE.AND P1, PT, R29, UR28, PT ;  /* 0x0000001c1d007c0c */ /* 0x000fc8000bf26270 */
[----:B------:R-:W-:Y:S04]  /*a4b10*/  @P4 STG.E.U16 desc[UR50][R16.64], R3 ;  /* 0x0000000310004986 */ /* 0x000fe8000c101532 */
[----:B--2---:R0:W-:Y:S04]  /*a4b20*/  STL [R1+0x3134], R0 ;  /* 0x0031340001007387 */ /* 0x0041e80000100800 */
[----:B0-----:R-:W2:Y:S04]  /*a4b30*/  LDL R0, [R1+0x4c8] ;  /* 0x0004c80001007983 */ /* 0x001ea80000100800 */
[----:B------:R0:W-:Y:S04]  /*a4b40*/  STL [R1+0x3128], R29 ;  /* 0x0031281d01007387 */ /* 0x0001e80000100800 */
[----:B0-----:R-:W3:Y:S04]  /*a4b50*/  LDL.LU R29, [R1+0x4a8] ;  /* 0x0004a800011d7983 */ /* 0x001ee80000300800 */
[----:B------:R-:W4:Y:S01]  /*a4b60*/  LDL.LU R3, [R1+0x478] ;  /* 0x0004780001037983 */ /* 0x000f220000300800 */
[----:B------:R-:W-:Y:S01]  /*a4b70*/  ISETP.LT.AND P2, PT, R19, UR4, !P0 ;  /* 0x0000000413007c0c */ /* 0x000fe2000c741270 */
[C---:B------:R-:W-:Y:S01]  /*a4b80*/  VIADD R28, R2.reuse, UR5 ;  /* 0x00000005021c7c36 */ /* 0x040fe20008000000 */
[----:B------:R-:W-:Y:S01]  /*a4b90*/  ULDC UR5, c[0x0][0x248] ;  /* 0x0000920000057ab9 */ /* 0x000fe20000000800 */
[C---:B------:R-:W-:Y:S01]  /*a4ba0*/  IMAD.WIDE R4, R2.reuse, 0x2, R8 ;  /* 0x0000000202047825 */ /* 0x040fe200078e0208 */
[----:B------:R-:W3:Y:S03]  /*a4bb0*/  LDL R16, [R1+0x1bfc] ;  /* 0x001bfc0001107983 */ /* 0x000ee60000100800 */
[----:B------:R-:W-:Y:S01]  /*a4bc0*/  IMAD.WIDE R18, R2, 0x2, R6 ;  /* 0x0000000202127825 */ /* 0x000fe200078e0206 */
[----:B------:R-:W-:Y:S01]  /*a4bd0*/  PRMT R2, R23, 0x7632, R2 ;  /* 0x0000763217027816 */ /* 0x000fe20000000002 */
[----:B------:R-:W3:Y:S04]  /*a4be0*/  LDL R17, [R1+0x1c00] ;  /* 0x001c000001117983 */ /* 0x000ee80000100800 */
[----:B------:R0:W-:Y:S04]  /*a4bf0*/  @P5 STG.E.U16 desc[UR50][R4.64], R23 ;  /* 0x0000001704005986 */ /* 0x0001e8000c101532 */
[----:B------:R1:W-:Y:S01]  /*a4c00*/  @P3 STG.E.U16 desc[UR50][R18.64], R2 ;  /* 0x0000000212003986 */ /* 0x0003e2000c101532 */
[----:B------:R-:W-:-:S03]  /*a4c10*/  IMAD.WIDE R26, R28, 0x2, R24 ;  /* 0x000000021c1a7825 */ /* 0x000fc600078e0218 */
[----:B0-----:R-:W3:Y:S04]  /*a4c20*/  LDL.LU R23, [R1+0x3138] ;  /* 0x0031380001177983 */ /* 0x001ee80000300800 */
[----:B-1----:R-:W3:Y:S04]  /*a4c30*/  LDL R18, [R1+0x1bf0] ;  /* 0x001bf00001127983 */ /* 0x002ee80000100800 */
[----:B------:R-:W3:Y:S04]  /*a4c40*/  LDL R5, [R1+0x1bf8] ;  /* 0x001bf80001057983 */ /* 0x000ee80000100800 */
[----:B------:R-:W3:Y:S04]  /*a4c50*/  LDL R19, [R1+0x1bf4] ;  /* 0x001bf40001137983 */ /* 0x000ee80000100800 */
[----:B----4-:R2:W-:Y:S02]  /*a4c60*/  @P6 STG.E.U16 desc[UR50][R26.64], R3 ;  /* 0x000000031a006986 */ /* 0x0105e4000c101532 */
[----:B--2---:R-:W-:-:S02]  /*a4c70*/  PRMT R27, R0, 0x7632, R27 ;  /* 0x00007632001b7816 */ /* 0x004fc4000000001b */
[----:B------:R-:W2:Y:S01]  /*a4c80*/  LDL.LU R0, [R1+0x3134] ;  /* 0x0031340001007983 */ /* 0x000ea20000300800 */
[----:B------:R-:W-:Y:S02]  /*a4c90*/  PRMT R4, R3, 0x7632, R4 ;  /* 0x0000763203047816 */ /* 0x000fe40000000004 */
[----:B---3--:R-:W-:Y:S01]  /*a4ca0*/  ISETP.LT.AND P3, PT, R16, UR4, !P0 ;  /* 0x0000000410007c0c */ /* 0x008fe2000c761270 */
[----:B------:R-:W-:Y:S01]  /*a4cb0*/  IMAD.WIDE R2, R28, 0x2, R22 ;  /* 0x000000021c027825 */ /* 0x000fe200078e0216 */
[----:B------:R-:W-:-:S04]  /*a4cc0*/  ISETP.LT.AND P6, PT, R18, UR4, !P0 ;  /* 0x0000000412007c0c */ /* 0x000fc8000c7c1270 */
[----:B------:R0:W-:Y:S01]  /*a4cd0*/  @P2 STG.E.U16 desc[UR50][R2.64], R4 ;  /* 0x0000000402002986 */ /* 0x0001e2000c101532 */
[----:B------:R-:W-:Y:S02]  /*a4ce0*/  ISETP.LT.AND P2, PT, R17, UR4, !P0 ;  /* 0x0000000411007c0c */ /* 0x000fe4000c741270 */
[----:B------:R-:W-:Y:S02]  /*a4cf0*/  ISETP.LT.AND P4, PT, R5, UR4, !P0 ;  /* 0x0000000405007c0c */ /* 0x000fe4000c781270 */
[----:B------:R-:W-:Y:S01]  /*a4d00*/  ISETP.LT.AND P5, PT, R19, UR4, !P0 ;  /* 0x0000000413007c0c */ /* 0x000fe2000c7a1270 */
[----:B0-----:R-:W-:-:S05]  /*a4d10*/  IMAD.WIDE R2, R28, 0x2, R20 ;  /* 0x000000021c027825 */ /* 0x001fca00078e0214 */
[----:B------:R0:W-:Y:S01]  /*a4d20*/  @P6 STG.E.U16 desc[UR50][R2.64], R29 ;  /* 0x0000001d02006986 */ /* 0x0001e2000c101532 */
[----:B--2---:R-:W-:-:S03]  /*a4d30*/  ISETP.LT.AND P0, PT, R0, UR4, !P0 ;  /* 0x0000000400007c0c */ /* 0x004fc6000c701270 */
[----:B------:R-:W2:Y:S04]  /*a4d40*/  LDL.LU R0, [R1+0x3130] ;  /* 0x0031300001007983 */ /* 0x000ea80000300800 */
[----:B0-----:R-:W3:Y:S04]  /*a4d50*/  LDL.LU R2, [R1+0x4c8] ;  /* 0x0004c80001027983 */ /* 0x001ee80000300800 */
[----:B------:R-:W4:Y:S01]  /*a4d60*/  LDL R3, [R1+0x1be8] ;  /* 0x001be80001037983 */ /* 0x000f220000100800 */
[----:B------:R-:W-:Y:S01]  /*a4d70*/  IMAD.WIDE R4, R28, 0x2, R14 ;  /* 0x000000021c047825 */ /* 0x000fe200078e020e */
[----:B------:R-:W-:-:S02]  /*a4d80*/  PRMT R26, R29, 0x7632, R26 ;  /* 0x000076321d1a7816 */ /* 0x000fc4000000001a */
[----:B------:R-:W2:Y:S01]  /*a4d90*/  LDL.LU R29, [R1+0x508] ;  /* 0x00050800011d7983 */ /* 0x000ea20000300800 */
[----:B------:R-:W-:-:S03]  /*a4da0*/  IMAD.WIDE R16, R28, 0x2, R12 ;  /* 0x000000021c107825 */ /* 0x000fc600078e020c */
[----:B------:R0:W-:Y:S01]  /*a4db0*/  @P5 STG.E.U16 desc[UR50][R4.64], R26 ;  /* 0x0000001a04005986 */ /* 0x0001e2000c101532 */
[----:B------:R-:W-:-:S03]  /*a4dc0*/  IMAD.WIDE R18, R28, 0x2, R10 ;  /* 0x000000021c127825 */ /* 0x000fc600078e020a */
[----:B0-----:R-:W2:Y:S01]  /*a4dd0*/  LDL R26, [R1+0x1bfc] ;  /* 0x001bfc00011a7983 */ /* 0x001ea20000100800 */
[----:B------:R-:W-:-:S03]  /*a4de0*/  IMAD.WIDE R4, R28, 0x2, R6 ;  /* 0x000000021c047825 */ /* 0x000fc600078e0206 */
[----:B---3--:R0:W-:Y:S01]  /*a4df0*/  @P4 STG.E.U16 desc[UR50][R16.64], R2 ;  /* 0x0000000210004986 */ /* 0x0081e2000c101532 */
[----:B----4-:R-:W-:-:S03]  /*a4e00*/  ISETP.LT.AND P4, PT, R3, UR4, !P1 ;  /* 0x0000000403007c0c */ /* 0x010fc6000cf81270 */
[----:B------:R1:W-:Y:S01]  /*a4e10*/  @P3 STG.E.U16 desc[UR50][R18.64], R27 ;  /* 0x0000001b12003986 */ /* 0x0003e2000c101532 */
[----:B0-----:R-:W-:-:S03]  /*a4e20*/  IMAD.WIDE R2, R28, 0x2, R8 ;  /* 0x000000021c027825 */ /* 0x001fc600078e0208 */
[----:B------:R-:W3:Y:S01]  /*a4e30*/  LDL R16, [R1+0x1bec] ;  /* 0x001bec0001107983 */ /* 0x000ee20000100800 */
[----:B--2---:R-:W-:-:S03]  /*a4e40*/  PRMT R17, R0, 0x7632, R17 ;  /* 0x0000763200117816 */ /* 0x004fc60000000011 */
[----:B-1----:R-:W2:Y:S04]  /*a4e50*/  LDL R27, [R1+0x1bf8] ;  /* 0x001bf800011b7983 */ /* 0x002ea80000100800 */
[----:B------:R-:W4:Y:S04]  /*a4e60*/  LDL.LU R19, [R1+0x518] ;  /* 0x0005180001137983 */ /* 0x000f280000300800 */
[----:B------:R0:W-:Y:S04]  /*a4e70*/  @P2 STG.E.U16 desc[UR50][R2.64], R0 ;  /* 0x0000000002002986 */ /* 0x0001e8000c101532 */
[----:B------:R1:W-:Y:S04]  /*a4e80*/  @P0 STG.E.U16 desc[UR50][R4.64], R17 ;  /* 0x0000001104000986 */ /* 0x0003e8000c101532 */
[----:B0-----:R-:W2:Y:S04]  /*a4e90*/  LDL.LU R0, [R1+0x312c] ;  /* 0x00312c0001007983 */ /* 0x001ea80000300800 */
[----:B------:R-:W2:Y:S04]  /*a4ea0*/  LDL R3, [R1+0x1bf0] ;  /* 0x001bf00001037983 */ /* 0x000ea80000100800 */
[----:B-1----:R-:W2:Y:S04]  /*a4eb0*/  LDL R5, [R1+0x1bf4] ;  /* 0x001bf40001057983 */ /* 0x002ea80000100800 */
[----:B------:R-:W-:Y:S01]  /*a4ec0*/  STL [R1+0x3124], R20 ;  /* 0x0031241401007387 */ /* 0x000fe20000100800 */
[----:B---3--:R-:W-:Y:S01]  /*a4ed0*/  ISETP.LT.AND P3, PT, R16, UR4, !P1 ;  /* 0x0000000410007c0c */ /* 0x008fe2000cf61270 */
[----:B------:R-:W-:Y:S01]  /*a4ee0*/  VIADD R16, R28, UR5 ;  /* 0x000000051c107c36 */ /* 0x000fe20008000000 */
[----:B------:R-:W-:Y:S01]  /*a4ef0*/  ULDC UR5, c[0x0][0x248] ;  /* 0x0000920000057ab9 */ /* 0x000fe20000000800 */
[----:B----4-:R-:W-:-:S02]  /*a4f00*/  PRMT R18, R19, 0x7632, R18 ;  /* 0x0000763213127816 */ /* 0x010fc40000000012 */
[----:B--2---:R-:W-:Y:S01]  /*a4f10*/  ISETP.LT.AND P6, PT, R3, UR4, !P1 ;  /* 0x0000000403007c0c */ /* 0x004fe2000cfc1270 */
[----:B------:R-:W-:Y:S01]  /*a4f20*/  IMAD.WIDE R2, R16, 0x2, R24 ;  /* 0x0000000210027825 */ /* 0x000fe200078e0218 */
[----:B------:R-:W-:-:S03]  /*a4f30*/  ISETP.LT.AND P5, PT, R5, UR4, !P1 ;  /* 0x0000000405007c0c */ /* 0x000fc6000cfa1270 */
[----:B------:R-:W-:Y:S01]  /*a4f40*/  IMAD.WIDE R4, R16, 0x2, R22 ;  /* 0x0000000210047825 */ /* 0x000fe200078e0216 */
[----:B------:R0:W-:Y:S03]  /*a4f50*/  @P4 STG.E.U16 desc[UR50][R2.64], R19 ;  /* 0x0000001302004986 */ /* 0x0001e6000c101532 */
[----:B------:R-:W-:Y:S01]  /*a4f60*/  VIADD R17, R0, 0x56 ;  /* 0x0000005600117836 */ /* 0x000fe20000000000 */
[----:B------:R1:W-:Y:S04]  /*a4f70*/  @P3 STG.E.U16 desc[UR50][R4.64], R18 ;  /* 0x0000001204003986 */ /* 0x0003e8000c101532 */
[----:B------:R-:W-:Y:S01]  /*a4f80*/  ISETP.GE.AND P2, PT, R17, UR26, PT ;  /* 0x0000001a11007c0c */ /* 0x000fe2000bf46270 */
[----:B0-----:R-:W-:-:S02]  /*a4f90*/  IMAD.WIDE R2, R16, 0x2, R20 ;  /* 0x0000000210027825 */ /* 0x001fc400078e0214 */
[----:B------:R-:W2:Y:S01]  /*a4fa0*/  LDL R20, [R1+0x47c] ;  /* 0x00047c0001147983 */ /* 0x000ea20000100800 */
[----:B------:R-:W-:Y:S01]  /*a4fb0*/  PRMT R17, R29, 0x7632, R17 ;  /* 0x000076321d117816 */ /* 0x000fe20000000011 */
[----:B-1----:R-:W-:Y:S02]  /*a4fc0*/  IMAD.WIDE R4, R16, 0x2, R14 ;  /* 0x0000000210047825 */ /* 0x002fe400078e020e */
[----:B------:R0:W-:Y:S04]  /*a4fd0*/  STL [R1+0x3120], R21 ;  /* 0x0031201501007387 */ /* 0x0001e80000100800 */
[----:B------:R-:W-:Y:S04]  /*a4fe0*/  @P6 STG.E.U16 desc[UR50][R2.64], R29 ;  /* 0x0000001d02006986 */ /* 0x000fe8000c101532 */
[----:B0-----:R-:W3:Y:S04]  /*a4ff0*/  LDL.LU R21, [R1+0x4e8] ;  /* 0x0004e80001157983 */ /* 0x001ee80000300800 */
[----:B------:R0:W-:Y:S04]  /*a5000*/  STL [R1+0x311c], R15 ;  /* 0x00311c0f01007387 */ /* 0x0001e80000100800 */
[----:B------:R1:W-:Y:S04]  /*a5010*/  @P5 STG.E.U16 desc[UR50][R4.64], R17 ;  /* 0x0000001104005986 */ /* 0x0003e8000c101532 */
[----:B0-----:R-:W4:Y:S04]  /*a5020*/  LDL.LU R15, [R1+0x4d8] ;  /* 0x0004d800010f7983 */ /* 0x001f280000300800 */
[----:B------:R-:W2:Y:S04]  /*a5030*/  LDL.LU R29, [R1+0x3128] ;  /* 0x00312800011d7983 */ /* 0x000ea80000300800 */
[----:B------:R-:W3:Y:S04]  /*a5040*/  LDL R3, [R1+0x1bec] ;  /* 0x001bec0001037983 */ /* 0x000ee80000100800 */
[----:B-1----:R-:W2:Y:S04]  /*a5050*/  LDL R17, [R1+0x1c00] ;  /* 0x001c000001117983 */ /* 0x002ea80000100800 */
[----:B------:R-:W2:Y:S01]  /*a5060*/  LDL R4, [R1+0x1c04] ;  /* 0x001c040001047983 */ /* 0x000ea20000100800 */
[----:B------:R-:W-:-:S02]  /*a5070*/  ISETP.LT.AND P0, PT, R27, UR4, !P1 ;  /* 0x000000041b007c0c */ /* 0x000fc4000cf01270 */
[----:B------:R-:W-:Y:S01]  /*a5080*/  ISETP.LT.AND P4, PT, R26, UR4, !P1 ;  /* 0x000000041a007c0c */ /* 0x000fe2000cf81270 */
[----:B------:R-:W2:Y:S01]  /*a5090*/  LDL R2, [R1+0x1be8] ;  /* 0x001be80001027983 */ /* 0x000ea20000100800 */
[----:B------:R-:W-:-:S03]  /*a50a0*/  IMAD.WIDE R18, R16, 0x2, R12 ;  /* 0x0000000210127825 */ /* 0x000fc600078e020c */
[----:B------:R-:W2:Y:S01]  /*a50b0*/  LDL R5, [R1+0x1bf0] ;  /* 0x001bf00001057983 */ /* 0x000ea20000100800 */
[----:B------:R-:W-:Y:S01]  /*a50c0*/  IMAD.WIDE R26, R16, 0x2, R10 ;  /* 0x00000002101a7825 */ /* 0x000fe200078e020a */
[----:B----4-:R-:W-:-:S04]  /*a50d0*/  PRMT R28, R15, 0x7632, R28 ;  /* 0x000076320f1c7816 */ /* 0x010fc8000000001c */
[----:B------:R0:W-:Y:S01]  /*a50e0*/  @P0 STG.E.U16 desc[UR50][R18.64], R15 ;  /* 0x0000000f12000986 */ /* 0x0001e2000c101532 */
[----:B---3--:R-:W-:Y:S01]  /*a50f0*/  ISETP.LT.AND P6, PT, R3, UR4, !P2 ;  /* 0x0000000403007c0c */ /* 0x008fe2000d7c1270 */
[----:B------:R-:W-:Y:S02]  /*a5100*/  VIADD R3, R0, 0x57 ;  /* 0x0000005700037836 */ /* 0x000fe40000000000 */
[----:B------:R1:W-:Y:S01]  /*a5110*/  @P4 STG.E.U16 desc[UR50][R26.64], R28 ;  /* 0x0000001c1a004986 */ /* 0x0003e2000c101532 */
[----:B--2---:R-:W-:Y:S02]  /*a5120*/  PRMT R29, R20, 0x7632, R29 ;  /* 0x00007632141d7816 */ /* 0x004fe4000000001d */
[----:B------:R-:W-:Y:S01]  /*a5130*/  ISETP.LT.AND P4, PT, R17, UR4, !P1 ;  /* 0x0000000411007c0c */ /* 0x000fe2000cf81270 */
[----:B0-----:R-:W2:Y:S01]  /*a5140*/  LDL R15, [R1+0x1bf4] ;  /* 0x001bf400010f7983 */ /* 0x001ea20000100800 */
[----:B------:R-:W-:-:S03]  /*a5150*/  ISETP.LT.AND P0, PT, R4, UR4, !P1 ;  /* 0x0000000404007c0c */ /* 0x000fc6000cf01270 */
[----:B------:R-:W3:Y:S01]  /*a5160*/  LDL.LU R20, [R1+0x3124] ;  /* 0x0031240001147983 */ /* 0x000ee20000300800 */
[----:B------:R-:W-:-:S03]  /*a5170*/  ISETP.GE.AND P1, PT, R3, UR24, PT ;  /* 0x0000001803007c0c */ /* 0x000fc6000bf26270 */
[----:B------:R-:W4:Y:S01]  /*a5180*/  LDL.LU R3, [R1+0x47c] ;  /* 0x00047c0001037983 */ /* 0x000f220000300800 */
[----:B------:R-:W-:Y:S01]  /*a5190*/  ISETP.LT.AND P5, PT, R2, UR4, !P2 ;  /* 0x0000000402007c0c */ /* 0x000fe2000d7a1270 */
[C---:B------:R-:W-:Y:S01]  /*a51a0*/  VIADD R2, R16.reuse, UR5 ;  /* 0x0000000510027c36 */ /* 0x040fe20008000000 */
[----:B------:R-:W-:Y:S01]  /*a51b0*/  ISETP.LT.AND P3, PT, R5, UR4, !P2 ;  /* 0x0000000405007c0c */ /* 0x000fe2000d761270 */
[C---:B------:R-:W-:Y:S01]  /*a51c0*/  IMAD.WIDE R4, R16.reuse, 0x2, R8 ;  /* 0x0000000210047825 */ /* 0x040fe200078e0208 */
[----:B-1----:R-:W-:Y:S01]  /*a51d0*/  PRMT R28, R21, 0x7632, R28 ;  /* 0x00007632151c7816 */ /* 0x002fe2000000001c */
[----:B------:R-:W-:Y:S02]  /*a51e0*/  ULDC UR5, c[0x0][0x248] ;  /* 0x0000920000057ab9 */ /* 0x000fe40000000800 */
[----:B------:R-:W-:Y:S01]  /*a51f0*/  IMAD.WIDE R16, R16, 0x2, R6 ;  /* 0x0000000210107825 */ /* 0x000fe200078e0206 */
[----:B------:R0:W-:Y:S03]  /*a5200*/  @P4 STG.E.U16 desc[UR50][R4.64], R21 ;  /* 0x0000001504004986 */ /* 0x0001e6000c101532 */
[C---:B------:R-:W-:Y:S01]  /*a5210*/  IMAD.WIDE R18, R2.reuse, 0x2, R24 ;  /* 0x0000000202127825 */ /* 0x040fe200078e0218 */
[----:B------:R1:W-:Y:S03]  /*a5220*/  @P0 STG.E.U16 desc[UR50][R16.64], R28 ;  /* 0x0000001c10000986 */ /* 0x0003e6000c101532 */
[----:B------:R-:W-:Y:S01]  /*a5230*/  IMAD.WIDE R26, R2, 0x2, R22 ;  /* 0x00000002021a7825 */ /* 0x000fe200078e0216 */
[----:B0-----:R-:W3:Y:S04]  /*a5240*/  LDL.LU R21, [R1+0x3120] ;  /* 0x0031200001157983 */ /* 0x001ee80000300800 */
[----:B-1----:R-:W3:Y:S04]  /*a5250*/  LDL R16, [R1+0x1c00] ;  /* 0x001c000001107983 */ /* 0x002ee80000100800 */
[----:B------:R-:W3:Y:S04]  /*a5260*/  LDL.LU R17, [R1+0x4ac] ;  /* 0x0004ac0001117983 */ /* 0x000ee80000300800 */
[----:B----4-:R0:W-:Y:S04]  /*a5270*/  @P5 STG.E.U16 desc[UR50][R18.64], R3 ;  /* 0x0000000312005986 */ /* 0x0101e8000c101532 */
[----:B------:R1:W-:Y:S01]  /*a5280*/  @P6 STG.E.U16 desc[UR50][R26.64], R29 ;  /* 0x0000001d1a006986 */ /* 0x0003e2000c101532 */
[----:B--2---:R-:W-:-:S03]  /*a5290*/  ISETP.LT.AND P6, PT, R15, UR4, !P2 ;  /* 0x000000040f007c0c */ /* 0x004fc6000d7c1270 */
[----:B0-----:R-:W2:Y:S01]  /*a52a0*/  LDL R18, [R1+0x1bf8] ;  /* 0x001bf80001127983 */ /* 0x001ea20000100800 */
[----:B------:R-:W-:-:S03]  /*a52b0*/  VIADD R3, R0, 0x58 ;  /* 0x0000005800037836 */ /* 0x000fc60000000000 */
[----:B------:R-:W4:Y:S04]  /*a52c0*/  LDL R19, [R1+0x1bfc] ;  /* 0x001bfc0001137983 */ /* 0x000f280000100800 */
[----:B-1----:R-:W4:Y:S04]  /*a52d0*/  LDL R26, [R1+0x4cc] ;  /* 0x0004cc00011a7983 */ /* 0x002f280000100800 */
[----:B------:R-:W4:Y:S04]  /*a52e0*/  LDL R27, [R1+0x1c04] ;  /* 0x001c0400011b7983 */ /* 0x000f280000100800 */
[----:B------:R-:W4:Y:S04]  /*a52f0*/  LDL R29, [R1+0x1be8] ;  /* 0x001be800011d7983 */ /* 0x000f280000100800 */
[----:B------:R0:W-:Y:S04]  /*a5300*/  STL [R1+0x3114], R0 ;  /* 0x0031140001007387 */ /* 0x0001e80000100800 */
[----:B0-----:R-:W4:Y:S04]  /*a5310*/  LDL.LU R0, [R1+0x50c] ;  /* 0x00050c0001007983 */ /* 0x001f280000300800 */
[----:B------:R-:W2:Y:S01]  /*a5320*/  LDL.LU R15, [R1+0x311c] ;  /* 0x00311c00010f7983 */ /* 0x000ea20000300800 */
[----:B---3--:R-:W-:Y:S01]  /*a5330*/  IMAD.WIDE R4, R2, 0x2, R20 ;  /* 0x0000000202047825 */ /* 0x008fe200078e0214 */
[----:B------:R-:W-:-:S02]  /*a5340*/  ISETP.GE.AND P0, PT, R3, UR22, PT ;  /* 0x0000001603007c0c */ /* 0x000fc4000bf06270 */
[----:B------:R-:W-:Y:S02]  /*a5350*/  PRMT R3, R17, 0x7632, R3 ;  /* 0x0000763211037816 */ /* 0x000fe40000000003 */
        /* <DEDUP_REMOVED lines=9> */
[----:B----4-:R-:W-:Y:S01]  /*a53f0*/  ISETP.LT.AND P4, PT, R19, UR4, !P2 ;  /* 0x0000000413007c0c */ /* 0x010fe2000d781270 */
        /* <DEDUP_REMOVED lines=606> */
[----:B------:R-:W-:-:S03]  /*a79e0*/  PRMT R28, R13, 0x7632, R28 ;  /* 0x000076320d1c7816 */ /* 0x000fc6000000001c */
[----:B------:R-:W-:Y:S01]  /*a79f0*/  STL [R1+0x3098], R23 ;  /* 0x0030981701007387 */ /* 0x000fe20000100800 */
[----:B----4-:R-:W-:-:S04]  /*a7a00*/  IMAD.WIDE R4, R2, 0x2, R6 ;  /* 0x0000000202047825 */ /* 0x010fc800078e0206 */
[----:B------:R-:W-:Y:S01]  /*a7a10*/  VIADD R2, R2, UR5 ;  /* 0x0000000502027c36 */ /* 0x000fe20008000000 */
[----:B------:R-:W-:Y:S01]  /*a7a20*/  ULDC UR5, c[0x0][0x248] ;  /* 0x0000920000057ab9 */ /* 0x000fe20000000800 */
[----:B------:R0:W-:Y:S02]  /*a7a30*/  @P2 STG.E.U16 desc[UR50][R4.64], R3 ;  /* 0x0000000304002986 */ /* 0x0001e4000c101532 */
[----:B------:R-:W-:-:S05]  /*a7a40*/  IMAD.WIDE R26, R2, 0x2, R24 ;  /* 0x00000002021a7825 */ /* 0x000fca00078e0218 */
[----:B------:R1:W-:Y:S01]  /*a7a50*/  @P6 STG.E.U16 desc[UR50][R26.64], R13 ;  /* 0x0000000d1a006986 */ /* 0x0003e2000c101532 */
[----:B0-----:R-:W-:Y:S02]  /*a7a60*/  PRMT R3, R0, 0x7632, R3 ;  /* 0x0000763200037816 */ /* 0x001fe40000000003 */
[----:B---3--:R-:W-:Y:S02]  /*a7a70*/  ISETP.LT.AND P5, PT, R18, UR4, !P1 ;  /* 0x0000000412007c0c */ /* 0x008fe4000cfa1270 */
[----:B------:R-:W-:Y:S02]  /*a7a80*/  ISETP.LT.AND P4, PT, R19, UR4, !P1 ;  /* 0x0000000413007c0c */ /* 0x000fe4000cf81270 */
[----:B------:R-:W-:Y:S02]  /*a7a90*/  ISETP.LT.AND P3, PT, R16, UR4, !P1 ;  /* 0x0000000410007c0c */ /* 0x000fe4000cf61270 */
[----:B------:R-:W-:Y:S01]  /*a7aa0*/  ISETP.LT.AND P2, PT, R17, UR4, !P1 ;  /* 0x0000000411007c0c */ /* 0x000fe2000cf41270 */
[----:B------:R-:W-:-:S04]  /*a7ab0*/  IMAD.WIDE R18, R2, 0x2, R22 ;  /* 0x0000000202127825 */ /* 0x000fc800078e0216 */
[----:B------:R-:W-:Y:S01]  /*a7ac0*/  IMAD.WIDE R16, R2, 0x2, R20 ;  /* 0x0000000202107825 */ /* 0x000fe200078e0214 */
[----:B------:R-:W2:Y:S04]  /*a7ad0*/  LDL.LU R23, [R1+0x664] ;  /* 0x0006640001177983 */ /* 0x000ea80000300800 */
[----:B-1----:R-:W3:Y:S04]  /*a7ae0*/  LDL.LU R13, [R1+0x30a0] ;  /* 0x0030a000010d7983 */ /* 0x002ee80000300800 */
[----:B------:R0:W-:Y:S04]  /*a7af0*/  @P5 STG.E.U16 desc[UR50][R18.64], R28 ;  /* 0x0000001c12005986 */ /* 0x0001e8000c101532 */
[----:B------:R1:W-:Y:S04]  /*a7b00*/  @P4 STG.E.U16 desc[UR50][R16.64], R0 ;  /* 0x0000000010004986 */ /* 0x0003e8000c101532 */
[----:B0-----:R-:W4:Y:S04]  /*a7b10*/  LDL R28, [R1+0x1c00] ;  /* 0x001c0000011c7983 */ /* 0x001f280000100800 */
[----:B------:R-:W2:Y:S04]  /*a7b20*/  LDL R18, [R1+0x1c04] ;  /* 0x001c040001127983 */ /* 0x000ea80000100800 */
[----:B------:R-:W2:Y:S04]  /*a7b30*/  LDL R19, [R1+0x1bec] ;  /* 0x001bec0001137983 */ /* 0x000ea80000100800 */
[----:B-1----:R-:W3:Y:S04]  /*a7b40*/  LDL.LU R0, [R1+0x309c] ;  /* 0x00309c0001007983 */ /* 0x002ee80000300800 */
[----:B------:R-:W4:Y:S04]  /*a7b50*/  LDL.LU R16, [R1+0x654] ;  /* 0x0006540001107983 */ /* 0x000f280000300800 */
[----:B------:R-:W2:Y:S01]  /*a7b60*/  LDL R17, [R1+0x1bfc] ;  /* 0x001bfc0001117983 */ /* 0x000ea20000100800 */
[----:B------:R-:W-:Y:S01]  /*a7b70*/  ISETP.LT.AND P6, PT, R29, UR4, !P0 ;  /* 0x000000041d007c0c */ /* 0x000fe2000c7c1270 */
[----:B---3--:R-:W-:-:S02]  /*a7b80*/  VIADD R29, R0, 0x65 ;  /* 0x00000065001d7836 */ /* 0x008fc40000000000 */
[----:B------:R0:W-:Y:S04]  /*a7b90*/  STL [R1+0x308c], R0 ;  /* 0x00308c0001007387 */ /* 0x0001e80000100800 */
[----:B0-----:R-:W3:Y:S01]  /*a7ba0*/  LDL.LU R0, [R1+0x638] ;  /* 0x0006380001007983 */ /* 0x001ee20000300800 */
[----:B--2---:R-:W-:Y:S01]  /*a7bb0*/  ISETP.LT.AND P4, PT, R17, UR4, !P1 ;  /* 0x0000000411007c0c */ /* 0x004fe2000cf81270 */
[----:B------:R-:W-:-:S04]  /*a7bc0*/  IMAD.WIDE R4, R2, 0x2, R14 ;  /* 0x0000000202047825 */ /* 0x000fc800078e020e */
[----:B------:R-:W-:Y:S01]  /*a7bd0*/  IMAD.WIDE R26, R2, 0x2, R12 ;  /* 0x00000002021a7825 */ /* 0x000fe200078e020c */
[----:B---3--:R0:W-:Y:S04]  /*a7be0*/  STL [R1+0x3090], R0 ;  /* 0x0030900001007387 */ /* 0x0081e80000100800 */
[----:B0-----:R-:W2:Y:S04]  /*a7bf0*/  LDL R0, [R1+0x1c04] ;  /* 0x001c040001007983 */ /* 0x001ea80000100800 */
[----:B------:R0:W-:Y:S04]  /*a7c00*/  @P3 STG.E.U16 desc[UR50][R4.64], R3 ;  /* 0x0000000304003986 */ /* 0x0001e8000c101532 */
[----:B----4-:R1:W-:Y:S01]  /*a7c10*/  @P2 STG.E.U16 desc[UR50][R26.64], R16 ;  /* 0x000000101a002986 */ /* 0x0103e2000c101532 */
[----:B------:R-:W-:-:S02]  /*a7c20*/  ISETP.LT.AND P5, PT, R28, UR4, !P1 ;  /* 0x000000041c007c0c */ /* 0x000fc4000cfa1270 */
[----:B------:R-:W-:Y:S02]  /*a7c30*/  ISETP.LT.AND P3, PT, R18, UR4, !P1 ;  /* 0x0000000412007c0c */ /* 0x000fe4000cf61270 */
[----:B------:R-:W-:Y:S02]  /*a7c40*/  ISETP.GE.AND P1, PT, R29, UR31, PT ;  /* 0x0000001f1d007c0c */ /* 0x000fe4000bf26270 */
[----:B0-----:R-:W-:Y:S01]  /*a7c50*/  PRMT R3, R16, 0x7632, R3 ;  /* 0x0000763210037816 */ /* 0x001fe20000000003 */
[----:B-1----:R-:W-:-:S05]  /*a7c60*/  IMAD.WIDE R16, R2, 0x2, R10 ;  /* 0x0000000202107825 */ /* 0x002fca00078e020a */
[----:B------:R-:W-:Y:S04]  /*a7c70*/  @P4 STG.E.U16 desc[UR50][R16.64], R3 ;  /* 0x0000000310004986 */ /* 0x000fe8000c101532 */
[----:B--2---:R0:W-:Y:S04]  /*a7c80*/  STL [R1+0x3094], R0 ;  /* 0x0030940001007387 */ /* 0x0041e80000100800 */
[----:B0-----:R-:W2:Y:S04]  /*a7c90*/  LDL R0, [R1+0x648] ;  /* 0x0006480001007983 */ /* 0x001ea80000100800 */
[----:B------:R0:W-:Y:S04]  /*a7ca0*/  STL [R1+0x3088], R29 ;  /* 0x0030881d01007387 */ /* 0x0001e80000100800 */
[----:B0-----:R-:W3:Y:S04]  /*a7cb0*/  LDL.LU R29, [R1+0x628] ;  /* 0x00062800011d7983 */ /* 0x001ee80000300800 */
[----:B------:R-:W4:Y:S01]  /*a7cc0*/  LDL.LU R3, [R1+0x598] ;  /* 0x0005980001037983 */ /* 0x000f220000300800 */
[----:B------:R-:W-:Y:S01]  /*a7cd0*/  ISETP.LT.AND P2, PT, R19, UR4, !P0 ;  /* 0x0000000413007c0c */ /* 0x000fe2000c741270 */
[----:B------:R-:W-:-:S02]  /*a7ce0*/  VIADD R28, R2, UR5 ;  /* 0x00000005021c7c36 */ /* 0x000fc40008000000 */
[----:B------:R-:W-:-:S04]  /*a7cf0*/  IMAD.WIDE R4, R2, 0x2, R8 ;  /* 0x0000000202047825 */ /* 0x000fc800078e0208 */
[----:B------:R-:W-:Y:S01]  /*a7d00*/  IMAD.WIDE R18, R2, 0x2, R6 ;  /* 0x0000000202127825 */ /* 0x000fe200078e0206 */
[----:B------:R-:W-:Y:S01]  /*a7d10*/  PRMT R2, R23, 0x7632, R2 ;  /* 0x0000763217027816 */ /* 0x000fe20000000002 */
[----:B------:R-:W3:Y:S04]  /*a7d20*/  LDL R16, [R1+0x1bfc] ;  /* 0x001bfc0001107983 */ /* 0x000ee80000100800 */
[----:B------:R-:W3:Y:S04]  /*a7d30*/  LDL R17, [R1+0x1c00] ;  /* 0x001c000001117983 */ /* 0x000ee80000100800 */
[----:B------:R0:W-:Y:S04]  /*a7d40*/  @P5 STG.E.U16 desc[UR50][R4.64], R23 ;  /* 0x0000001704005986 */ /* 0x0001e8000c101532 */
[----:B------:R1:W-:Y:S01]  /*a7d50*/  @P3 STG.E.U16 desc[UR50][R18.64], R2 ;  /* 0x0000000212003986 */ /* 0x0003e2000c101532 */
[----:B------:R-:W-:Y:S01]  /*a7d60*/  IMAD.WIDE R26, R28, 0x2, R24 ;  /* 0x000000021c1a7825 */ /* 0x000fe200078e0218 */
[----:B------:R-:W-:-:S02]  /*a7d70*/  ULDC UR5, c[0x0][0x248] ;  /* 0x0000920000057ab9 */ /* 0x000fc40000000800 */
        /* <DEDUP_REMOVED lines=22> */
[----:B------:R-:W-:-:S03]  /*a7ee0*/  PRMT R26, R29, 0x7632, R26 ;  /* 0x000076321d1a7816 */ /* 0x000fc6000000001a */
[----:B------:R-:W-:-:S04]  /*a7ef0*/  IMAD.WIDE R16, R28, 0x2, R12 ;  /* 0x000000021c107825 */ /* 0x000fc800078e020c */
[C---:B------:R-:W-:Y:S01]  /*a7f00*/  IMAD.WIDE R18, R28.reuse, 0x2, R10 ;  /* 0x000000021c127825 */ /* 0x040fe200078e020a */
[----:B------:R-:W2:Y:S04]  /*a7f10*/  LDL.LU R29, [R1+0x688] ;  /* 0x00068800011d7983 */ /* 0x000ea80000300800 */
[----:B------:R0:W-:Y:S04]  /*a7f20*/  @P5 STG.E.U16 desc[UR50][R4.64], R26 ;  /* 0x0000001a04005986 */ /* 0x0001e8000c101532 */
[----:B0-----:R-:W2:Y:S01]  /*a7f30*/  LDL R26, [R1+0x1bfc] ;  /* 0x001bfc00011a7983 */ /* 0x001ea20000100800 */
[----:B------:R-:W-:-:S03]  /*a7f40*/  IMAD.WIDE R4, R28, 0x2, R6 ;  /* 0x000000021c047825 */ /* 0x000fc600078e0206 */
[----:B---3--:R0:W-:Y:S01]  /*a7f50*/  @P4 STG.E.U16 desc[UR50][R16.64], R2 ;  /* 0x0000000210004986 */ /* 0x0081e2000c101532 */
[----:B----4-:R-:W-:-:S03]  /*a7f60*/  ISETP.LT.AND P4, PT, R3, UR4, !P1 ;  /* 0x0000000403007c0c */ /* 0x010fc6000cf81270 */
[----:B------:R1:W-:Y:S01]  /*a7f70*/  @P3 STG.E.U16 desc[UR50][R18.64], R27 ;  /* 0x0000001b12003986 */ /* 0x0003e2000c101532 */
[----:B0-----:R-:W-:-:S03]  /*a7f80*/  IMAD.WIDE R2, R28, 0x2, R8 ;  /* 0x000000021c027825 */ /* 0x001fc600078e0208 */
[----:B------:R-:W3:Y:S04]  /*a7f90*/  LDL R16, [R1+0x1bec] ;  /* 0x001bec0001107983 */ /* 0x000ee80000100800 */
[----:B-1----:R-:W4:Y:S04]  /*a7fa0*/  LDL R27, [R1+0x1bf8] ;  /* 0x001bf800011b7983 */ /* 0x002f280000100800 */
[----:B------:R-:W4:Y:S01]  /*a7fb0*/  LDL.LU R19, [R1+0x698] ;  /* 0x0006980001137983 */ /* 0x000f220000300800 */
[----:B--2---:R-:W-:-:S03]  /*a7fc0*/  PRMT R17, R0, 0x7632, R17 ;  /* 0x0000763200117816 */ /* 0x004fc60000000011 */
        /* <DEDUP_REMOVED lines=8> */
[----:B----4-:R-:W-:-:S02]  /*a8050*/  PRMT R18, R19, 0x7632, R18 ;  /* 0x0000763213127816 */ /* 0x010fc40000000012 */
[----:B------:R-:W-:Y:S01]  /*a8060*/  ISETP.LT.AND P0, PT, R27, UR4, !P1 ;  /* 0x000000041b007c0c */ /* 0x000fe2000cf01270 */
[----:B------:R-:W-:Y:S01]  /*a8070*/  ULDC UR5, c[0x0][0x248] ;  /* 0x0000920000057ab9 */ /* 0x000fe20000000800 */
[----:B--2---:R-:W-:Y:S01]  /*a8080*/  ISETP.LT.AND P6, PT, R3, UR4, !P1 ;  /* 0x0000000403007c0c */ /* 0x004fe2000cfc1270 */
[----:B------:R-:W-:Y:S01]  /*a8090*/  IMAD.WIDE R2, R16, 0x2, R24 ;  /* 0x0000000210027825 */ /* 0x000fe200078e0218 */
[----:B------:R-:W-:-:S03]  /*a80a0*/  ISETP.LT.AND P5, PT, R5, UR4, !P1 ;  /* 0x0000000405007c0c */ /* 0x000fc6000cfa1270 */
[----:B------:R-:W-:-:S04]  /*a80b0*/  IMAD.WIDE R4, R16, 0x2, R22 ;  /* 0x0000000210047825 */ /* 0x000fc800078e0216 */
[----:B------:R-:W-:Y:S01]  /*a80c0*/  VIADD R17, R0, 0x66 ;  /* 0x0000006600117836 */ /* 0x000fe20000000000 */
[----:B------:R0:W-:Y:S04]  /*a80d0*/  @P4 STG.E.U16 desc[UR50][R2.64], R19 ;  /* 0x0000001302004986 */ /* 0x0001e8000c101532 */
[----:B------:R1:W-:Y:S01]  /*a80e0*/  @P3 STG.E.U16 desc[UR50][R4.64], R18 ;  /* 0x0000001204003986 */ /* 0x0003e2000c101532 */
[----:B------:R-:W-:Y:S02]  /*a80f0*/  ISETP.GE.AND P2, PT, R17, UR29, PT ;  /* 0x0000001d11007c0c */ /* 0x000fe4000bf46270 */
[----:B------:R-:W-:Y:S01]  /*a8100*/  PRMT R17, R29, 0x7632, R17 ;  /* 0x000076321d117816 */ /* 0x000fe20000000011 */
[C---:B0-----:R-:W-:Y:S02]  /*a8110*/  IMAD.WIDE R2, R16.reuse, 0x2, R20 ;  /* 0x0000000210027825 */ /* 0x041fe400078e0214 */
[----:B------:R-:W2:Y:S04]  /*a8120*/  LDL R20, [R1+0x59c] ;  /* 0x00059c0001147983 */ /* 0x000ea80000100800 */
[----:B------:R0:W-:Y:S01]  /*a8130*/  STL [R1+0x3080], R21 ;  /* 0x0030801501007387 */ /* 0x0001e20000100800 */
[----:B-1----:R-:W-:-:S03]  /*a8140*/  IMAD.WIDE R4, R16, 0x2, R14 ;  /* 0x0000000210047825 */ /* 0x002fc600078e020e */
        /* <DEDUP_REMOVED lines=9> */
[----:B------:R-:W-:-:S03]  /*a81e0*/  ISETP.LT.AND P4, PT, R26, UR4, !P1 ;  /* 0x000000041a007c0c */ /* 0x000fc6000cf81270 */
[----:B------:R-:W2:Y:S01]  /*a81f0*/  LDL R2, [R1+0x1be8] ;  /* 0x001be80001027983 */ /* 0x000ea20000100800 */
[----:B------:R-:W-:-:S04]  /*a8200*/  IMAD.WIDE R18, R16, 0x2, R12 ;  /* 0x0000000210127825 */ /* 0x000fc800078e020c */
[----:B------:R-:W-:Y:S01]  /*a8210*/  IMAD.WIDE R26, R16, 0x2, R10 ;  /* 0x00000002101a7825 */ /* 0x000fe200078e020a */
[----:B------:R-:W2:Y:S01]  /*a8220*/  LDL R5, [R1+0x1bf0] ;  /* 0x001bf00001057983 */ /* 0x000ea20000100800 */
[----:B----4-:R-:W-:Y:S02]  /*a8230*/  PRMT R28, R15, 0x7632, R28 ;  /* 0x000076320f1c7816 */ /* 0x010fe4000000001c */
[----:B---3--:R-:W-:Y:S01]  /*a8240*/  ISETP.LT.AND P6, PT, R3, UR4, !P2 ;  /* 0x0000000403007c0c */ /* 0x008fe2000d7c1270 */
[----:B------:R-:W-:Y:S01]  /*a8250*/  VIADD R3, R0, 0x67 ;  /* 0x0000006700037836 */ /* 0x000fe20000000000 */
[----:B------:R0:W-:Y:S04]  /*a8260*/  @P0 STG.E.U16 desc[UR50][R18.64], R15 ;  /* 0x0000000f12000986 */ /* 0x0001e8000c101532 */
[----:B------:R1:W-:Y:S01]  /*a8270*/  @P4 STG.E.U16 desc[UR50][R26.64], R28 ;  /* 0x0000001c1a004986 */ /* 0x0003e2000c101532 */
[----:B--2---:R-:W-:-:S02]  /*a8280*/  ISETP.LT.AND P4, PT, R17, UR4, !P1 ;  /* 0x0000000411007c0c */ /* 0x004fc4000cf81270 */
[----:B------:R-:W-:Y:S02]  /*a8290*/  ISETP.LT.AND P0, PT, R4, UR4, !P1 ;  /* 0x0000000404007c0c */ /* 0x000fe4000cf01270 */
[----:B------:R-:W-:Y:S02]  /*a82a0*/  PRMT R29, R20, 0x7632, R29 ;  /* 0x00007632141d7816 */ /* 0x000fe4000000001d */
[----:B------:R-:W-:Y:S01]  /*a82b0*/  ISETP.GE.AND P1, PT, R3, UR27, PT ;  /* 0x0000001b03007c0c */ /* 0x000fe2000bf26270 */
[----:B0-----:R-:W2:Y:S04]  /*a82c0*/  LDL R15, [R1+0x1bf4] ;  /* 0x001bf400010f7983 */ /* 0x001ea80000100800 */
[----:B------:R-:W3:Y:S04]  /*a82d0*/  LDL.LU R20, [R1+0x3084] ;  /* 0x0030840001147983 */ /* 0x000ee80000300800 */
[----:B------:R-:W4:Y:S01]  /*a82e0*/  LDL.LU R3, [R1+0x59c] ;  /* 0x00059c0001037983 */ /* 0x000f220000300800 */
[----:B------:R-:W-:Y:S01]  /*a82f0*/  ISETP.LT.AND P5, PT, R2, UR4, !P2 ;  /* 0x0000000402007c0c */ /* 0x000fe2000d7a1270 */
[C---:B------:R-:W-:Y:S01]  /*a8300*/  VIADD R2, R16.reuse, UR5 ;  /* 0x0000000510027c36 */ /* 0x040fe20008000000 */
[----:B------:R-:W-:Y:S01]  /*a8310*/  ISETP.LT.AND P3, PT, R5, UR4, !P2 ;  /* 0x0000000405007c0c */ /* 0x000fe2000d761270 */
[----:B------:R-:W-:-:S04]  /*a8320*/  IMAD.WIDE R4, R16, 0x2, R8 ;  /* 0x0000000210047825 */ /* 0x000fc800078e0208 */
[----:B------:R-:W-:Y:S01]  /*a8330*/  IMAD.WIDE R16, R16, 0x2, R6 ;  /* 0x0000000210107825 */ /* 0x000fe200078e0206 */
[----:B-1----:R-:W-:-:S03]  /*a8340*/  PRMT R28, R21, 0x7632, R28 ;  /* 0x00007632151c7816 */ /* 0x002fc6000000001c */
[----:B------:R-:W-:-:S04]  /*a8350*/  IMAD.WIDE R18, R2, 0x2, R24 ;  /* 0x0000000202127825 */ /* 0x000fc800078e0218 */
[----:B------:R-:W-:Y:S01]  /*a8360*/  IMAD.WIDE R26, R2, 0x2, R22 ;  /* 0x00000002021a7825 */ /* 0x000fe200078e0216 */
[----:B------:R0:W-:Y:S04]  /*a8370*/  @P4 STG.E.U16 desc[UR50][R4.64], R21 ;  /* 0x0000001504004986 */ /* 0x0001e8000c101532 */
[----:B------:R1:W-:Y:S01]  /*a8380*/  @P0 STG.E.U16 desc[UR50][R16.64], R28 ;  /* 0x0000001c10000986 */ /* 0x0003e2000c101532 */
[----:B------:R-:W-:-:S03]  /*a8390*/  ULDC UR5, c[0x0][0x248] ;  /* 0x0000920000057ab9 */ /* 0x000fc60000000800 */
[----:B0-----:R-:W3:Y:S04]  /*a83a0*/  LDL.LU R21, [R1+0x3080] ;  /* 0x0030800001157983 */ /* 0x001ee80000300800 */
[----:B-1----:R-:W3:Y:S04]  /*a83b0*/  LDL R16, [R1+0x1c00] ;  /* 0x001c000001107983 */ /* 0x002ee80000100800 */
[----:B------:R-:W3:Y:S04]  /*a83c0*/  LDL.LU R17, [R1+0x62c] ;  /* 0x00062c0001117983 */ /* 0x000ee80000300800 */
[----:B----4-:R0:W-:Y:S04]  /*a83d0*/  @P5 STG.E.U16 desc[UR50][R18.64], R3 ;  /* 0x0000000312005986 */ /* 0x0101e8000c101532 */
[----:B------:R1:W-:Y:S01]  /*a83e0*/  @P6 STG.E.U16 desc[UR50][R26.64], R29 ;  /* 0x0000001d1a006986 */ /* 0x0003e2000c101532 */
[----:B--2---:R-:W-:-:S03]  /*a83f0*/  ISETP.LT.AND P6, PT, R15, UR4, !P2 ;  /* 0x000000040f007c0c */ /* 0x004fc6000d7c1270 */
[----:B0-----:R-:W2:Y:S04]  /*a8400*/  LDL R18, [R1+0x1bf8] ;  /* 0x001bf80001127983 */ /* 0x001ea80000100800 */
[----:B------:R-:W4:Y:S04]  /*a8410*/  LDL R19, [R1+0x1bfc] ;  /* 0x001bfc0001137983 */ /* 0x000f280000100800 */
[----:B-1----:R-:W4:Y:S04]  /*a8420*/  LDL R26, [R1+0x64c] ;  /* 0x00064c00011a7983 */ /* 0x002f280000100800 */
[----:B------:R-:W4:Y:S04]  /*a8430*/  LDL R27, [R1+0x1c04] ;  /* 0x001c0400011b7983 */ /* 0x000f280000100800 */
[----:B------:R-:W4:Y:S01]  /*a8440*/  LDL R29, [R1+0x1be8] ;  /* 0x001be800011d7983 */ /* 0x000f220000100800 */
[----:B------:R-:W-:-:S03]  /*a8450*/  VIADD R3, R0, 0x68 ;  /* 0x0000006800037836 */ /* 0x000fc60000000000 */
        /* <DEDUP_REMOVED lines=33> */
[----:B------:R-:W-:Y:S01]  /*a8670*/  ULDC UR5, c[0x0][0x248] ;  /* 0x0000920000057ab9 */ /* 0x000fe20000000800 */
[----:B------:R0:W-:Y:S02]  /*a8680*/  @P2 STG.E.U16 desc[UR50][R4.64], R3 ;  /* 0x0000000304002986 */ /* 0x0001e4000c101532 */
[----:B------:R-:W-:-:S05]  /*a8690*/  IMAD.WIDE R26, R2, 0x2, R24 ;  /* 0x00000002021a7825 */ /* 0x000fca00078e0218 */
[----:B------:R1:W-:Y:S01]  /*a86a0*/  @P6 STG.E.U16 desc[UR50][R26.64], R13 ;  /* 0x0000000d1a006986 */ /* 0x0003e2000c101532 */
[----:B0-----:R-:W-:-:S03]  /*a86b0*/  PRMT R3, R0, 0x7632, R3 ;  /* 0x0000763200037816 */ /* 0x001fc60000000003 */
[----:B-1----:R-:W3:Y:S01]  /*a86c0*/  LDL.LU R13, [R1+0x3078] ;  /* 0x00307800010d7983 */ /* 0x002ee20000300800 */
[----:B--2---:R-:W-:Y:S02]  /*a86d0*/  ISETP.LT.AND P5, PT, R18, UR4, !P1 ;  /* 0x0000000412007c0c */ /* 0x004fe4000cfa1270 */
[----:B------:R-:W-:Y:S02]  /*a86e0*/  ISETP.LT.AND P4, PT, R19, UR4, !P1 ;  /* 0x0000000413007c0c */ /* 0x000fe4000cf81270 */
[----:B------:R-:W-:Y:S02]  /*a86f0*/  ISETP.LT.AND P3, PT, R16, UR4, !P1 ;  /* 0x0000000410007c0c */ /* 0x000fe4000cf61270 */
[----:B------:R-:W-:Y:S01]  /*a8700*/  ISETP.LT.AND P2, PT, R17, UR4, !P1 ;  /* 0x0000000411007c0c */ /* 0x000fe2000cf41270 */
[----:B------:R-:W-:-:S04]  /*a8710*/  IMAD.WIDE R18, R2, 0x2, R22 ;  /* 0x0000000202127825 */ /* 0x000fc800078e0216 */
[C---:B------:R-:W-:Y:S02]  /*a8720*/  IMAD.WIDE R16, R2.reuse, 0x2, R20 ;  /* 0x0000000202107825 */ /* 0x040fe400078e0214 */
        /* <DEDUP_REMOVED lines=13> */
[----:B--2---:R-:W-:Y:S02]  /*a8800*/  ISETP.LT.AND P4, PT, R17, UR4, !P1 ;  /* 0x0000000411007c0c */ /* 0x004fe4000cf81270 */
[----:B------:R-:W-:Y:S01]  /*a8810*/  ISETP.LT.AND P5, PT, R28, UR4, !P1 ;  /* 0x000000041c007c0c */ /* 0x000fe2000cfa1270 */
[----:B------:R-:W-:Y:S01]  /*a8820*/  IMAD.WIDE R26, R2, 0x2, R12 ;  /* 0x00000002021a7825 */ /* 0x000fe200078e020c */
[----:B------:R0:W-:Y:S01]  /*a8830*/  @P3 STG.E.U16 desc[UR50][R4.64], R3 ;  /* 0x0000000304003986 */ /* 0x0001e2000c101532 */
[----:B----4-:R-:W-:-:S03]  /*a8840*/  ISETP.LT.AND P3, PT, R18, UR4, !P1 ;  /* 0x0000000412007c0c */ /* 0x010fc6000cf61270 */
[----:B------:R-:W-:Y:S04]  /*a8850*/  STL [R1+0x3070], R8 ;  /* 0x0030700801007387 */ /* 0x000fe80000100800 */
[----:B------:R1:W-:Y:S01]  /*a8860*/  @P2 STG.E.U16 desc[UR50][R26.64], R16 ;  /* 0x000000101a002986 */ /* 0x0003e2000c101532 */
[----:B------:R-:W-:Y:S01]  /*a8870*/  ISETP.LT.AND P2, PT, R19, UR4, !P0 ;  /* 0x0000000413007c0c */ /* 0x000fe2000c741270 */
[C---:B------:R-:W-:Y:S02]  /*a8880*/  VIADD R28, R2.reuse, UR5 ;  /* 0x00000005021c7c36 */ /* 0x040fe40008000000 */
[----:B------:R-:W-:Y:S01]  /*a8890*/  IMAD.WIDE R18, R2, 0x2, R6 ;  /* 0x0000000202127825 */ /* 0x000fe200078e0206 */
[----:B------:R-:W-:Y:S01]  /*a88a0*/  ISETP.GE.AND P1, PT, R29, UR23, PT ;  /* 0x000000171d007c0c */ /* 0x000fe2000bf26270 */
[----:B------:R-:W-:Y:S01]  /*a88b0*/  ULDC UR5, c[0x0][0x248] ;  /* 0x0000920000057ab9 */ /* 0x000fe20000000800 */
[----:B0-----:R-:W-:Y:S01]  /*a88c0*/  PRMT R3, R16, 0x7632, R3 ;  /* 0x0000763210037816 */ /* 0x001fe20000000003 */
[----:B------:R-:W-:-:S04]  /*a88d0*/  IMAD.WIDE R4, R2, 0x2, R8 ;  /* 0x0000000202047825 */ /* 0x000fc800078e0208 */
[----:B-1----:R-:W-:Y:S01]  /*a88e0*/  IMAD.WIDE R16, R2, 0x2, R10 ;  /* 0x0000000202107825 */ /* 0x002fe200078e020a */
[----:B------:R-:W2:Y:S04]  /*a88f0*/  LDL R8, [R1+0x1c04] ;  /* 0x001c040001087983 */ /* 0x000ea80000100800 */
        /* <DEDUP_REMOVED lines=17> */
[----:B------:R-:W-:Y:S02]  /*a8a10*/  PRMT R4, R3, 0x7632, R4 ;  /* 0x0000763203047816 */ /* 0x000fe40000000004 */
[----:B--2---:R-:W-:Y:S01]  /*a8a20*/  ISETP.LT.AND P3, PT, R16, UR4, !P0 ;  /* 0x0000000410007c0c */ /* 0x004fe2000c761270 */
[----:B0-----:R-:W-:-:S05]  /*a8a30*/  IMAD.WIDE R2, R28, 0x2, R22 ;  /* 0x000000021c027825 */ /* 0x001fca00078e0216 */
        /* <DEDUP_REMOVED lines=12> */
[----:B------:R-:W-:-:S04]  /*a8b00*/  IMAD.WIDE R4, R28, 0x2, R14 ;  /* 0x000000021c047825 */ /* 0x000fc800078e020e */
[----:B------:R-:W-:-:S04]  /*a8b10*/  IMAD.WIDE R16, R28, 0x2, R12 ;  /* 0x000000021c107825 */ /* 0x000fc800078e020c */
[C---:B------:R-:W-:Y:S01]  /*a8b20*/  IMAD.WIDE R18, R28.reuse, 0x2, R10 ;  /* 0x000000021c127825 */ /* 0x040fe200078e020a */
[----:B------:R-:W-:Y:S01]  /*a8b30*/  PRMT R27, R29, 0x7632, R27 ;  /* 0x000076321d1b7816 */ /* 0x000fe2000000001b */
[----:B------:R0:W-:Y:S04]  /*a8b40*/  @P5 STG.E.U16 desc[UR50][R4.64], R26 ;  /* 0x0000001a04005986 */ /* 0x0001e8000c101532 */
[----:B------:R1:W-:Y:S04]  /*a8b50*/  @P4 STG.E.U16 desc[UR50][R16.64], R29 ;  /* 0x0000001d10004986 */ /* 0x0003e8000c101532 */
[----:B------:R4:W-:Y:S04]  /*a8b60*/  @P3 STG.E.U16 desc[UR50][R18.64], R27 ;  /* 0x0000001b12003986 */ /* 0x0009e8000c101532 */
[----:B0-----:R-:W2:Y:S04]  /*a8b70*/  LDL R26, [R1+0x1bfc] ;  /* 0x001bfc00011a7983 */ /* 0x001ea80000100800 */
[----:B-1----:R-:W2:Y:S04]  /*a8b80*/  LDL R16, [R1+0x1bec] ;  /* 0x001bec0001107983 */ /* 0x002ea80000100800 */
[----:B------:R-:W2:Y:S04]  /*a8b90*/  LDL.LU R29, [R1+0x6f0] ;  /* 0x0006f000011d7983 */ /* 0x000ea80000300800 */
[----:B----4-:R-:W4:Y:S04]  /*a8ba0*/  LDL R27, [R1+0x1bf8] ;  /* 0x001bf800011b7983 */ /* 0x010f280000100800 */
[----:B------:R-:W4:Y:S01]  /*a8bb0*/  LDL.LU R19, [R1+0x6d0] ;  /* 0x0006d00001137983 */ /* 0x000f220000300800 */
[----:B------:R-:W-:Y:S01]  /*a8bc0*/  IMAD.WIDE R4, R28, 0x2, R6 ;  /* 0x000000021c047825 */ /* 0x000fe200078e0206 */
[----:B------:R-:W-:-:S02]  /*a8bd0*/  PRMT R17, R0, 0x7632, R17 ;  /* 0x0000763200117816 */ /* 0x000fc40000000011 */
[----:B---3--:R-:W-:Y:S01]  /*a8be0*/  ISETP.LT.AND P4, PT, R3, UR4, !P1 ;  /* 0x0000000403007c0c */ /* 0x008fe2000cf81270 */
[----:B--2---:R-:W-:Y:S01]  /*a8bf0*/  IMAD.WIDE R2, R28, 0x2, R8 ;  /* 0x000000021c027825 */ /* 0x004fe200078e0208 */
[----:B------:R0:W-:Y:S04]  /*a8c00*/  STL [R1+0x3064], R9 ;  /* 0x0030640901007387 */ /* 0x0001e80000100800 */
[----:B------:R1:W-:Y:S04]  /*a8c10*/  @P2 STG.E.U16 desc[UR50][R2.64], R0 ;  /* 0x0000000002002986 */ /* 0x0003e8000c101532 */
[----:B------:R2:W-:Y:S04]  /*a8c20*/  @P0 STG.E.U16 desc[UR50][R4.64], R17 ;  /* 0x0000001104000986 */ /* 0x0005e8000c101532 */
[----:B0-----:R-:W3:Y:S04]  /*a8c30*/  LDL.LU R9, [R1+0x6e0] ;  /* 0x0006e00001097983 */ /* 0x001ee80000300800 */
[----:B-1----:R-:W3:Y:S04]  /*a8c40*/  LDL.LU R0, [R1+0x3068] ;  /* 0x0030680001007983 */ /* 0x002ee80000300800 */
[----:B------:R-:W3:Y:S04]  /*a8c50*/  LDL R3, [R1+0x1bf0] ;  /* 0x001bf00001037983 */ /* 0x000ee80000100800 */
[----:B--2---:R-:W2:Y:S01]  /*a8c60*/  LDL R5, [R1+0x1bf4] ;  /* 0x001bf40001057983 */ /* 0x004ea20000100800 */
[----:B------:R-:W-:Y:S01]  /*a8c70*/  ISETP.LT.AND P3, PT, R16, UR4, !P1 ;  /* 0x0000000410007c0c */ /* 0x000fe2000cf61270 */
[----:B------:R-:W-:Y:S01]  /*a8c80*/  VIADD R16, R28, UR5 ;  /* 0x000000051c107c36 */ /* 0x000fe20008000000 */
[----:B----4-:R-:W-:-:S02]  /*a8c90*/  PRMT R18, R19, 0x7632, R18 ;  /* 0x0000763213127816 */ /* 0x010fc40000000012 */
[----:B------:R-:W-:Y:S01]  /*a8ca0*/  ISETP.LT.AND P0, PT, R27, UR4, !P1 ;  /* 0x000000041b007c0c */ /* 0x000fe2000cf01270 */
[----:B------:R-:W-:Y:S01]  /*a8cb0*/  STL [R1+0x305c], R20 ;  /* 0x00305c1401007387 */ /* 0x000fe20000100800 */
[----:B------:R-:W-:Y:S01]  /*a8cc0*/  PRMT R28, R29, 0x7632, R28 ;  /* 0x000076321d1c7816 */ /* 0x000fe2000000001c */
[----:B------:R-:W-:Y:S01]  /*a8cd0*/  ULDC UR5, c[0x0][0x248] ;  /* 0x0000920000057ab9 */ /* 0x000fe20000000800 */
[----:B---3--:R-:W-:Y:S01]  /*a8ce0*/  ISETP.LT.AND P6, PT, R3, UR4, !P1 ;  /* 0x0000000403007c0c */ /* 0x008fe2000cfc1270 */
[----:B------:R-:W-:Y:S01]  /*a8cf0*/  IMAD.WIDE R2, R16, 0x2, R24 ;  /* 0x0000000210027825 */ /* 0x000fe200078e0218 */
[----:B--2---:R-:W-:-:S03]  /*a8d00*/  ISETP.LT.AND P5, PT, R5, UR4, !P1 ;  /* 0x0000000405007c0c */ /* 0x004fc6000cfa1270 */
[----:B------:R-:W-:Y:S02]  /*a8d10*/  VIADD R17, R0, 0x6a ;  /* 0x0000006a00117836 */ /* 0x000fe40000000000 */
[C---:B------:R-:W-:Y:S01]  /*a8d20*/  IMAD.WIDE R4, R16.reuse, 0x2, R22 ;  /* 0x0000000210047825 */ /* 0x040fe200078e0216 */
[----:B------:R0:W-:Y:S04]  /*a8d30*/  @P4 STG.E.U16 desc[UR50][R2.64], R19 ;  /* 0x0000001302004986 */ /* 0x0001e8000c101532 */
[----:B------:R1:W-:Y:S01]  /*a8d40*/  @P3 STG.E.U16 desc[UR50][R4.64], R18 ;  /* 0x0000001204003986 */ /* 0x0003e2000c101532 */
[----:B------:R-:W-:Y:S02]  /*a8d50*/  ISETP.GE.AND P2, PT, R17, UR21, PT ;  /* 0x0000001511007c0c */ /* 0x000fe4000bf46270 */
[----:B------:R-:W-:Y:S01]  /*a8d60*/  PRMT R17, R9, 0x7632, R17 ;  /* 0x0000763209117816 */ /* 0x000fe20000000011 */
[----:B0-----:R-:W-:-:S04]  /*a8d70*/  IMAD.WIDE R2, R16, 0x2, R20 ;  /* 0x0000000210027825 */ /* 0x001fc800078e0214 */
[C---:B-1----:R-:W-:Y:S01]  /*a8d80*/  IMAD.WIDE R4, R16.reuse, 0x2, R14 ;  /* 0x0000000210047825 */ /* 0x042fe200078e020e */
[----:B------:R-:W2:Y:S04]  /*a8d90*/  LDL R20, [R1+0x674] ;  /* 0x0006740001147983 */ /* 0x000ea80000100800 */
[----:B------:R0:W-:Y:S04]  /*a8da0*/  STL [R1+0x3058], R21 ;  /* 0x0030581501007387 */ /* 0x0001e80000100800 */
[----:B------:R1:W-:Y:S01]  /*a8db0*/  @P6 STG.E.U16 desc[UR50][R2.64], R9 ;  /* 0x0000000902006986 */ /* 0x0003e2000c101532 */
[----:B------:R-:W-:-:S03]  /*a8dc0*/  IMAD.WIDE R18, R16, 0x2, R12 ;  /* 0x0000000210127825 */ /* 0x000fc600078e020c */
[----:B------:R3:W-:Y:S04]  /*a8dd0*/  @P5 STG.E.U16 desc[UR50][R4.64], R17 ;  /* 0x0000001104005986 */ /* 0x0007e8000c101532 */
[----:B0-----:R-:W4:Y:S04]  /*a8de0*/  LDL.LU R21, [R1+0x700] ;  /* 0x0007000001157983 */ /* 0x001f280000300800 */
[----:B-1----:R-:W2:Y:S04]  /*a8df0*/  LDL.LU R9, [R1+0x3064] ;  /* 0x0030640001097983 */ /* 0x002ea80000300800 */
[----:B------:R-:W4:Y:S04]  /*a8e00*/  LDL R3, [R1+0x1bec] ;  /* 0x001bec0001037983 */ /* 0x000f280000100800 */
[----:B------:R-:W2:Y:S04]  /*a8e10*/  LDL R2, [R1+0x1be8] ;  /* 0x001be80001027983 */ /* 0x000ea80000100800 */
[----:B---3--:R-:W3:Y:S04]  /*a8e20*/  LDL R4, [R1+0x1c04] ;  /* 0x001c040001047983 */ /* 0x008ee80000100800 */
[----:B------:R-:W3:Y:S04]  /*a8e30*/  LDL R5, [R1+0x1bf0] ;  /* 0x001bf00001057983 */ /* 0x000ee80000100800 */
[----:B------:R-:W3:Y:S04]  /*a8e40*/  LDL R17, [R1+0x1c00] ;  /* 0x001c000001117983 */ /* 0x000ee80000100800 */
[----:B------:R0:W-:Y:S04]  /*a8e50*/  @P0 STG.E.U16 desc[UR50][R18.64], R29 ;  /* 0x0000001d12000986 */ /* 0x0001e8000c101532 */
[----:B0-----:R-:W3:Y:S01]  /*a8e60*/  LDL.LU R29, [R1+0x3060] ;  /* 0x00306000011d7983 */ /* 0x001ee20000300800 */
[----:B------:R-:W-:Y:S01]  /*a8e70*/  ISETP.LT.AND P4, PT, R26, UR4, !P1 ;  /* 0x000000041a007c0c */ /* 0x000fe2000cf81270 */
[----:B------:R-:W-:-:S02]  /*a8e80*/  IMAD.WIDE R26, R16, 0x2, R10 ;  /* 0x00000002101a7825 */ /* 0x000fc400078e020a */
[----:B------:R0:W-:Y:S10]  /*a8e90*/  STL [R1+0x3054], R7 ;  /* 0x0030540701007387 */ /* 0x0001f40000100800 */
[----:B------:R1:W-:Y:S01]  /*a8ea0*/  @P4 STG.E.U16 desc[UR50][R26.64], R28 ;  /* 0x0000001c1a004986 */ /* 0x0003e2000c101532 */
[----:B----4-:R-:W-:Y:S01]  /*a8eb0*/  ISETP.LT.AND P6, PT, R3, UR4, !P2 ;  /* 0x0000000403007c0c */ /* 0x010fe2000d7c1270 */
[----:B------:R-:W-:Y:S01]  /*a8ec0*/  VIADD R3, R0, 0x6b ;  /* 0x0000006b00037836 */ /* 0x000fe20000000000 */
[----:B--2---:R-:W-:-:S02]  /*a8ed0*/  ISETP.LT.AND P5, PT, R2, UR4, !P2 ;  /* 0x0000000402007c0c */ /* 0x004fc4000d7a1270 */
[----:B---3--:R-:W-:Y:S02]  /*a8ee0*/  ISETP.LT.AND P3, PT, R4, UR4, !P1 ;  /* 0x0000000404007c0c */ /* 0x008fe4000cf61270 */
[----:B------:R-:W-:Y:S02]  /*a8ef0*/  ISETP.LT.AND P0, PT, R5, UR4, !P2 ;  /* 0x0000000405007c0c */ /* 0x000fe4000d701270 */
[----:B------:R-:W-:Y:S01]  /*a8f00*/  ISETP.LT.AND P4, PT, R17, UR4, !P1 ;  /* 0x0000000411007c0c */ /* 0x000fe2000cf81270 */
[C---:B------:R-:W-:Y:S02]  /*a8f10*/  VIADD R2, R16.reuse, UR5 ;  /* 0x0000000510027c36 */ /* 0x040fe40008000000 */
[----:B------:R-:W-:-:S04]  /*a8f20*/  IMAD.WIDE R4, R16, 0x2, R8 ;  /* 0x0000000210047825 */ /* 0x000fc800078e0208 */
[----:B------:R-:W-:Y:S01]  /*a8f30*/  IMAD.WIDE R16, R16, 0x2, R6 ;  /* 0x0000000210107825 */ /* 0x000fe200078e0206 */
[----:B------:R-:W-:Y:S01]  /*a8f40*/  ISETP.GE.AND P1, PT, R3, UR19, PT ;  /* 0x0000001303007c0c */ /* 0x000fe2000bf26270 */
[----:B0-----:R-:W2:Y:S01]  /*a8f50*/  LDL R7, [R1+0x1c04] ;  /* 0x001c040001077983 */ /* 0x001ea20000100800 */
[----:B------:R-:W-:Y:S02]  /*a8f60*/  PRMT R29, R20, 0x7632, R29 ;  /* 0x00007632141d7816 */ /* 0x000fe4000000001d */
[----:B-1----:R-:W-:Y:S01]  /*a8f70*/  PRMT R28, R21, 0x7632, R28 ;  /* 0x00007632151c7816 */ /* 0x002fe2000000001c */
[----:B------:R-:W3:Y:S04]  /*a8f80*/  LDL.LU R20, [R1+0x305c] ;  /* 0x00305c0001147983 */ /* 0x000ee80000300800 */
[----:B------:R-:W4:Y:S01]  /*a8f90*/  LDL.LU R3, [R1+0x674] ;  /* 0x0006740001037983 */ /* 0x000f220000300800 */
[----:B------:R-:W-:-:S04]  /*a8fa0*/  IMAD.WIDE R18, R2, 0x2, R24 ;  /* 0x0000000202127825 */ /* 0x000fc800078e0218 */
[----:B------:R-:W-:Y:S01]  /*a8fb0*/  IMAD.WIDE R26, R2, 0x2, R22 ;  /* 0x00000002021a7825 */ /* 0x000fe200078e0216 */
[----:B------:R0:W-:Y:S04]  /*a8fc0*/  @P4 STG.E.U16 desc[UR50][R4.64], R21 ;  /* 0x0000001504004986 */ /* 0x0001e8000c101532 */
[----:B------:R1:W-:Y:S01]  /*a8fd0*/  @P3 STG.E.U16 desc[UR50][R16.64], R28 ;  /* 0x0000001c10003986 */ /* 0x0003e2000c101532 */
[----:B------:R-:W-:-:S03]  /*a8fe0*/  ULDC UR5, c[0x0][0x248] ;  /* 0x0000920000057ab9 */ /* 0x000fc60000000800 */
        /* <DEDUP_REMOVED lines=8> */
[----:B---3--:R-:W-:-:S04]  /*a9070*/  IMAD.WIDE R4, R2, 0x2, R20 ;  /* 0x0000000202047825 */ /* 0x008fc800078e0214 */
[----:B------:R-:W-:Y:S01]  /*a9080*/  VIADD R3, R0, 0x6c ;  /* 0x0000006c00037836 */ /* 0x000fe20000000000 */
[----:B------:R-:W3:Y:S04]  /*a9090*/  LDL R27, [R1+0x6a4] ;  /* 0x0006a400011b7983 */ /* 0x000ee80000100800 */
[----:B--2---:R0:W-:Y:S04]  /*a90a0*/  @P0 STG.E.U16 desc[UR50][R4.64], R17 ;  /* 0x0000001104000986 */ /* 0x0041e8000c101532 */
[----:B------:R-:W2:Y:S01]  /*a90b0*/  LDL R29, [R1+0x1be8] ;  /* 0x001be800011d7983 */ /* 0x000ea20000100800 */
[----:B------:R-:W-:-:S02]  /*a90c0*/  ISETP.GE.AND P0, PT, R3, UR17, PT ;  /* 0x0000001103007c0c */ /* 0x000fc4000bf06270 */
[----:B------:R-:W-:Y:S01]  /*a90d0*/  PRMT R3, R17, 0x7632, R3 ;  /* 0x0000763211037816 */ /* 0x000fe20000000003 */
[----:B------:R1:W-:Y:S01]  /*a90e0*/  STL [R1+0x304c], R0 ;  /* 0x00304c0001007387 */ /* 0x0003e20000100800 */
[----:B------:R-:W-:Y:S01]  /*a90f0*/  ISETP.LT.AND P3, PT, R16, UR4, !P2 ;  /* 0x0000000410007c0c */ /* 0x000fe2000d761270 */
[----:B0-----:R-:W-:-:S04]  /*a9100*/  IMAD.WIDE R4, R2, 0x2, R14 ;  /* 0x0000000202047825 */ /* 0x001fc800078e020e */
[----:B------:R-:W-:Y:S01]  /*a9110*/  IMAD.WIDE R16, R2, 0x2, R12 ;  /* 0x0000000202107825 */ /* 0x000fe200078e020c */
[----:B-1----:R-:W2:Y:S04]  /*a9120*/  LDL.LU R0, [R1+0x6e4] ;  /* 0x0006e40001007983 */ /* 0x002ea80000300800 */
[----:B------:R0:W-:Y:S04]  /*a9130*/  STL [R1+0x3050], R13 ;  /* 0x0030500d01007387 */ /* 0x0001e80000100800 */
[----:B0-----:R-:W2:Y:S01]  /*a9140*/  LDL.LU R13, [R1+0x6d4] ;  /* 0x0006d400010d7983 */ /* 0x001ea20000300800 */
[----:B----4-:R-:W-:-:S02]  /*a9150*/  ISETP.LT.AND P6, PT, R26, UR4, !P2 ;  /* 0x000000041a007c0c */ /* 0x010fc4000d7c1270 */
[----:B------:R-:W-:Y:S02]  /*a9160*/  ISETP.LT.AND P5, PT, R18, UR4, !P2 ;  /* 0x0000000412007c0c */ /* 0x000fe4000d7a1270 */
[----:B------:R-:W-:Y:S02]  /*a9170*/  ISETP.LT.AND P4, PT, R19, UR4, !P2 ;  /* 0x0000000413007c0c */ /* 0x000fe4000d781270 */
[----:B------:R-:W-:Y:S02]  /*a9180*/  ISETP.LT.AND P2, PT, R7, UR4, !P2 ;  /* 0x0000000407007c0c */ /* 0x000fe4000d741270 */
[----:B------:R-:W4:Y:S05]  /*a9190*/  LDL.LU R7, [R1+0x3054] ;  /* 0x0030540001077983 */ /* 0x000f2a0000300800 */
[----:B------:R0:W-:Y:S04]  /*a91a0*/  @P6 STG.E.U16 desc[UR50][R4.64], R3 ;  /* 0x0000000304006986 */ /* 0x0001e8000c101532 */
[----:B0-----:R-:W2:Y:S01]  /*a91b0*/  LDL.LU R4, [R1+0x6a4] ;  /* 0x0006a40001047983 */ /* 0x001ea20000300800 */
[----:B------:R-:W-:Y:S01]  /*a91c0*/  IMAD.WIDE R18, R2, 0x2, R10 ;  /* 0x0000000202127825 */ /* 0x000fe200078e020a */
[----:B---3--:R-:W-:-:S02]  /*a91d0*/  PRMT R28, R27, 0x7632, R28 ;  /* 0x000076321b1c7816 */ /* 0x008fc4000000001c */
[----:B------:R-:W3:Y:S04]  /*a91e0*/  LDL.LU R5, [R1+0x6c4] ;  /* 0x0006c40001057983 */ /* 0x000ee80000300800 */
[----:B--2---:R0:W-:Y:S04]  /*a91f0*/  @P5 STG.E.U16 desc[UR50][R16.64], R4 ;  /* 0x0000000410005986 */ /* 0x0041e8000c101532 */
[----:B------:R1:W-:Y:S04]  /*a9200*/  @P4 STG.E.U16 desc[UR50][R18.64], R28 ;  /* 0x0000001c12004986 */ /* 0x0003e8000c101532 */
[----:B0-----:R-:W2:Y:S04]  /*a9210*/  LDL R16, [R1+0x1bf4] ;  /* 0x001bf40001107983 */ /* 0x001ea80000100800 */
[----:B-1----:R-:W2:Y:S04]  /*a9220*/  LDL R18, [R1+0x1bec] ;  /* 0x001bec0001127983 */ /* 0x002ea80000100800 */
[----:B------:R-:W2:Y:S04]  /*a9230*/  LDL R19, [R1+0x1bf0] ;  /* 0x001bf00001137983 */ /* 0x000ea80000100800 */
[----:B------:R-:W2:Y:S01]  /*a9240*/  LDL R17, [R1+0x1bf8] ;  /* 0x001bf80001117983 */ /* 0x000ea20000100800 */
[----:B------:R-:W-:Y:S01]  /*a9250*/  IMAD.WIDE R26, R2, 0x2, R8 ;  /* 0x00000002021a7825 */ /* 0x000fe200078e0208 */
[----:B------:R-:W-:-:S02]  /*a9260*/  ISETP.LT.AND P6, PT, R29, UR4, !P1 ;  /* 0x000000041d007c0c */ /* 0x000fc4000cfc1270 */
[----:B---3--:R-:W-:Y:S02]  /*a9270*/  PRMT R3, R5, 0x7632, R3 ;  /* 0x0000763205037816 */ /* 0x008fe40000000003 */
[----:B------:R4:W-:Y:S01]  /*a9280*/  @P3 STG.E.U16 desc[UR50][R26.64], R5 ;  /* 0x000000051a003986 */ /* 0x0009e2000c101532 */
[----:B------:R-:W-:Y:S01]  /*a9290*/  PRMT R28, R13, 0x7632, R28 ;  /* 0x000076320d1c7816 */ /* 0x000fe2000000001c */
[----:B----4-:R-:W-:-:S04]  /*a92a0*/  IMAD.WIDE R4, R2, 0x2, R6 ;  /* 0x0000000202047825 */ /* 0x010fc800078e0206 */
        /* <DEDUP_REMOVED lines=22> */
[----:B------:R-:W-:-:S05]  /*a9410*/  IMAD.WIDE R4, R2, 0x2, R14 ;  /* 0x0000000202047825 */ /* 0x000fca00078e020e */
[----:B------:R-:W-:Y:S01]  /*a9420*/  @P3 STG.E.U16 desc[UR50][R4.64], R3 ;  /* 0x0000000304003986 */ /* 0x000fe2000c101532 */
[----:B---3--:R-:W-:-:S03]  /*a9430*/  VIADD R29, R0, 0x6d ;  /* 0x0000006d001d7836 */ /* 0x008fc60000000000 */
[----:B------:R0:W-:Y:S04]  /*a9440*/  STL [R1+0x3044], R0 ;  /* 0x0030440001007387 */ /* 0x0001e80000100800 */
[----:B0-----:R-:W3:Y:S01]  /*a9450*/  LDL.LU R0, [R1+0x704] ;  /* 0x0007040001007983 */ /* 0x001ee20000300800 */
[----:B--2---:R-:W-:Y:S01]  /*a9460*/  ISETP.LT.AND P5, PT, R17, UR4, !P1 ;  /* 0x0000000411007c0c */ /* 0x004fe2000cfa1270 */
[----:B------:R-:W-:Y:S01]  /*a9470*/  IMAD.WIDE R26, R2, 0x2, R12 ;  /* 0x00000002021a7825 */ /* 0x000fe200078e020c */
[----:B------:R-:W-:Y:S02]  /*a9480*/  ISETP.LT.AND P4, PT, R28, UR4, !P1 ;  /* 0x000000041c007c0c */ /* 0x000fe4000cf81270 */
[----:B----4-:R-:W-:Y:S02]  /*a9490*/  PRMT R3, R16, 0x7632, R3 ;  /* 0x0000763210037816 */ /* 0x010fe40000000003 */
[----:B------:R-:W-:Y:S01]  /*a94a0*/  ISETP.LT.AND P3, PT, R18, UR4, !P1 ;  /* 0x0000000412007c0c */ /* 0x000fe2000cf61270 */
[----:B------:R0:W-:Y:S01]  /*a94b0*/  @P2 STG.E.U16 desc[UR50][R26.64], R16 ;  /* 0x000000101a002986 */ /* 0x0001e2000c101532 */
[----:B------:R-:W-:-:S03]  /*a94c0*/  IMAD.WIDE R4, R2, 0x2, R8 ;  /* 0x0000000202047825 */ /* 0x000fc600078e0208 */
[----:B------:R1:W-:Y:S01]  /*a94d0*/  STL [R1+0x3048], R9 ;  /* 0x0030480901007387 */ /* 0x0003e20000100800 */
[----:B------:R-:W-:Y:S02]  /*a94e0*/  ISETP.GE.AND P1, PT, R29, UR15, PT ;  /* 0x0000000f1d007c0c */ /* 0x000fe4000bf26270 */
[----:B------:R-:W-:Y:S01]  /*a94f0*/  ISETP.LT.AND P2, PT, R19, UR4, !P0 ;  /* 0x0000000413007c0c */ /* 0x000fe2000c741270 */
[C---:B------:R-:W-:Y:S02]  /*a9500*/  VIADD R28, R2.reuse, UR5 ;  /* 0x00000005021c7c36 */ /* 0x040fe40008000000 */
[C---:B0-----:R-:W-:Y:S01]  /*a9510*/  IMAD.WIDE R16, R2.reuse, 0x2, R10 ;  /* 0x0000000202107825 */ /* 0x041fe200078e020a */
[----:B-1----:R-:W2:Y:S04]  /*a9520*/  LDL R9, [R1+0x6a8] ;  /* 0x0006a80001097983 */ /* 0x002ea80000100800 */
[----:B------:R0:W-:Y:S01]  /*a9530*/  STL [R1+0x3030], R29 ;  /* 0x0030301d01007387 */ /* 0x0001e20000100800 */
[----:B------:R-:W-:Y:S01]  /*a9540*/  IMAD.WIDE R18, R2, 0x2, R6 ;  /* 0x0000000202127825 */ /* 0x000fe200078e0206 */
[----:B------:R-:W-:-:S02]  /*a9550*/  ULDC UR5, c[0x0][0x248] ;  /* 0x0000920000057ab9 */ /* 0x000fc40000000800 */
[----:B------:R1:W-:Y:S04]  /*a9560*/  @P5 STG.E.U16 desc[UR50][R16.64], R3 ;  /* 0x0000000310005986 */ /* 0x0003e8000c101532 */
[----:B0-----:R-:W4:Y:S04]  /*a9570*/  LDL R29, [R1+0x1bf4] ;  /* 0x001bf400011d7983 */ /* 0x001f280000100800 */
[----:B-1----:R-:W2:Y:S04]  /*a9580*/  LDL.LU R3, [R1+0x678] ;  /* 0x0006780001037983 */ /* 0x002ea80000300800 */
[----:B------:R-:W4:Y:S04]  /*a9590*/  LDL R16, [R1+0x1bfc] ;  /* 0x001bfc0001107983 */ /* 0x000f280000100800 */
[----:B------:R-:W4:Y:S01]  /*a95a0*/  LDL R17, [R1+0x1c00] ;  /* 0x001c000001117983 */ /* 0x000f220000100800 */
[----:B---3--:R-:W-:-:S03]  /*a95b0*/  PRMT R2, R0, 0x7632, R2 ;  /* 0x0000763200027816 */ /* 0x008fc60000000002 */
[----:B------:R0:W-:Y:S04]  /*a95c0*/  @P4 STG.E.U16 desc[UR50][R4.64], R0 ;  /* 0x0000000004004986 */ /* 0x0001e8000c101532 */
[----:B------:R1:W-:Y:S04]  /*a95d0*/  @P3 STG.E.U16 desc[UR50][R18.64], R2 ;  /* 0x0000000212003986 */ /* 0x0003e8000c101532 */
[----:B0-----:R-:W3:Y:S04]  /*a95e0*/  LDL R5, [R1+0x1bf8] ;  /* 0x001bf80001057983 */ /* 0x001ee80000100800 */
[----:B------:R-:W3:Y:S04]  /*a95f0*/  LDL.LU R0, [R1+0x6c8] ;  /* 0x0006c80001007983 */ /* 0x000ee80000300800 */
[----:B-1----:R-:W4:Y:S04]  /*a9600*/  LDL R18, [R1+0x1bf0] ;  /* 0x001bf00001127983 */ /* 0x002f280000100800 */
[----:B------:R-:W3:Y:S01]  /*a9610*/  LDL R19, [R1+0x6b8] ;  /* 0x0006b80001137983 */ /* 0x000ee20000100800 */
[----:B------:R-:W-:-:S03]  /*a9620*/  IMAD.WIDE R26, R28, 0x2, R24 ;  /* 0x000000021c1a7825 */ /* 0x000fc600078e0218 */
[----:B------:R-:W-:Y:S04]  /*a9630*/  STL [R1+0x3040], R21 ;  /* 0x0030401501007387 */ /* 0x000fe80000100800 */
[----:B--2---:R0:W-:Y:S01]  /*a9640*/  @P6 STG.E.U16 desc[UR50][R26.64], R3 ;  /* 0x000000031a006986 */ /* 0x0041e2000c101532 */
[----:B------:R-:W-:Y:S01]  /*a9650*/  PRMT R4, R3, 0x7632, R4 ;  /* 0x0000763203047816 */ /* 0x000fe20000000004 */
[----:B0-----:R-:W-:-:S05]  /*a9660*/  IMAD.WIDE R2, R28, 0x2, R22 ;  /* 0x000000021c027825 */ /* 0x001fca00078e0216 */
[----:B------:R0:W-:Y:S02]  /*a9670*/  @P2 STG.E.U16 desc[UR50][R2.64], R4 ;  /* 0x0000000402002986 */ /* 0x0001e4000c101532 */
[----:B0-----:R-:W-:Y:S02]  /*a9680*/  IMAD.WIDE R2, R28, 0x2, R20 ;  /* 0x000000021c027825 */ /* 0x001fe400078e0214 */
[----:B------:R-:W2:Y:S04]  /*a9690*/  LDL R21, [R1+0x1bf8] ;  /* 0x001bf80001157983 */ /* 0x000ea80000100800 */
[----:B------:R0:W-:Y:S01]  /*a96a0*/  STL [R1+0x303c], R10 ;  /* 0x00303c0a01007387 */ /* 0x0001e20000100800 */
[----:B----4-:R-:W-:Y:S02]  /*a96b0*/  ISETP.LT.AND P3, PT, R18, UR4, !P0 ;  /* 0x0000000412007c0c */ /* 0x010fe4000c761270 */
[----:B---3--:R-:W-:Y:S01]  /*a96c0*/  PRMT R26, R19, 0x7632, R26 ;  /* 0x00007632131a7816 */ /* 0x008fe2000000001a */
[----:B------:R-:W-:-:S02]  /*a96d0*/  IMAD.WIDE R18, R28, 0x2, R10 ;  /* 0x000000021c127825 */ /* 0x000fc400078e020a */
[----:B0-----:R-:W3:Y:S04]  /*a96e0*/  LDL.LU R10, [R1+0x6b8] ;  /* 0x0006b800010a7983 */ /* 0x001ee80000300800 */
[----:B------:R0:W-:Y:S04]  /*a96f0*/  STL [R1+0x3038], R11 ;  /* 0x0030380b01007387 */ /* 0x0001e80000100800 */
[----:B0-----:R-:W4:Y:S01]  /*a9700*/  LDL R11, [R1+0x1c04] ;  /* 0x001c0400010b7983 */ /* 0x001f220000100800 */
[----:B------:R-:W-:Y:S02]  /*a9710*/  ISETP.LT.AND P4, PT, R29, UR4, !P0 ;  /* 0x000000041d007c0c */ /* 0x000fe4000c781270 */
[----:B------:R-:W-:Y:S01]  /*a9720*/  ISETP.LT.AND P5, PT, R5, UR4, !P0 ;  /* 0x0000000405007c0c */ /* 0x000fe2000c7a1270 */
[----:B------:R-:W-:Y:S01]  /*a9730*/  IMAD.WIDE R4, R28, 0x2, R14 ;  /* 0x000000021c047825 */ /* 0x000fe200078e020e */
[----:B------:R-:W-:-:S02]  /*a9740*/  ISETP.LT.AND P6, PT, R16, UR4, !P0 ;  /* 0x0000000410007c0c */ /* 0x000fc4000c7c1270 */
[----:B------:R-:W-:Y:S02]  /*a9750*/  ISETP.LT.AND P2, PT, R17, UR4, !P0 ;  /* 0x0000000411007c0c */ /* 0x000fe4000c741270 */
[----:B------:R-:W-:Y:S02]  /*a9760*/  PRMT R27, R9, 0x7632, R27 ;  /* 0x00007632091b7816 */ /* 0x000fe4000000001b */
[----:B------:R-:W2:Y:S04]  /*a9770*/  LDL.LU R9, [R1+0x3048] ;  /* 0x0030480001097983 */ /* 0x000ea80000300800 */
[----:B---3--:R0:W-:Y:S04]  /*a9780*/  @P3 STG.E.U16 desc[UR50][R2.64], R10 ;  /* 0x0000000a02003986 */ /* 0x0081e8000c101532 */
[----:B------:R1:W-:Y:S01]  /*a9790*/  @P4 STG.E.U16 desc[UR50][R4.64], R26 ;  /* 0x0000001a04004986 */ /* 0x0003e2000c101532 */
[----:B----4-:R-:W-:-:S03]  /*a97a0*/  ISETP.LT.AND P0, PT, R11, UR4, !P0 ;  /* 0x000000040b007c0c */ /* 0x010fc6000c701270 */
[----:B------:R-:W3:Y:S04]  /*a97b0*/  LDL.LU R11, [R1+0x6e8] ;  /* 0x0006e800010b7983 */ /* 0x000ee80000300800 */
[----:B0-----:R-:W4:Y:S04]  /*a97c0*/  LDL R3, [R1+0x1be8] ;  /* 0x001be80001037983 */ /* 0x001f280000100800 */
[----:B------:R-:W3:Y:S04]  /*a97d0*/  LDL R10, [R1+0x1bfc] ;  /* 0x001bfc00010a7983 */ /* 0x000ee80000100800 */
[----:B-1----:R-:W2:Y:S01]  /*a97e0*/  LDL.LU R5, [R1+0x6a8] ;  /* 0x0006a80001057983 */ /* 0x002ea20000300800 */
[----:B------:R-:W-:Y:S01]  /*a97f0*/  IMAD.WIDE R16, R28, 0x2, R12 ;  /* 0x000000021c107825 */ /* 0x000fe200078e020c */
[----:B------:R-:W-:-:S02]  /*a9800*/  PRMT R2, R0, 0x7632, R2 ;  /* 0x0000763200027816 */ /* 0x000fc40000000002 */
[----:B------:R-:W-:Y:S02]  /*a9810*/  ISETP.LT.AND P4, PT, R29, UR4, !P1 ;  /* 0x000000041d007c0c */ /* 0x000fe4000cf81270 */
[----:B--2---:R0:W-:Y:S04]  /*a9820*/  @P5 STG.E.U16 desc[UR50][R16.64], R5 ;  /* 0x0000000510005986 */ /* 0x0041e8000c101532 */
[----:B------:R1:W-:Y:S01]  /*a9830*/  @P6 STG.E.U16 desc[UR50][R18.64], R27 ;  /* 0x0000001b12006986 */ /* 0x0003e2000c101532 */
[----:B0-----:R-:W-:-:S03]  /*a9840*/  IMAD.WIDE R4, R28, 0x2, R8 ;  /* 0x000000021c047825 */ /* 0x001fc600078e0208 */
[----:B-1----:R-:W2:Y:S04]  /*a9850*/  LDL.LU R19, [R1+0x6d8] ;  /* 0x0006d80001137983 */ /* 0x002ea80000300800 */
[----:B------:R-:W2:Y:S04]  /*a9860*/  LDL R27, [R1+0x1bec] ;  /* 0x001bec00011b7983 */ /* 0x000ea80000100800 */
[----:B------:R0:W-:Y:S01]  /*a9870*/  @P2 STG.E.U16 desc[UR50][R4.64], R0 ;  /* 0x0000000004002986 */ /* 0x0001e2000c101532 */
[----:B------:R-:W-:-:S03]  /*a9880*/  ISETP.LT.AND P5, PT, R21, UR4, !P1 ;  /* 0x0000000415007c0c */ /* 0x000fc6000cfa1270 */
[----:B0-----:R-:W2:Y:S04]  /*a9890*/  LDL.LU R0, [R1+0x3044] ;  /* 0x0030440001007983 */ /* 0x001ea80000300800 */
[----:B------:R-:W2:Y:S04]  /*a98a0*/  LDL R5, [R1+0x1bf0] ;  /* 0x001bf00001057983 */ /* 0x000ea80000100800 */
[----:B------:R-:W2:Y:S04]  /*a98b0*/  LDL.LU R29, [R1+0x67c] ;  /* 0x00067c00011d7983 */ /* 0x000ea80000300800 */
[----:B------:R-:W2:Y:S01]  /*a98c0*/  LDL.LU R21, [R1+0x3040] ;  /* 0x0030400001157983 */ /* 0x000ea20000300800 */
[----:B----4-:R-:W-:Y:S01]  /*a98d0*/  ISETP.LT.AND P3, PT, R3, UR4, !P1 ;  /* 0x0000000403007c0c */ /* 0x010fe2000cf61270 */
[----:B------:R-:W-:-:S04]  /*a98e0*/  IMAD.WIDE R16, R28, 0x2, R6 ;  /* 0x000000021c107825 */ /* 0x000fc800078e0206 */
[----:B------:R-:W-:Y:S01]  /*a98f0*/  VIADD R3, R28, UR5 ;  /* 0x000000051c037c36 */ /* 0x000fe20008000000 */
[----:B---3--:R-:W-:Y:S01]  /*a9900*/  PRMT R26, R11, 0x7632, R26 ;  /* 0x000076320b1a7816 */ /* 0x008fe2000000001a */
[----:B------:R-:W-:Y:S01]  /*a9910*/  ULDC UR5, c[0x0][0x248] ;  /* 0x0000920000057ab9 */ /* 0x000fe20000000800 */
[----:B------:R0:W-:Y:S02]  /*a9920*/  @P0 STG.E.U16 desc[UR50][R16.64], R2 ;  /* 0x0000000210000986 */ /* 0x0001e4000c101532 */
[----:B0-----:R-:W-:Y:S01]  /*a9930*/  IMAD.WIDE R16, R3, 0x2, R22 ;  /* 0x0000000203107825 */ /* 0x001fe200078e0216 */
[----:B--2---:R-:W-:Y:S02]  /*a9940*/  ISETP.LT.AND P6, PT, R27, UR4, !P1 ;  /* 0x000000041b007c0c */ /* 0x004fe4000cfc1270 */
[----:B------:R-:W-:Y:S01]  /*a9950*/  PRMT R18, R19, 0x7632, R18 ;  /* 0x0000763213127816 */ /* 0x000fe20000000012 */
[----:B------:R-:W-:Y:S01]  /*a9960*/  VIADD R2, R0, 0x6e ;  /* 0x0000006e00027836 */ /* 0x000fe20000000000 */
[----:B------:R-:W-:Y:S01]  /*a9970*/  ISETP.LT.AND P2, PT, R5, UR4, !P1 ;  /* 0x0000000405007c0c */ /* 0x000fe2000cf41270 */
[----:B------:R-:W-:-:S03]  /*a9980*/  IMAD.WIDE R4, R3, 0x2, R24 ;  /* 0x0000000203047825 */ /* 0x000fc600078e0218 */
[----:B------:R-:W-:Y:S01]  /*a9990*/  ISETP.GE.AND P0, PT, R2, UR13, PT ;  /* 0x0000000d02007c0c */ /* 0x000fe2000bf06270 */
[----:B------:R-:W-:Y:S01]  /*a99a0*/  VIADD R2, R0, 0x6f ;  /* 0x0000006f00027836 */ /* 0x000fe20000000000 */
[----:B------:R0:W-:Y:S04]  /*a99b0*/  @P3 STG.E.U16 desc[UR50][R4.64], R19 ;  /* 0x0000001304003986 */ /* 0x0001e8000c101532 */
[----:B------:R-:W-:Y:S04]  /*a99c0*/  @P6 STG.E.U16 desc[UR50][R16.64], R18 ;  /* 0x0000001210006986 */ /* 0x000fe8000c101532 */
[----:B------:R1:W-:Y:S01]  /*a99d0*/  STL [R1+0x3034], R0 ;  /* 0x0030340001007387 */ /* 0x0003e20000100800 */
[----:B------:R-:W-:-:S02]  /*a99e0*/  ISETP.LT.AND P6, PT, R10, UR4, !P1 ;  /* 0x000000040a007c0c */ /* 0x000fc4000cfc1270 */
[----:B------:R-:W-:Y:S01]  /*a99f0*/  ISETP.GE.AND P3, PT, R2, UR11, PT ;  /* 0x0000000b02007c0c */ /* 0x000fe2000bf66270 */
[C---:B0-----:R-:W-:Y:S01]  /*a9a00*/  IMAD.WIDE R4, R3.reuse, 0x2, R20 ;  /* 0x0000000203047825 */ /* 0x041fe200078e0214 */
[----:B-1----:R-:W2:Y:S03]  /*a9a10*/  LDL.LU R0, [R1+0x708] ;  /* 0x0007080001007983 */ /* 0x002ea60000300800 */
[C---:B------:R-:W-:Y:S01]  /*a9a20*/  IMAD.WIDE R16, R3.reuse, 0x2, R14 ;  /* 0x0000000203107825 */ /* 0x040fe200078e020e */
[----:B------:R-:W3:Y:S04]  /*a9a30*/  LDL.LU R10, [R1+0x303c] ;  /* 0x00303c00010a7983 */ /* 0x000ee80000300800 */
[----:B------:R-:W4:Y:S04]  /*a9a40*/  LDL R2, [R1+0x1be8] ;  /* 0x001be80001027983 */ /* 0x000f280000100800 */
[----:B------:R0:W-:Y:S04]  /*a9a50*/  @P2 STG.E.U16 desc[UR50][R4.64], R11 ;  /* 0x0000000b04002986 */ /* 0x0001e8000c101532 */
[----:B------:R1:W-:Y:S04]  /*a9a60*/  @P4 STG.E.U16 desc[UR50][R16.64], R26 ;  /* 0x0000001a10004986 */ /* 0x0003e8000c101532 */
[----:B0-----:R-:W3:Y:S04]  /*a9a70*/  LDL.LU R11, [R1+0x3038] ;  /* 0x00303800010b7983 */ /* 0x001ee80000300800 */
[----:B------:R-:W2:Y:S04]  /*a9a80*/  LDL R4, [R1+0x1c00] ;  /* 0x001c000001047983 */ /* 0x000ea80000100800 */
[----:B------:R-:W4:Y:S04]  /*a9a90*/  LDL R5, [R1+0x1c04] ;  /* 0x001c040001057983 */ /* 0x000f280000100800 */
[----:B-1----:R-:W3:Y:S01]  /*a9aa0*/  LDL.LU R17, [R1+0x6f8] ;  /* 0x0006f80001117983 */ /* 0x002ee20000300800 */
[----:B------:R-:W-:-:S03]  /*a9ab0*/  IMAD.WIDE R18, R3, 0x2, R12 ;  /* 0x0000000203127825 */ /* 0x000fc600078e020c */
[----:B------:R-:W-:Y:S01]  /*a9ac0*/  STL [R1+0x302c], R9 ;  /* 0x00302c0901007387 */ /* 0x000fe20000100800 */
[----:B------:R-:W-:Y:S02]  /*a9ad0*/  PRMT R28, R29, 0x7632, R28 ;  /* 0x000076321d1c7816 */ /* 0x000fe4000000001c */
[----:B--2---:R-:W-:Y:S02]  /*a9ae0*/  ISETP.LT.AND P2, PT, R4, UR4, !P1 ;  /* 0x0000000404007c0c */ /* 0x004fe4000cf41270 */
[----:B----4-:R-:W-:Y:S02]  /*a9af0*/  ISETP.LT.AND P1, PT, R5, UR4, !P1 ;  /* 0x0000000405007c0c */ /* 0x010fe4000cf21270 */
[----:B---3--:R-:W-:Y:S01]  /*a9b00*/  PRMT R16, R17, 0x7632, R16 ;  /* 0x0000763211107816 */ /* 0x008fe20000000010 */
[----:B------:R-:W-:Y:S01]  /*a9b10*/  IMAD.WIDE R4, R3, 0x2, R10 ;  /* 0x0000000203047825 */ /* 0x000fe200078e020a */
[----:B------:R-:W-:Y:S01]  /*a9b20*/  @P5 STG.E.U16 desc[UR50][R18.64], R17 ;  /* 0x0000001112005986 */ /* 0x000fe2000c101532 */
[----:B------:R-:W-:-:S02]  /*a9b30*/  ISETP.LT.AND P5, PT, R2, UR4, !P0 ;  /* 0x0000000402007c0c */ /* 0x000fc4000c7a1270 */
[----:B------:R-:W-:Y:S01]  /*a9b40*/  VIADD R2, R3, UR5 ;  /* 0x0000000503027c36 */ /* 0x000fe20008000000 */
[----:B------:R-:W-:Y:S01]  /*a9b50*/  ISETP.LT.AND P4, PT, R27, UR4, !P0 ;  /* 0x000000041b007c0c */ /* 0x000fe2000c781270 */
[----:B------:R0:W-:Y:S01]  /*a9b60*/  @P6 STG.E.U16 desc[UR50][R4.64], R16 ;  /* 0x0000001004006986 */ /* 0x0001e2000c101532 */
[----:B------:R-:W-:Y:S01]  /*a9b70*/  ULDC UR5, c[0x0][0x248] ;  /* 0x0000920000057ab9 */ /* 0x000fe20000000800 */
[----:B0-----:R-:W-:-:S04]  /*a9b80*/  IMAD.WIDE R4, R3, 0x2, R8 ;  /* 0x0000000203047825 */ /* 0x001fc800078e0208 */
[----:B------:R-:W-:Y:S01]  /*a9b90*/  IMAD.WIDE R16, R3, 0x2, R6 ;  /* 0x0000000203107825 */ /* 0x000fe200078e0206 */
[----:B------:R-:W-:Y:S01]  /*a9ba0*/  PRMT R3, R0, 0x7632, R3 ;  /* 0x0000763200037816 */ /* 0x000fe20000000003 */
[----:B------:R-:W2:Y:S04]  /*a9bb0*/  LDL.LU R9, [R1+0x6bc] ;  /* 0x0006bc0001097983 */ /* 0x000ea80000300800 */
[----:B------:R0:W-:Y:S04]  /*a9bc0*/  @P2 STG.E.U16 desc[UR50][R4.64], R0 ;  /* 0x0000000004002986 */ /* 0x0001e8000c101532 */
[----:B------:R1:W-:Y:S01]  /*a9bd0*/  @P1 STG.E.U16 desc[UR50][R16.64], R3 ;  /* 0x0000000310001986 */ /* 0x0003e2000c101532 */
[----:B------:R-:W-:-:S03]  /*a9be0*/  IMAD.WIDE R18, R2, 0x2, R24 ;  /* 0x0000000202127825 */ /* 0x000fc600078e0218 */
[----:B0-----:R-:W3:Y:S04]  /*a9bf0*/  LDL.LU R0, [R1+0x3034] ;  /* 0x0030340001007983 */ /* 0x001ee80000300800 */
[----:B-1----:R-:W4:Y:S04]  /*a9c00*/  LDL R3, [R1+0x1bf0] ;  /* 0x001bf00001037983 */ /* 0x002f280000100800 */
[----:B------:R-:W3:Y:S04]  /*a9c10*/  LDL R16, [R1+0x1bf4] ;  /* 0x001bf40001107983 */ /* 0x000ee80000100800 */
[----:B------:R-:W3:Y:S04]  /*a9c20*/  LDL R17, [R1+0x1bf8] ;  /* 0x001bf80001117983 */ /* 0x000ee80000100800 */
[----:B------:R-:W3:Y:S04]  /*a9c30*/  LDL R4, [R1+0x1bfc] ;  /* 0x001bfc0001047983 */ /* 0x000ee80000100800 */
[----:B------:R-:W3:Y:S04]  /*a9c40*/  LDL R5, [R1+0x1c00] ;  /* 0x001c000001057983 */ /* 0x000ee80000100800 */
[----:B------:R0:W-:Y:S04]  /*a9c50*/  @P5 STG.E.U16 desc[UR50][R18.64], R29 ;  /* 0x0000001d12005986 */ /* 0x0001e8000c101532 */
[----:B0-----:R-:W3:Y:S01]  /*a9c60*/  LDL.LU R29, [R1+0x3030] ;  /* 0x00303000011d7983 */ /* 0x001ee20000300800 */
[----:B------:R-:W-:-:S03]  /*a9c70*/  IMAD.WIDE R18, R2, 0x2, R12 ;  /* 0x0000000202127825 */ /* 0x000fc600078e020c */
[----:B------:R0:W-:Y:S04]  /*a9c80*/  STL [R1+0x3028], R12 ;  /* 0x0030280c01007387 */ /* 0x0001e80000100800 */
[----:B0-----:R-:W3:Y:S04]  /*a9c90*/  LDL R12, [R1+0x1c04] ;  /* 0x001c0400010c7983 */ /* 0x001ee80000100800 */
[----:B------:R0:W-:Y:S04]  /*a9ca0*/  STL [R1+0x3024], R13 ;  /* 0x0030240d01007387 */ /* 0x0001e80000100800 */
[----:B0-----:R-:W3:Y:S01]  /*a9cb0*/  LDL.LU R13, [R1+0x6ac] ;  /* 0x0006ac00010d7983 */ /* 0x001ee20000300800 */
[----:B------:R-:W-:-:S05]  /*a9cc0*/  IMAD.WIDE R26, R2, 0x2, R22 ;  /* 0x00000002021a7825 */ /* 0x000fca00078e0216 */
[----:B------:R2:W-:Y:S02]  /*a9cd0*/  @P4 STG.E.U16 desc[UR50][R26.64], R28 ;  /* 0x0000001c1a004986 */ /* 0x0005e4000c101532 */
[----:B--2---:R-:W-:Y:S02]  /*a9ce0*/  PRMT R28, R9, 0x7632, R28 ;  /* 0x00007632091c7816 */ /* 0x004fe4000000001c */
[----:B----4-:R-:W-:Y:S02]  /*a9cf0*/  ISETP.LT.AND P1, PT, R3, UR4, !P0 ;  /* 0x0000000403007c0c */ /* 0x010fe4000c721270 */
[----:B---3--:R-:W-:Y:S02]  /*a9d00*/  ISETP.LT.AND P2, PT, R16, UR4, !P0 ;  /* 0x0000000410007c0c */ /* 0x008fe4000c741270 */
[----:B------:R-:W-:Y:S02]  /*a9d10*/  ISETP.LT.AND P4, PT, R17, UR4, !P0 ;  /* 0x0000000411007c0c */ /* 0x000fe4000c781270 */
[----:B------:R-:W-:-:S02]  /*a9d20*/  ISETP.LT.AND P6, PT, R4, UR4, !P0 ;  /* 0x0000000404007c0c */ /* 0x000fc4000c7c1270 */
[----:B------:R-:W-:Y:S01]  /*a9d30*/  ISETP.LT.AND P5, PT, R5, UR4, !P0 ;  /* 0x0000000405007c0c */ /* 0x000fe2000c7a1270 */
[----:B------:R-:W-:-:S04]  /*a9d40*/  IMAD.WIDE R4, R2, 0x2, R20 ;  /* 0x0000000202047825 */ /* 0x000fc800078e0214 */
[----:B------:R-:W-:Y:S02]  /*a9d50*/  VIADD R3, R0, 0x70 ;  /* 0x0000007000037836 */ /* 0x000fe40000000000 */
[C---:B------:R-:W-:Y:S01]  /*a9d60*/  IMAD.WIDE R16, R2.reuse, 0x2, R14 ;  /* 0x0000000202107825 */ /* 0x040fe200078e020e */
[----:B------:R0:W-:Y:S02]  /*a9d70*/  @P1 STG.E.U16 desc[UR50][R4.64], R9 ;  /* 0x0000000904001986 */ /* 0x0001e4000c101532 */
[----:B------:R-:W-:Y:S02]  /*a9d80*/  ISETP.GE.AND P1, PT, R3, UR9, PT ;  /* 0x0000000903007c0c */ /* 0x000fe4000bf26270 */
[----:B------:R1:W-:Y:S04]  /*a9d90*/  @P2 STG.E.U16 desc[UR50][R16.64], R28 ;  /* 0x0000001c10002986 */ /* 0x0003e8000c101532 */
[----:B0-----:R-:W2:Y:S04]  /*a9da0*/  LDL.LU R9, [R1+0x302c] ;  /* 0x00302c0001097983 */ /* 0x001ea80000300800 */
[----:B------:R-:W3:Y:S04]  /*a9db0*/  LDL.LU R3, [R1+0x6cc] ;  /* 0x0006cc0001037983 */ /* 0x000ee80000300800 */
[----:B-1----:R-:W4:Y:S01]  /*a9dc0*/  LDL R17, [R1+0x1bec] ;  /* 0x001bec0001117983 */ /* 0x002f220000100800 */
[----:B------:R-:W-:Y:S01]  /*a9dd0*/  IMAD.WIDE R26, R2, 0x2, R10 ;  /* 0x00000002021a7825 */ /* 0x000fe200078e020a */
[----:B------:R-:W-:-:S02]  /*a9de0*/  ISETP.LT.AND P2, PT, R12, UR4, !P0 ;  /* 0x000000040c007c0c */ /* 0x000fc4000c741270 */
[----:B------:R-:W3:Y:S04]  /*a9df0*/  LDL R28, [R1+0x1c00] ;  /* 0x001c0000011c7983 */ /* 0x000ee80000100800 */
[----:B------:R-:W3:Y:S04]  /*a9e00*/  LDL R12, [R1+0x1bfc] ;  /* 0x001bfc00010c7983 */ /* 0x000ee80000100800 */
[----:B------:R0:W-:Y:S04]  /*a9e10*/  @P4 STG.E.U16 desc[UR50][R18.64], R13 ;  /* 0x0000000d12004986 */ /* 0x0001e8000c101532 */
[----:B0-----:R-:W3:Y:S04]  /*a9e20*/  LDL R18, [R1+0x1be8] ;  /* 0x001be80001127983 */ /* 0x001ee80000100800 */
[----:B------:R-:W3:Y:S01]  /*a9e30*/  LDL R19, [R1+0x1bf0] ;  /* 0x001bf00001137983 */ /* 0x000ee20000100800 */
[----:B------:R-:W-:-:S03]  /*a9e40*/  PRMT R29, R13, 0x7632, R29 ;  /* 0x000076320d1d7816 */ /* 0x000fc6000000001d */
[----:B------:R-:W3:Y:S04]  /*a9e50*/  LDL.LU R13, [R1+0x6ec] ;  /* 0x0006ec00010d7983 */ /* 0x000ee80000300800 */
[----:B------:R-:W-:Y:S04]  /*a9e60*/  STL [R1+0x3020], R8 ;  /* 0x0030200801007387 */ /* 0x000fe80000100800 */
[----:B------:R-:W-:Y:S01]  /*a9e70*/  @P6 STG.E.U16 desc[UR50][R26.64], R29 ;  /* 0x0000001d1a006986 */ /* 0x000fe2000c101532 */
[----:B--2---:R-:W-:-:S03]  /*a9e80*/  IMAD.WIDE R4, R2, 0x2, R8 ;  /* 0x0000000202047825 */ /* 0x004fc600078e0208 */
[----:B------:R0:W-:Y:S01]  /*a9e90*/  STL [R1+0x301c], R9 ;  /* 0x00301c0901007387 */ /* 0x0001e20000100800 */
[----:B----4-:R-:W-:Y:S01]  /*a9ea0*/  ISETP.LT.AND P4, PT, R17, UR4, !P3 ;  /* 0x0000000411007c0c */ /* 0x010fe2000df81270 */
[----:B------:R-:W-:Y:S01]  /*a9eb0*/  VIADD R17, R2, UR5 ;  /* 0x0000000502117c36 */ /* 0x000fe20008000000 */
[----:B---3--:R-:W-:Y:S01]  /*a9ec0*/  PRMT R16, R3, 0x7632, R16 ;  /* 0x0000763203107816 */ /* 0x008fe20000000010 */
[----:B------:R1:W-:Y:S01]  /*a9ed0*/  @P5 STG.E.U16 desc[UR50][R4.64], R3 ;  /* 0x0000000304005986 */ /* 0x0003e2000c101532 */
[----:B------:R-:W-:-:S03]  /*a9ee0*/  ISETP.LT.AND P0, PT, R18, UR4, !P3 ;  /* 0x0000000412007c0c */ /* 0x000fc6000df01270 */
[----:B0-----:R-:W2:Y:S04]  /*a9ef0*/  LDL.LU R9, [R1+0x6fc] ;  /* 0x0006fc0001097983 */ /* 0x001ea80000300800 */
[----:B------:R-:W3:Y:S01]  /*a9f00*/  LDL R8, [R1+0x1c04] ;  /* 0x001c040001087983 */ /* 0x000ee20000100800 */
[----:B------:R-:W-:-:S03]  /*a9f10*/  ISETP.LT.AND P5, PT, R19, UR4, !P3 ;  /* 0x0000000413007c0c */ /* 0x000fc6000dfa1270 */
[----:B------:R-:W4:Y:S01]  /*a9f20*/  LDL.LU R29, [R1+0x70c] ;  /* 0x00070c00011d7983 */ /* 0x000f220000300800 */
[----:B------:R-:W-:-:S03]  /*a9f30*/  IMAD.WIDE R18, R17, 0x2, R22 ;  /* 0x0000000211127825 */ /* 0x000fc600078e0216 */
[----:B------:R0:W-:Y:S01]  /*a9f40*/  STL [R1+0x3018], R23 ;  /* 0x0030181701007387 */ /* 0x0001e20000100800 */
[----:B-1----:R-:W-:-:S04]  /*a9f50*/  IMAD.WIDE R2, R2, 0x2, R6 ;  /* 0x0000000202027825 */ /* 0x002fc800078e0206 */
[----:B------:R-:W-:Y:S01]  /*a9f60*/  VIADD R26, R0, 0x71 ;  /* 0x00000071001a7836 */ /* 0x000fe20000000000 */
[----:B------:R-:W-:Y:S01]  /*a9f70*/  ULDC UR5, c[0x0][0x248] ;  /* 0x0000920000057ab9 */ /* 0x000fe20000000800 */
[----:B0-----:R-:W2:Y:S04]  /*a9f80*/  LDL.LU R23, [R1+0x6dc] ;  /* 0x0006dc0001177983 */ /* 0x001ea80000300800 */
[----:B------:R0:W-:Y:S04]  /*a9f90*/  @P2 STG.E.U16 desc[UR50][R2.64], R16 ;  /* 0x0000001002002986 */ /* 0x0001e8000c101532 */
[----:B0-----:R-:W3:Y:S01]  /*a9fa0*/  LDL R3, [R1+0x1bf4] ;  /* 0x001bf40001037983 */ /* 0x001ee20000100800 */
[----:B------:R-:W-:Y:S01]  /*a9fb0*/  ISETP.GE.AND P6, PT, R26, UR7, PT ;  /* 0x000000071a007c0c */ /* 0x000fe2000bfc6270 */
[----:B------:R-:W-:Y:S01]  /*a9fc0*/  IMAD.WIDE R4, R17, 0x2, R24 ;  /* 0x0000000211047825 */ /* 0x000fe200078e0218 */
[----:B--2---:R-:W-:-:S02]  /*a9fd0*/  PRMT R27, R23, 0x7632, R27 ;  /* 0x00007632171b7816 */ /* 0x004fc4000000001b */
[----:B------:R-:W-:Y:S02]  /*a9fe0*/  P2R R2, PR, RZ, 0x40 ;  /* 0x00000040ff027803 */ /* 0x000fe40000000000 */
[----:B------:R0:W-:Y:S04]  /*a9ff0*/  @P0 STG.E.U16 desc[UR50][R4.64], R23 ;  /* 0x0000001704000986 */ /* 0x0001e8000c101532 */
[----:B------:R1:W-:Y:S01]  /*aa000*/  @P4 STG.E.U16 desc[UR50][R18.64], R27 ;  /* 0x0000001b12004986 */ /* 0x0003e2000c101532 */
[----:B------:R-:W-:Y:S01]  /*aa010*/  ISETP.LT.AND P4, PT, R12, UR4, !P3 ;  /* 0x000000040c007c0c */ /* 0x000fe2000df81270 */
[----:B------:R-:W-:Y:S01]  /*aa020*/  VIADD R16, R0, 0x72 ;  /* 0x0000007200107836 */ /* 0x000fe20000000000 */
[----:B------:R-:W-:Y:S01]  /*aa030*/  ULDC UR7, c[0x0][0x248] ;  /* 0x0000920000077ab9 */ /* 0x000fe20000000800 */
[----:B---3--:R-:W-:Y:S01]  /*aa040*/  ISETP.LT.AND P2, PT, R3, UR4, !P3 ;  /* 0x0000000403007c0c */ /* 0x008fe2000df41270 */
[----:B0-----:R-:W2:Y:S04]  /*aa050*/  LDL R23, [R1+0x1bf0] ;  /* 0x001bf00001177983 */ /* 0x001ea80000100800 */
[----:B-1----:R-:W3:Y:S04]  /*aa060*/  LDL R19, [R1+0x1bec] ;  /* 0x001bec0001137983 */ /* 0x002ee80000100800 */
[----:B------:R-:W4:Y:S04]  /*aa070*/  LDL R27, [R1+0x1bf8] ;  /* 0x001bf800011b7983 */ /* 0x000f280000100800 */
[----:B------:R0:W-:Y:S01]  /*aa080*/  STL [R1+0x38], R2 ;  /* 0x0000380201007387 */ /* 0x0001e20000100800 */
[----:B------:R-:W-:-:S03]  /*aa090*/  PRMT R18, R13, 0x7632, R18 ;  /* 0x000076320d127816 */ /* 0x000fc60000000012 */
[----:B------:R-:W2:Y:S01]  /*aa0a0*/  LDL.LU R12, [R1+0x3028] ;  /* 0x00302800010c7983 */ /* 0x000ea20000300800 */
[----:B0-----:R-:W-:-:S05]  /*aa0b0*/  IMAD.WIDE R2, R17, 0x2, R20 ;  /* 0x0000000211027825 */ /* 0x001fca00078e0214 */
[----:B------:R0:W-:Y:S04]  /*aa0c0*/  @P5 STG.E.U16 desc[UR50][R2.64], R13 ;  /* 0x0000000d02005986 */ /* 0x0001e8000c101532 */
[----:B0-----:R-:W2:Y:S01]  /*aa0d0*/  LDL.LU R13, [R1+0x3024] ;  /* 0x00302400010d7983 */ /* 0x001ea20000300800 */
[----:B------:R-:W-:Y:S01]  /*aa0e0*/  IMAD.WIDE R4, R17, 0x2, R14 ;  /* 0x0000000211047825 */ /* 0x000fe200078e020e */
[----:B------:R-:W-:-:S04]  /*aa0f0*/  ISETP.GE.AND P5, PT, R16, UR8, PT ;  /* 0x0000000810007c0c */ /* 0x000fc8000bfa6270 */
[----:B------:R0:W-:Y:S01]  /*aa100*/  @P2 STG.E.U16 desc[UR50][R4.64], R18 ;  /* 0x0000001204002986 */ /* 0x0001e2000c101532 */
[----:B------:R-:W-:Y:S02]  /*aa110*/  ISETP.LT.AND P2, PT, R28, UR4, !P3 ;  /* 0x000000041c007c0c */ /* 0x000fe4000df41270 */
[----:B------:R-:W-:Y:S02]  /*aa120*/  PRMT R16, R9, 0x7632, R16 ;  /* 0x0000763209107816 */ /* 0x000fe40000000010 */
[----:B0-----:R-:W-:Y:S01]  /*aa130*/  P2R R5, PR, RZ, 0x20 ;  /* 0x00000020ff057803 */ /* 0x001fe20000000000 */
[----:B------:R-:W3:Y:S04]  /*aa140*/  LDL R18, [R1+0x1be8] ;  /* 0x001be80001127983 */ /* 0x000ee80000100800 */
[----:B------:R-:W-:Y:S01]  /*aa150*/  STL [R1+0x34], R5 ;  /* 0x0000340501007387 */ /* 0x000fe20000100800 */
[----:B----4-:R-:W-:-:S02]  /*aa160*/  ISETP.LT.AND P0, PT, R27, UR4, !P3 ;  /* 0x000000041b007c0c */ /* 0x010fc4000df01270 */
[----:B------:R-:W-:Y:S02]  /*aa170*/  ISETP.LT.AND P3, PT, R8, UR4, !P3 ;  /* 0x0000000408007c0c */ /* 0x000fe4000df61270 */
[----:B------:R-:W4:Y:S01]  /*aa180*/  LDL.LU R8, [R1+0x3020] ;  /* 0x0030200001087983 */ /* 0x000f220000300800 */
[----:B--2---:R-:W-:-:S08]  /*aa190*/  IMAD.WIDE R2, R17, 0x2, R12 ;  /* 0x0000000211027825 */ /* 0x004fd000078e020c */
[----:B------:R0:W-:Y:S04]  /*aa1a0*/  @P0 STG.E.U16 desc[UR50][R2.64], R9 ;  /* 0x0000000902000986 */ /* 0x0001e8000c101532 */
[----:B0-----:R-:W4:Y:S01]  /*aa1b0*/  LDL.LU R9, [R1+0x301c] ;  /* 0x00301c0001097983 */ /* 0x001f220000300800 */
[----:B------:R-:W-:-:S05]  /*aa1c0*/  IMAD.WIDE R4, R17, 0x2, R10 ;  /* 0x0000000211047825 */ /* 0x000fca00078e020a */
[----:B------:R0:W-:Y:S02]  /*aa1d0*/  @P4 STG.E.U16 desc[UR50][R4.64], R16 ;  /* 0x0000001004004986 */ /* 0x0001e4000c101532 */
[C---:B0-----:R-:W-:Y:S02]  /*aa1e0*/  VIADD R16, R17.reuse, UR5 ;  /* 0x0000000511107c36 */ /* 0x041fe40008000000 */
[----:B------:R-:W-:-:S04]  /*aa1f0*/  IMAD.WIDE R4, R17, 0x2, R6 ;  /* 0x0000000211047825 */ /* 0x000fc800078e0206 */
[----:B----4-:R-:W-:Y:S01]  /*aa200*/  IMAD.WIDE R2, R17, 0x2, R8 ;  /* 0x0000000211027825 */ /* 0x010fe200078e0208 */
[----:B------:R-:W-:Y:S02]  /*aa210*/  PRMT R17, R29, 0x7632, R17 ;  /* 0x000076321d117816 */ /* 0x000fe40000000011 */
[----:B---3--:R-:W-:Y:S02]  /*aa220*/  ISETP.LT.AND P0, PT, R18, UR4, !P1 ;  /* 0x0000000412007c0c */ /* 0x008fe4000cf01270 */
[----:B------:R-:W-:Y:S01]  /*aa230*/  ISETP.LT.AND P4, PT, R19, UR4, !P1 ;  /* 0x0000000413007c0c */ /* 0x000fe2000cf81270 */
[----:B------:R-:W-:Y:S01]  /*aa240*/  ULDC UR5, c[0x0][0x248] ;  /* 0x0000920000057ab9 */ /* 0x000fe20000000800 */
[----:B------:R0:W-:Y:S01]  /*aa250*/  @P2 STG.E.U16 desc[UR50][R2.64], R29 ;  /* 0x0000001d02002986 */ /* 0x0001e2000c101532 */
[----:B------:R-:W-:-:S03]  /*aa260*/  ISETP.LT.AND P2, PT, R23, UR4, !P1 ;  /* 0x0000000417007c0c */ /* 0x000fc6000cf41270 */
[----:B0-----:R-:W2:Y:S04]  /*aa270*/  LDL R2, [R1+0x1bf4] ;  /* 0x001bf40001027983 */ /* 0x001ea80000100800 */
[----:B------:R-:W3:Y:S04]  /*aa280*/  LDL.LU R3, [R1+0x710] ;  /* 0x0007100001037983 */ /* 0x000ee80000300800 */
[----:B------:R-:W4:Y:S04]  /*aa290*/  LDL.LU R29, [R1+0x730] ;  /* 0x00073000011d7983 */ /* 0x000f280000300800 */
[----:B------:R-:W2:Y:S04]  /*aa2a0*/  LDL.LU R23, [R1+0x3018] ;  /* 0x0030180001177983 */ /* 0x000ea80000300800 */
[----:B------:R2:W-:Y:S04]  /*aa2b0*/  @P3 STG.E.U16 desc[UR50][R4.64], R17 ;  /* 0x0000001104003986 */ /* 0x0005e8000c101532 */
[----:B------:R0:W-:Y:S01]  /*aa2c0*/  STL [R1+0x2ffc], R22 ;  /* 0x002ffc1601007387 */ /* 0x0001e20000100800 */
[----:B------:R-:W-:-:S04]  /*aa2d0*/  IMAD.WIDE R18, R16, 0x2, R24 ;  /* 0x0000000210127825 */ /* 0x000fc800078e0218 */
[C---:B--2---:R-:W-:Y:S02]  /*aa2e0*/  IMAD.WIDE R4, R16.reuse, 0x2, R22 ;  /* 0x0000000210047825 */ /* 0x044fe400078e0216 */
[----:B0-----:R-:W2:Y:S04]  /*aa2f0*/  LDL.LU R22, [R1+0x720] ;  /* 0x0007200001167983 */ /* 0x001ea80000300800 */
[----:B---3--:R0:W-:Y:S04]  /*aa300*/  @P0 STG.E.U16 desc[UR50][R18.64], R3 ;  /* 0x0000000312000986 */ /* 0x0081e8000c101532 */
[----:B------:R-:W-:Y:S04]  /*aa310*/  STL [R1+0x2ff8], R23 ;  /* 0x002ff81701007387 */ /* 0x000fe80000100800 */
[----:B------:R1:W-:Y:S01]  /*aa320*/  STL [R1+0x3004], R20 ;  /* 0x0030041401007387 */ /* 0x0003e20000100800 */
[----:B0-----:R-:W-:-:S03]  /*aa330*/  IMAD.WIDE R18, R16, 0x2, R20 ;  /* 0x0000000210127825 */ /* 0x001fc600078e0214 */
[----:B-1----:R-:W3:Y:S01]  /*aa340*/  LDL R20, [R1+0x1bfc] ;  /* 0x001bfc0001147983 */ /* 0x002ee20000100800 */
[----:B------:R-:W-:-:S03]  /*aa350*/  PRMT R26, R3, 0x7632, R26 ;  /* 0x00007632031a7816 */ /* 0x000fc6000000001a */
[----:B------:R-:W-:Y:S04]  /*aa360*/  STL [R1+0x3000], R21 ;  /* 0x0030001501007387 */ /* 0x000fe80000100800 */
[----:B------:R-:W-:Y:S04]  /*aa370*/  STL [R1+0x300c], R14 ;  /* 0x00300c0e01007387 */ /* 0x000fe80000100800 */
[----:B------:R-:W-:Y:S04]  /*aa380*/  STL [R1+0x3008], R15 ;  /* 0x0030080f01007387 */ /* 0x000fe80000100800 */
[----:B------:R-:W-:Y:S04]  /*aa390*/  @P4 STG.E.U16 desc[UR50][R4.64], R26 ;  /* 0x0000001a04004986 */ /* 0x000fe8000c101532 */
[----:B------:R-:W4:Y:S01]  /*aa3a0*/  LDL R23, [R1+0x1c04] ;  /* 0x001c040001177983 */ /* 0x000f220000100800 */
[----:B------:R-:W-:-:S02]  /*aa3b0*/  ISETP.LT.AND P3, PT, R2, UR4, !P1 ;  /* 0x0000000402007c0c */ /* 0x000fc4000cf61270 */
[----:B------:R-:W-:Y:S01]  /*aa3c0*/  ISETP.LT.AND P0, PT, R27, UR4, !P1 ;  /* 0x000000041b007c0c */ /* 0x000fe2000cf01270 */
[----:B------:R-:W-:Y:S01]  /*aa3d0*/  IMAD.WIDE R2, R16, 0x2, R14 ;  /* 0x0000000210027825 */ /* 0x000fe200078e020e */
[----:B--2---:R-:W-:Y:S01]  /*aa3e0*/  PRMT R17, R22, 0x7632, R17 ;  /* 0x0000763216117816 */ /* 0x004fe20000000011 */
[----:B------:R0:W-:Y:S04]  /*aa3f0*/  @P2 STG.E.U16 desc[UR50][R18.64], R22 ;  /* 0x0000001612002986 */ /* 0x0001e8000c101532 */
[----:B0-----:R-:W2:Y:S04]  /*aa400*/  LDL.LU R22, [R1+0x740] ;  /* 0x0007400001167983 */ /* 0x001ea80000300800 */
[----:B------:R0:W-:Y:S01]  /*aa410*/  @P3 STG.E.U16 desc[UR50][R2.64], R17 ;  /* 0x0000001102003986 */ /* 0x0001e2000c101532 */
[----:B---3--:R-:W-:Y:S01]  /*aa420*/  ISETP.LT.AND P3, PT, R20, UR4, !P1 ;  /* 0x0000000414007c0c */ /* 0x008fe2000cf61270 */
[----:B------:R-:W-:-:S04]  /*aa430*/  IMAD.WIDE R4, R16, 0x2, R12 ;  /* 0x0000000210047825 */ /* 0x000fc800078e020c */
[----:B------:R-:W-:Y:S01]  /*aa440*/  VIADD R26, R16, UR5 ;  /* 0x00000005101a7c36 */ /* 0x000fe20008000000 */
[----:B------:R-:W-:Y:S01]  /*aa450*/  ULDC UR5, c[0x0][0x248] ;  /* 0x0000920000057ab9 */ /* 0x000fe20000000800 */
[----:B----4-:R1:W-:Y:S02]  /*aa460*/  @P0 STG.E.U16 desc[UR50][R4.64], R29 ;  /* 0x0000001d04000986 */ /* 0x0103e4000c101532 */
[----:B------:R-:W-:Y:S01]  /*aa470*/  VIADD R19, R26, UR5 ;  /* 0x000000051a137c36 */ /* 0x000fe20008000000 */
[----:B------:R-:W-:Y:S01]  /*aa480*/  ULDC UR5, c[0x0][0x248] ;  /* 0x0000920000057ab9 */ /* 0x000fe20000000800 */
[----:B0-----:R-:W-:-:S04]  /*aa490*/  IMAD.WIDE R2, R16, 0x2, R10 ;  /* 0x0000000210027825 */ /* 0x001fc800078e020a */
[C---:B------:R-:W-:Y:S02]  /*aa4a0*/  VIADD R27, R0.reuse, 0x73 ;  /* 0x00000073001b7836 */ /* 0x040fe40000000000 */
[----:B------:R-:W-:Y:S01]  /*aa4b0*/  VIADD R18, R19, UR5 ;  /* 0x0000000513127c36 */ /* 0x000fe20008000000 */
[----:B------:R-:W-:Y:S01]  /*aa4c0*/  ULDC UR5, c[0x0][0x248] ;  /* 0x0000920000057ab9 */ /* 0x000fe20000000800 */
[----:B-1----:R-:W-:Y:S01]  /*aa4d0*/  PRMT R4, R29, 0x7632, R4 ;  /* 0x000076321d047816 */ /* 0x002fe20000000004 */
[----:B------:R-:W-:-:S04]  /*aa4e0*/  VIADD R5, R0, 0x74 ;  /* 0x0000007400057836 */ /* 0x000fc80000000000 */
[----:B------:R0:W-:Y:S01]  /*aa4f0*/  @P3 STG.E.U16 desc[UR50][R2.64], R4 ;  /* 0x0000000402003986 */ /* 0x0001e2000c101532 */
[----:B------:R-:W-:Y:S02]  /*aa500*/  ISETP.GE.AND P0, PT, R5, UR8, PT ;  /* 0x0000000805007c0c */ /* 0x000fe4000bf06270 */
[----:B------:R-:W-:Y:S01]  /*aa510*/  ISETP.LT.AND P2, PT, R28, UR4, !P1 ;  /* 0x000000041c007c0c */ /* 0x000fe2000cf41270 */
[----:B------:R-:W-:Y:S01]  /*aa520*/  VIADD R5, R18, UR5 ;  /* 0x0000000512057c36 */ /* 0x000fe20008000000 */
[----:B------:R-:W-:Y:S01]  /*aa530*/  ISETP.GE.AND P4, PT, R27, UR8, PT ;  /* 0x000000081b007c0c */ /* 0x000fe2000bf86270 */
[----:B------:R-:W-:Y:S01]  /*aa540*/  ULDC UR5, c[0x0][0x248] ;  /* 0x0000920000057ab9 */ /* 0x000fe20000000800 */
[----:B0-----:R-:W-:Y:S01]  /*aa550*/  VIADD R4, R0, 0x75 ;  /* 0x0000007500047836 */ /* 0x001fe20000000000 */
[----:B------:R0:W-:Y:S01]  /*aa560*/  STL [R1+0x3014], R12 ;  /* 0x0030140c01007387 */ /* 0x0001e20000100800 */
[----:B------:R-:W-:Y:S01]  /*aa570*/  VIADD R28, R5, UR5 ;  /* 0x00000005051c7c36 */ /* 0x000fe20008000000 */
[----:B------:R-:W-:-:S02]  /*aa580*/  ULDC UR5, c[0x0][0x248] ;  /* 0x0000920000057ab9 */ /* 0x000fc40000000800 */
[----:B------:R-:W-:Y:S01]  /*aa590*/  ISETP.GE.AND P3, PT, R4, UR8, PT ;  /* 0x0000000804007c0c */ /* 0x000fe2000bf66270 */
[----:B------:R-:W-:-:S04]  /*aa5a0*/  IMAD.WIDE R2, R16, 0x2, R8 ;  /* 0x0000000210027825 */ /* 0x000fc800078e0208 */
[----:B------:R-:W-:Y:S01]  /*aa5b0*/  VIADD R29, R28, UR5 ;  /* 0x000000051c1d7c36 */ /* 0x000fe20008000000 */
[----:B0-----:R-:W-:Y:S02]  /*aa5c0*/  P2R R12, PR, RZ, 0x10 ;  /* 0x00000010ff0c7803 */ /* 0x001fe40000000000 */
[----:B------:R-:W-:Y:S01]  /*aa5d0*/  P2R R4, PR, RZ, 0x8 ;  /* 0x00000008ff047803 */ /* 0x000fe20000000000 */
[----:B------:R-:W-:Y:S04]  /*aa5e0*/  STL [R1+0x3010], R13 ;  /* 0x0030100d01007387 */ /* 0x000fe80000100800 */
[----:B------:R-:W-:Y:S01]  /*aa5f0*/  STL [R1+0x3c], R12 ;  /* 0x00003c0c01007387 */ /* 0x000fe20000100800 */
[----:B------:R-:W-:Y:S01]  /*aa600*/  ULDC UR5, c[0x0][0x248] ;  /* 0x0000920000057ab9 */ /* 0x000fe20000000800 */
[----:B------:R-:W-:-:S02]  /*aa610*/  ISETP.LT.AND P1, PT, R23, UR4, !P1 ;  /* 0x0000000417007c0c */ /* 0x000fc4000cf21270 */
[----:B------:R0:W-:Y:S01]  /*aa620*/  STL [R1+0x40], R4 ;  /* 0x0000400401007387 */ /* 0x0001e20000100800 */
[----:B------:R-:W-:-:S04]  /*aa630*/  IMAD.WIDE R16, R16, 0x2, R6 ;  /* 0x0000000210107825 */ /* 0x000fc800078e0206 */
[----:B0-----:R-:W-:Y:S01]  /*aa640*/  VIADD R4, R29, UR5 ;  /* 0x000000051d047c36 */ /* 0x001fe20008000000 */
[----:B------:R-:W-:Y:S01]  /*aa650*/  ULDC UR5, c[0x0][0x248] ;  /* 0x0000920000057ab9 */ /* 0x000fe20000000800 */
[C---:B------:R-:W-:Y:S02]  /*aa660*/  VIADD R14, R0.reuse, 0x79 ;  /* 0x00000079000e7836 */ /* 0x040fe40000000000 */
[C---:B------:R-:W-:Y:S02]  /*aa670*/  VIADD R15, R0.reuse, 0x7a ;  /* 0x0000007a000f7836 */ /* 0x040fe40000000000 */
[----:B------:R-:W-:Y:S01]  /*aa680*/  VIADD R20, R0, 0x7b ;  /* 0x0000007b00147836 */ /* 0x000fe20000000000 */
[----:B------:R-:W-:Y:S01]  /*aa690*/  ISETP.GE.AND P3, PT, R14, UR8, PT ;  /* 0x000000080e007c0c */ /* 0x000fe2000bf66270 */
[C---:B------:R-:W-:Y:S02]  /*aa6a0*/  VIADD R21, R0.reuse, 0x7c ;  /* 0x0000007c00157836 */ /* 0x040fe40000000000 */
[----:B------:R-:W-:-:S05]  /*aa6b0*/  VIADD R23, R0, 0x7e ;  /* 0x0000007e00177836 */ /* 0x000fca0000000000 */
[----:B------:R-:W-:Y:S01]  /*aa6c0*/  ISETP.GE.AND P5, PT, R23, UR8, PT ;  /* 0x0000000817007c0c */ /* 0x000fe2000bfa6270 */
[----:B--2---:R0:W-:Y:S01]  /*aa6d0*/  @P2 STG.E.U16 desc[UR50][R2.64], R22 ;  /* 0x0000001602002986 */ /* 0x0041e2000c101532 */
[----:B------:R-:W-:Y:S01]  /*aa6e0*/  PRMT R27, R22, 0x7632, R27 ;  /* 0x00007632161b7816 */ /* 0x000fe2000000001b */
[----:B0-----:R-:W-:Y:S02]  /*aa6f0*/  VIADD R2, R0, 0x76 ;  /* 0x0000007600027836 */ /* 0x001fe40000000000 */
[----:B------:R-:W-:Y:S01]  /*aa700*/  VIADD R3, R4, UR5 ;  /* 0x0000000504037c36 */ /* 0x000fe20008000000 */
[----:B------:R-:W-:Y:S02]  /*aa710*/  ULDC UR5, c[0x0][0x248] ;  /* 0x0000920000057ab9 */ /* 0x000fe40000000800 */
[----:B------:R-:W-:Y:S01]  /*aa720*/  ISETP.GE.AND P2, PT, R2, UR8, PT ;  /* 0x0000000802007c0c */ /* 0x000fe2000bf46270 */
[----:B------:R-:W-:Y:S02]  /*aa730*/  VIADD R12, R3, UR5 ;  /* 0x00000005030c7c36 */ /* 0x000fe40008000000 */
[----:B------:R-:W-:Y:S01]  /*aa740*/  VIADD R2, R0, 0x77 ;  /* 0x0000007700027836 */ /* 0x000fe20000000000 */
[----:B------:R-:W-:Y:S01]  /*aa750*/  ULDC UR5, c[0x0][0x248] ;  /* 0x0000920000057ab9 */ /* 0x000fe20000000800 */
[----:B------:R-:W-:Y:S01]  /*aa760*/  P2R R13, PR, RZ, 0x4 ;  /* 0x00000004ff0d7803 */ /* 0x000fe20000000000 */
[----:B------:R-:W-:Y:S04]  /*aa770*/  @P1 STG.E.U16 desc[UR50][R16.64], R27 ;  /* 0x0000001b10001986 */ /* 0x000fe8000c101532 */
[----:B------:R0:W-:Y:S01]  /*aa780*/  STL [R1+0xc], R12 ;  /* 0x00000c0c01007387 */ /* 0x0001e20000100800 */
[----:B------:R-:W-:-:S03]  /*aa790*/  ISETP.GE.AND P1, PT, R2, UR8, PT ;  /* 0x0000000802007c0c */ /* 0x000fc6000bf26270 */
[----:B------:R1:W-:Y:S01]  /*aa7a0*/  STL [R1+0x44], R13 ;  /* 0x0000440d01007387 */ /* 0x0003e20000100800 */
[----:B0-----:R-:W-:Y:S01]  /*aa7b0*/  VIADD R12, R12, UR5 ;  /* 0x000000050c0c7c36 */ /* 0x001fe20008000000 */
[----:B------:R-:W-:Y:S01]  /*aa7c0*/  ULDC UR5, c[0x0][0x248] ;  /* 0x0000920000057ab9 */ /* 0x000fe20000000800 */
[----:B-1----:R-:W-:Y:S02]  /*aa7d0*/  P2R R13, PR, RZ, 0x2 ;  /* 0x00000002ff0d7803 */ /* 0x002fe40000000000 */
[----:B------:R-:W-:Y:S01]  /*aa7e0*/  VIADD R2, R12, UR5 ;  /* 0x000000050c027c36 */ /* 0x000fe20008000000 */
[----:B------:R-:W-:Y:S04]  /*aa7f0*/  STL [R1+0x28], R12 ;  /* 0x0000280c01007387 */ /* 0x000fe80000100800 */
[----:B------:R-:W-:Y:S01]  /*aa800*/  STL [R1+0x48], R13 ;  /* 0x0000480d01007387 */ /* 0x000fe20000100800 */
[----:B------:R-:W-:-:S03]  /*aa810*/  ULDC UR5, c[0x0][0x248] ;  /* 0x0000920000057ab9 */ /* 0x000fc60000000800 */
[----:B------:R0:W-:Y:S02]  /*aa820*/  STL [R1], R2 ;  /* 0x0000000201007387 */ /* 0x0001e40000100800 */
[----:B0-----:R-:W-:Y:S02]  /*aa830*/  VIADD R2, R2, UR6 ;  /* 0x0000000602027c36 */ /* 0x001fe40008000000 */
[----:B------:R-:W-:Y:S02]  /*aa840*/  VIADD R13, R0, 0x78 ;  /* 0x00000078000d7836 */ /* 0x000fe40000000000 */
[----:B------:R-:W-:Y:S01]  /*aa850*/  VIADD R27, R2, UR5 ;  /* 0x00000005021b7c36 */ /* 0x000fe20008000000 */
[----:B------:R0:W-:Y:S01]  /*aa860*/  STL [R1+0x2c], R2 ;  /* 0x00002c0201007387 */ /* 0x0001e20000100800 */
[----:B------:R-:W-:Y:S01]  /*aa870*/  ULDC UR5, c[0x0][0x248] ;  /* 0x0000920000057ab9 */ /* 0x000fe20000000800 */
[----:B------:R-:W-:Y:S02]  /*aa880*/  ISETP.GE.AND P2, PT, R13, UR8, PT ;  /* 0x000000080d007c0c */ /* 0x000fe4000bf46270 */
[----:B------:R-:W-:Y:S01]  /*aa890*/  ISETP.GE.AND P1, PT, R15, UR8, PT ;  /* 0x000000080f007c0c */ /* 0x000fe2000bf26270 */
[----:B0-----:R-:W-:-:S04]  /*aa8a0*/  VIADD R2, R27, UR7 ;  /* 0x000000071b027c36 */ /* 0x001fc80008000000 */
[----:B------:R-:W-:Y:S01]  /*aa8b0*/  VIADD R12, R2, UR5 ;  /* 0x00000005020c7c36 */ /* 0x000fe20008000000 */
[----:B------:R-:W-:Y:S02]  /*aa8c0*/  P2R R15, PR, RZ, 0x4 ;  /* 0x00000004ff0f7803 */ /* 0x000fe40000000000 */
[----:B------:R-:W-:Y:S02]  /*aa8d0*/  ISETP.GE.AND P2, PT, R20, UR8, PT ;  /* 0x0000000814007c0c */ /* 0x000fe4000bf46270 */
[----:B------:R-:W-:Y:S01]  /*aa8e0*/  P2R R20, PR, RZ, 0x8 ;  /* 0x00000008ff147803 */ /* 0x000fe20000000000 */
[----:B------:R0:W-:Y:S01]  /*aa8f0*/  STL [R1+0x30], R12 ;  /* 0x0000300c01007387 */ /* 0x0001e20000100800 */
[C---:B------:R-:W-:Y:S02]  /*aa900*/  VIADD R22, R0.reuse, 0x7d ;  /* 0x0000007d00167836 */ /* 0x040fe40000000000 */
[----:B------:R-:W-:Y:S01]  /*aa910*/  VIADD R0, R0, 0x7f ;  /* 0x0000007f00007836 */ /* 0x000fe20000000000 */
[----:B------:R-:W-:Y:S01]  /*aa920*/  ISETP.GE.AND P3, PT, R21, UR8, PT ;  /* 0x0000000815007c0c */ /* 0x000fe2000bf66270 */
[----:B0-----:R-:W2:Y:S04]  /*aa930*/  LDL.LU R12, [R1+0x3014] ;  /* 0x00301400010c7983 */ /* 0x001ea80000300800 */
[----:B------:R-:W2:Y:S04]  /*aa940*/  LDL.LU R13, [R1+0x3010] ;  /* 0x00301000010d7983 */ /* 0x000ea80000300800 */
[----:B------:R-:W3:Y:S04]  /*aa950*/  LDL.LU R14, [R1+0x300c] ;  /* 0x00300c00010e7983 */ /* 0x000ee80000300800 */
[----:B------:R0:W-:Y:S01]  /*aa960*/  STL [R1+0x1c], R15 ;  /* 0x00001c0f01007387 */ /* 0x0001e20000100800 */
[----:B------:R-:W-:-:S02]  /*aa970*/  ISETP.GE.AND P4, PT, R22, UR8, PT ;  /* 0x0000000816007c0c */ /* 0x000fc4000bf86270 */
[----:B------:R-:W-:Y:S01]  /*aa980*/  ISETP.GE.AND P6, PT, R0, UR8, PT ;  /* 0x0000000800007c0c */ /* 0x000fe2000bfc6270 */
[----:B0-----:R-:W4:Y:S04]  /*aa990*/  LDL.LU R15, [R1+0x3008] ;  /* 0x00300800010f7983 */ /* 0x001f280000300800 */
[----:B------:R0:W-:Y:S04]  /*aa9a0*/  STL [R1+0x18], R20 ;  /* 0x0000181401007387 */ /* 0x0001e80000100800 */
[----:B0-----:R-:W2:Y:S04]  /*aa9b0*/  LDL.LU R20, [R1+0x3004] ;  /* 0x0030040001147983 */ /* 0x001ea80000300800 */
[----:B------:R-:W2:Y:S04]  /*aa9c0*/  LDL.LU R21, [R1+0x3000] ;  /* 0x0030000001157983 */ /* 0x000ea80000300800 */
[----:B------:R-:W3:Y:S04]  /*aa9d0*/  LDL.LU R22, [R1+0x2ffc] ;  /* 0x002ffc0001167983 */ /* 0x000ee80000300800 */
[----:B------:R-:W4:Y:S04]  /*aa9e0*/  LDL.LU R23, [R1+0x2ff8] ;  /* 0x002ff80001177983 */ /* 0x000f280000300800 */
[----:B------:R-:W2:Y:S01]  /*aa9f0*/  LDL.LU R0, [R1+0x2ff4] ;  /* 0x002ff40001007983 */ /* 0x000ea20000300800 */
[----:B------:R-:W-:-:S03]  /*aaa00*/  IMAD.WIDE R16, R26, 0x2, R24 ;  /* 0x000000021a107825 */ /* 0x000fc600078e0218 */
[----:B------:R-:W-:Y:S04]  /*aaa10*/  STL [R1+0x30dc], R10 ;  /* 0x0030dc0a01007387 */ /* 0x000fe80000100800 */
[----:B------:R0:W-:Y:S04]  /*aaa20*/  STL [R1+0x30d8], R11 ;  /* 0x0030d80b01007387 */ /* 0x0001e80000100800 */
[----:B0-----:R-:W3:Y:S04]  /*aaa30*/  LDL.LU R11, [R1+0x38] ;  /* 0x00003800010b7983 */ /* 0x001ee80000300800 */
[----:B------:R0:W-:Y:S04]  /*aaa40*/  STL [R1+0x30d4], R8 ;  /* 0x0030d40801007387 */ /* 0x0001e80000100800 */
[----:B0-----:R-:W4:Y:S04]  /*aaa50*/  LDL.LU R8, [R1+0x34] ;  /* 0x0000340001087983 */ /* 0x001f280000300800 */
[----:B------:R0:W-:Y:S04]  /*aaa60*/  STL [R1+0x30d0], R9 ;  /* 0x0030d00901007387 */ /* 0x0001e80000100800 */
[----:B0-----:R-:W4:Y:S04]  /*aaa70*/  LDL R9, [R1+0x1be8] ;  /* 0x001be80001097983 */ /* 0x001f280000100800 */
[----:B------:R0:W-:Y:S04]  /*aaa80*/  STL [R1+0x30cc], R6 ;  /* 0x0030cc0601007387 */ /* 0x0001e80000100800 */
[----:B0-----:R-:W4:Y:S04]  /*aaa90*/  LDL.LU R6, [R1+0x750] ;  /* 0x0007500001067983 */ /* 0x001f280000300800 */
[----:B------:R-:W-:Y:S04]  /*aaaa0*/  STL [R1+0x30c8], R7 ;  /* 0x0030c80701007387 */ /* 0x000fe80000100800 */
[----:B------:R0:W-:Y:S04]  /*aaab0*/  STL [R1+0x30c4], R19 ;  /* 0x0030c41301007387 */ /* 0x0001e80000100800 */
[----:B0-----:R-:W4:Y:S04]  /*aaac0*/  LDL.LU R19, [R1+0x760] ;  /* 0x0007600001137983 */ /* 0x001f280000300800 */
[----:B------:R0:W-:Y:S04]  /*aaad0*/  STL [R1+0x30c0], R24 ;  /* 0x0030c01801007387 */ /* 0x0001e80000100800 */
[----:B0-----:R-:W4:Y:S04]  /*aaae0*/  LDL.LU R24, [R1+0x770] ;  /* 0x0007700001187983 */ /* 0x001f280000300800 */
[----:B------:R-:W-:Y:S04]  /*aaaf0*/  STL [R1+0x30b8], R25 ;  /* 0x0030b81901007387 */ /* 0x000fe80000100800 */
[----:B------:R0:W-:Y:S04]  /*aab00*/  STL [R1+0x30ac], R18 ;  /* 0x0030ac1201007387 */ /* 0x0001e80000100800 */
[----:B0-----:R-:W4:Y:S04]  /*aab10*/  LDL R18, [R1+0x1bf4] ;  /* 0x001bf40001127983 */ /* 0x001f280000100800 */
[----:B------:R-:W-:Y:S04]  /*aab20*/  STL [R1+0x309c], R5 ;  /* 0x00309c0501007387 */ /* 0x000fe80000100800 */
[----:B------:R0:W-:Y:S04]  /*aab30*/  STL [R1+0x3090], R28 ;  /* 0x0030901c01007387 */ /* 0x0001e80000100800 */
[----:B0-----:R-:W4:Y:S04]  /*aab40*/  LDL R28, [R1+0x1bf0] ;  /* 0x001bf000011c7983 */ /* 0x001f280000100800 */
[----:B------:R-:W-:Y:S04]  /*aab50*/  STL [R1+0x3080], R29 ;  /* 0x0030801d01007387 */ /* 0x000fe80000100800 */
[----:B------:R0:W-:Y:S04]  /*aab60*/  STL [R1+0x306c], R4 ;  /* 0x00306c0401007387 */ /* 0x0001e80000100800 */
[----:B0-----:R-:W4:Y:S04]  /*aab70*/  LDL R4, [R1+0x1c00] ;  /* 0x001c000001047983 */ /* 0x001f280000100800 */
[----:B------:R0:W-:Y:S04]  /*aab80*/  STL [R1+0x305c], R3 ;  /* 0x00305c0301007387 */ /* 0x0001e80000100800 */
[----:B0-----:R-:W4:Y:S04]  /*aab90*/  LDL R3, [R1+0x1c04] ;  /* 0x001c040001037983 */ /* 0x001f280000100800 */
[----:B--2---:R0:W-:Y:S04]  /*aaba0*/  STL [R1+0x304c], R0 ;  /* 0x00304c0001007387 */ /* 0x0041e80000100800 */
[----:B0-----:R-:W2:Y:S04]  /*aabb0*/  LDL R0, [R1+0x1bf8] ;  /* 0x001bf80001007983 */ /* 0x001ea80000100800 */
[----:B------:R0:W-:Y:S04]  /*aabc0*/  STL [R1+0x301c], R27 ;  /* 0x00301c1b01007387 */ /* 0x0001e80000100800 */
[----:B0-----:R-:W2:Y:S01]  /*aabd0*/  LDL R27, [R1+0x1bec] ;  /* 0x001bec00011b7983 */ /* 0x001ea20000100800 */
[----:B------:R-:W-:-:S03]  /*aabe0*/  P2R R10, PR, RZ, 0x10 ;  /* 0x00000010ff0a7803 */ /* 0x000fc60000000000 */
[----:B------:R0:W-:Y:S04]  /*aabf0*/  STL [R1+0x300c], R2 ;  /* 0x00300c0201007387 */ /* 0x0001e80000100800 */
[----:B0-----:R-:W2:Y:S04]  /*aac00*/  LDL R2, [R1+0x1bfc] ;  /* 0x001bfc0001027983 */ /* 0x001ea80000100800 */
[----:B------:R0:W-:Y:S04]  /*aac10*/  STL [R1+0x8], R10 ;  /* 0x0000080a01007387 */ /* 0x0001e80000100800 */
[----:B0-----:R-:W2:Y:S01]  /*aac20*/  LDL.LU R10, [R1+0x30dc] ;  /* 0x0030dc00010a7983 */ /* 0x001ea20000300800 */
[----:B---3--:R-:W-:-:S02]  /*aac30*/  ISETP.NE.AND P4, PT, R11, RZ, PT ;  /* 0x000000ff0b00720c */ /* 0x008fc40003f85270 */
[----:B------:R-:W-:-:S05]  /*aac40*/  P2R R11, PR, RZ, 0x20 ;  /* 0x00000020ff0b7803 */ /* 0x000fca0000000000 */
[----:B------:R0:W-:Y:S02]  /*aac50*/  STL [R1+0x10], R11 ;  /* 0x0000100b01007387 */ /* 0x0001e40000100800 */
[----:B0-----:R-:W-:-:S05]  /*aac60*/  P2R R11, PR, RZ, 0x40 ;  /* 0x00000040ff0b7803 */ /* 0x001fca0000000000 */
[----:B------:R0:W-:Y:S01]  /*aac70*/  STL [R1+0x14], R11 ;  /* 0x0000140b01007387 */ /* 0x0001e20000100800 */
[----:B----4-:R-:W-:-:S03]  /*aac80*/  ISETP.LT.AND P5, PT, R9, UR4, !P4 ;  /* 0x0000000409007c0c */ /* 0x010fc6000e7a1270 */
[----:B0-----:R-:W3:Y:S01]  /*aac90*/  LDL.LU R11, [R1+0x30d8] ;  /* 0x0030d800010b7983 */ /* 0x001ee20000300800 */
[----:B------:R-:W-:-:S03]  /*aaca0*/  ISETP.NE.AND P6, PT, R8, RZ, PT ;  /* 0x000000ff0800720c */ /* 0x000fc60003fc5270 */
[----:B------:R-:W4:Y:S04]  /*aacb0*/  LDL.LU R8, [R1+0x30d4] ;  /* 0x0030d40001087983 */ /* 0x000f280000300800 */
[----:B------:R-:W4:Y:S01]  /*aacc0*/  LDL.LU R9, [R1+0x30d0] ;  /* 0x0030d00001097983 */ /* 0x000f220000300800 */
[----:B------:R-:W-:-:S03]  /*aacd0*/  PRMT R7, R6, 0x7632, R7 ;  /* 0x0000763206077816 */ /* 0x000fc60000000007 */
[----:B------:R0:W-:Y:S04]  /*aace0*/  @P5 STG.E.U16 desc[UR50][R16.64], R6 ;  /* 0x0000000610005986 */ /* 0x0001e8000c101532 */
[----:B------:R1:W-:Y:S01]  /*aacf0*/  STL [R1+0x30b4], R23 ;  /* 0x0030b41701007387 */ /* 0x0003e20000100800 */
[----:B0-----:R-:W-:-:S03]  /*aad00*/  IMAD.WIDE R16, R26, 0x2, R22 ;  /* 0x000000021a107825 */ /* 0x001fc600078e0216 */
[----:B-1----:R-:W4:Y:S04]  /*aad10*/  LDL R23, [R1+0x1be8] ;  /* 0x001be80001177983 */ /* 0x002f280000100800 */
[----:B------:R-:W4:Y:S01]  /*aad20*/  LDL.LU R6, [R1+0x30cc] ;  /* 0x0030cc0001067983 */ /* 0x000f220000300800 */
[----:B--2---:R-:W-:-:S03]  /*aad30*/  ISETP.LT.AND P5, PT, R27, UR4, !P4 ;  /* 0x000000041b007c0c */ /* 0x004fc6000e7a1270 */
[----:B------:R0:W-:Y:S04]  /*aad40*/  STL [R1+0x30bc], R27 ;  /* 0x0030bc1b01007387 */ /* 0x0001e80000100800 */
[----:B0-----:R-:W2:Y:S06]  /*aad50*/  LDL.LU R27, [R1+0x780] ;  /* 0x00078000011b7983 */ /* 0x001eac0000300800 */
[----:B------:R0:W-:Y:S01]  /*aad60*/  @P5 STG.E.U16 desc[UR50][R16.64], R7 ;  /* 0x0000000710005986 */ /* 0x0001e2000c101532 */
[----:B------:R-:W-:Y:S01]  /*aad70*/  ISETP.LT.AND P5, PT, R28, UR4, !P4 ;  /* 0x000000041c007c0c */ /* 0x000fe2000e7a1270 */
[----:B0-----:R-:W-:Y:S01]  /*aad80*/  IMAD.WIDE R16, R26, 0x2, R20 ;  /* 0x000000021a107825 */ /* 0x001fe200078e0214 */
[----:B------:R-:W-:Y:S01]  /*aad90*/  PRMT R29, R19, 0x7632, R29 ;  /* 0x00007632131d7816 */ /* 0x000fe2000000001d */
[----:B------:R-:W2:Y:S10]  /*aada0*/  LDL.LU R7, [R1+0x30c8] ;  /* 0x0030c80001077983 */ /* 0x000eb40000300800 */
[----:B------:R0:W-:Y:S01]  /*aadb0*/  @P5 STG.E.U16 desc[UR50][R16.64], R19 ;  /* 0x0000001310005986 */ /* 0x0001e2000c101532 */
[----:B------:R-:W-:-:S02]  /*aadc0*/  ISETP.LT.AND P5, PT, R18, UR4, !P4 ;  /* 0x0000000412007c0c */ /* 0x000fc4000e7a1270 */
[----:B------:R-:W-:Y:S01]  /*aadd0*/  PRMT R5, R24, 0x7632, R5 ;  /* 0x0000763218057816 */ /* 0x000fe20000000005 */
[----:B------:R1:W-:Y:S01]  /*aade0*/  STL [R1+0x30b0], R15 ;  /* 0x0030b00f01007387 */ /* 0x0003e20000100800 */
[----:B0-----:R-:W-:-:S03]  /*aadf0*/  IMAD.WIDE R16, R26, 0x2, R14 ;  /* 0x000000021a107825 */ /* 0x001fc600078e020e */
[----:B-1----:R-:W2:Y:S06]  /*aae00*/  LDL.LU R15, [R1+0x714] ;  /* 0x00071400010f7983 */ /* 0x002eac0000300800 */
[----:B------:R0:W-:Y:S01]  /*aae10*/  @P5 STG.E.U16 desc[UR50][R16.64], R29 ;  /* 0x0000001d10005986 */ /* 0x0001e2000c101532 */
[----:B------:R-:W-:-:S03]  /*aae20*/  ISETP.LT.AND P5, PT, R0, UR4, !P4 ;  /* 0x0000000400007c0c */ /* 0x000fc6000e7a1270 */
[----:B------:R-:W2:Y:S01]  /*aae30*/  LDL.LU R19, [R1+0x30c4] ;  /* 0x0030c40001137983 */ /* 0x000ea20000300800 */
[----:B0-----:R-:W-:-:S03]  /*aae40*/  IMAD.WIDE R16, R26, 0x2, R12 ;  /* 0x000000021a107825 */ /* 0x001fc600078e020c */
[----:B------:R-:W2:Y:S06]  /*aae50*/  LDL.LU R29, [R1+0x724] ;  /* 0x00072400011d7983 */ /* 0x000eac0000300800 */
[----:B------:R0:W-:Y:S01]  /*aae60*/  @P5 STG.E.U16 desc[UR50][R16.64], R24 ;  /* 0x0000001810005986 */ /* 0x0001e2000c101532 */
[----:B------:R-:W-:-:S03]  /*aae70*/  ISETP.LT.AND P5, PT, R2, UR4, !P4 ;  /* 0x0000000402007c0c */ /* 0x000fc6000e7a1270 */
[----:B0-----:R-:W2:Y:S01]  /*aae80*/  LDL.LU R24, [R1+0x30c0] ;  /* 0x0030c00001187983 */ /* 0x001ea20000300800 */
[----:B---3--:R-:W-:-:S09]  /*aae90*/  IMAD.WIDE R16, R26, 0x2, R10 ;  /* 0x000000021a107825 */ /* 0x008fd200078e020a */
[----:B------:R4:W-:Y:S01]  /*aaea0*/  @P5 STG.E.U16 desc[UR50][R16.64], R5 ;  /* 0x0000000510005986 */ /* 0x0009e2000c101532 */
[----:B------:R-:W-:Y:S01]  /*aaeb0*/  ISETP.LT.AND P5, PT, R4, UR4, !P4 ;  /* 0x0000000404007c0c */ /* 0x000fe2000e7a1270 */
[----:B----4-:R-:W-:Y:S02]  /*aaec0*/  IMAD.WIDE R16, R26, 0x2, R8 ;  /* 0x000000021a107825 */ /* 0x010fe400078e0208 */
[----:B------:R-:W3:Y:S10]  /*aaed0*/  LDL.LU R5, [R1+0x734] ;  /* 0x0007340001057983 */ /* 0x000ef40000300800 */
[----:B--2---:R0:W-:Y:S04]  /*aaee0*/  @P5 STG.E.U16 desc[UR50][R16.64], R27 ;  /* 0x0000001b10005986 */ /* 0x0041e8000c101532 */
[----:B0-----:R-:W2:Y:S01]  /*aaef0*/  LDL.LU R17, [R1+0x3c] ;  /* 0x00003c0001117983 */ /* 0x001ea20000300800 */
[----:B------:R-:W-:-:S02]  /*aaf00*/  ISETP.LT.AND P4, PT, R3, UR4, !P4 ;  /* 0x0000000403007c0c */ /* 0x000fc4000e781270 */
[----:B------:R-:W-:Y:S02]  /*aaf10*/  PRMT R25, R27, 0x7632, R25 ;  /* 0x000076321b197816 */ /* 0x000fe40000000019 */
[----:B------:R-:W4:Y:S01]  /*aaf20*/  LDL.LU R27, [R1+0x30bc] ;  /* 0x0030bc00011b7983 */ /* 0x000f220000300800 */
[----:B--2---:R-:W-:Y:S01]  /*aaf30*/  ISETP.NE.AND P5, PT, R17, RZ, PT ;  /* 0x000000ff1100720c */ /* 0x004fe20003fa5270 */
[----:B------:R-:W-:-:S07]  /*aaf40*/  IMAD.WIDE R16, R26, 0x2, R6 ;  /* 0x000000021a107825 */ /* 0x000fce00078e0206 */
[----:B------:R0:W-:Y:S01]  /*aaf50*/  @P4 STG.E.U16 desc[UR50][R16.64], R25 ;  /* 0x0000001910004986 */ /* 0x0001e2000c101532 */
[----:B------:R-:W-:-:S03]  /*aaf60*/  ISETP.LT.AND P4, PT, R23, UR4, !P6 ;  /* 0x0000000417007c0c */ /* 0x000fc6000f781270 */
[----:B0-----:R-:W2:Y:S04]  /*aaf70*/  LDL.LU R25, [R1+0x30b8] ;  /* 0x0030b80001197983 */ /* 0x001ea80000300800 */
[----:B------:R-:W3:Y:S01]  /*aaf80*/  LDL.LU R23, [R1+0x30b4] ;  /* 0x0030b40001177983 */ /* 0x000ee20000300800 */
[----:B------:R-:W-:Y:S01]  /*aaf90*/  PRMT R26, R15, 0x7632, R26 ;  /* 0x000076320f1a7816 */ /* 0x000fe2000000001a */
[----:B--2---:R-:W-:Y:S02]  /*aafa0*/  IMAD.WIDE R16, R19, 0x2, R24 ;  /* 0x0000000213107825 */ /* 0x004fe400078e0218 */
[----:B---3--:R-:W-:Y:S04]  /*aafb0*/  STL [R1+0x30a4], R23 ;  /* 0x0030a41701007387 */ /* 0x008fe80000100800 */
[----:B------:R0:W-:Y:S04]  /*aafc0*/  @P4 STG.E.U16 desc[UR50][R16.64], R15 ;  /* 0x0000000f10004986 */ /* 0x0001e8000c101532 */
[----:B0-----:R-:W2:Y:S01]  /*aafd0*/  LDL.LU R15, [R1+0x30b0] ;  /* 0x0030b000010f7983 */ /* 0x001ea20000300800 */
[----:B----4-:R-:W-:Y:S01]  /*aafe0*/  ISETP.LT.AND P4, PT, R27, UR4, !P6 ;  /* 0x000000041b007c0c */ /* 0x010fe2000f781270 */
[----:B------:R-:W-:-:S02]  /*aaff0*/  IMAD.WIDE R16, R19, 0x2, R22 ;  /* 0x0000000213107825 */ /* 0x000fc400078e0216 */
[----:B------:R-:W3:Y:S04]  /*ab000*/  LDL R23, [R1+0x1be8] ;  /* 0x001be80001177983 */ /* 0x000ee80000100800 */
[----:B------:R0:W-:Y:S06]  /*ab010*/  STL [R1+0x30a0], R27 ;  /* 0x0030a01b01007387 */ /* 0x0001ec0000100800 */
[----:B------:R1:W-:Y:S04]  /*ab020*/  @P4 STG.E.U16 desc[UR50][R16.64], R26 ;  /* 0x0000001a10004986 */ /* 0x0003e8000c101532 */
[----:B0-----:R-:W4:Y:S04]  /*ab030*/  LDL.LU R27, [R1+0x754] ;  /* 0x00075400011b7983 */ /* 0x001f280000300800 */
[----:B------:R0:W-:Y:S01]  /*ab040*/  STL [R1+0x30a8], R21 ;  /* 0x0030a81501007387 */ /* 0x0001e20000100800 */
[----:B-1----:R-:W-:-:S03]  /*ab050*/  IMAD.WIDE R16, R19, 0x2, R20 ;  /* 0x0000000213107825 */ /* 0x002fc600078e0214 */
[----:B0-----:R-:W3:Y:S01]  /*ab060*/  LDL.LU R21, [R1+0x744] ;  /* 0x0007440001157983 */ /* 0x001ee20000300800 */
[----:B------:R-:W-:Y:S02]  /*ab070*/  ISETP.LT.AND P4, PT, R28, UR4, !P6 ;  /* 0x000000041c007c0c */ /* 0x000fe4000f781270 */
[----:B------:R-:W-:-:S11]  /*ab080*/  PRMT R26, R29, 0x7632, R26 ;  /* 0x000076321d1a7816 */ /* 0x000fd6000000001a */
[----:B------:R0:W-:Y:S01]  /*ab090*/  @P4 STG.E.U16 desc[UR50][R16.64], R29 ;  /* 0x0000001d10004986 */ /* 0x0001e2000c101532 */
[----:B------:R-:W-:-:S03]  /*ab0a0*/  ISETP.LT.AND P4, PT, R18, UR4, !P6 ;  /* 0x0000000412007c0c */ /* 0x000fc6000f781270 */
[----:B0-----:R-:W4:Y:S04]  /*ab0b0*/  LDL.LU R29, [R1+0x764] ;  /* 0x00076400011d7983 */ /* 0x001f280000300800 */
[----:B------:R-:W4:Y:S01]  /*ab0c0*/  LDL.LU R18, [R1+0x30ac] ;  /* 0x0030ac0001127983 */ /* 0x000f220000300800 */
[----:B--2---:R-:W-:-:S05]  /*ab0d0*/  IMAD.WIDE R16, R19, 0x2, R14 ;  /* 0x0000000213107825 */ /* 0x004fca00078e020e */
[----:B------:R0:W-:Y:S01]  /*ab0e0*/  @P4 STG.E.U16 desc[UR50][R16.64], R26 ;  /* 0x0000001a10004986 */ /* 0x0001e2000c101532 */
[----:B------:R-:W-:Y:S01]  /*ab0f0*/  ISETP.LT.AND P4, PT, R0, UR4, !P6 ;  /* 0x0000000400007c0c */ /* 0x000fe2000f781270 */
[----:B0-----:R-:W-:-:S12]  /*ab100*/  IMAD.WIDE R16, R19, 0x2, R12 ;  /* 0x0000000213107825 */ /* 0x001fd800078e020c */
[----:B------:R0:W-:Y:S01]  /*ab110*/  @P4 STG.E.U16 desc[UR50][R16.64], R5 ;  /* 0x0000000510004986 */ /* 0x0001e2000c101532 */
[----:B------:R-:W-:Y:S02]  /*ab120*/  ISETP.LT.AND P4, PT, R2, UR4, !P6 ;  /* 0x0000000402007c0c */ /* 0x000fe4000f781270 */
[----:B------:R-:W-:Y:S01]  /*ab130*/  PRMT R26, R5, 0x7632, R26 ;  /* 0x00007632051a7816 */ /* 0x000fe2000000001a */
[C---:B0-----:R-:W-:Y:S01]  /*ab140*/  IMAD.WIDE R16, R19.reuse, 0x2, R10 ;  /* 0x0000000213107825 */ /* 0x041fe200078e020a */
[----:B------:R-:W2:Y:S09]  /*ab150*/  LDL.LU R5, [R1+0x774] ;  /* 0x0007740001057983 */ /* 0x000eb20000300800 */
[----:B------:R0:W-:Y:S01]  /*ab160*/  @P4 STG.E.U16 desc[UR50][R16.64], R26 ;  /* 0x0000001a10004986 */ /* 0x0001e2000c101532 */
[----:B------:R-:W-:Y:S01]  /*ab170*/  ISETP.LT.AND P4, PT, R4, UR4, !P6 ;  /* 0x0000000404007c0c */ /* 0x000fe2000f781270 */
[----:B0-----:R-:W-:-:S12]  /*ab180*/  IMAD.WIDE R16, R19, 0x2, R8 ;  /* 0x0000000213107825 */ /* 0x001fd800078e0208 */
[----:B---3--:R0:W-:Y:S04]  /*ab190*/  @P4 STG.E.U16 desc[UR50][R16.64], R21 ;  /* 0x0000001510004986 */ /* 0x0081e8000c101532 */
[----:B0-----:R-:W3:Y:S01]  /*ab1a0*/  LDL.LU R17, [R1+0x8] ;  /* 0x0000080001117983 */ /* 0x001ee20000300800 */
[----:B------:R-:W-:Y:S02]  /*ab1b0*/  ISETP.LT.AND P6, PT, R3, UR4, !P6 ;  /* 0x0000000403007c0c */ /* 0x000fe4000f7c1270 */
[----:B------:R-:W-:Y:S02]  /*ab1c0*/  PRMT R26, R21, 0x7632, R26 ;  /* 0x00007632151a7816 */ /* 0x000fe4000000001a */
[----:B------:R-:W2:Y:S01]  /*ab1d0*/  LDL.LU R21, [R1+0x30a8] ;  /* 0x0030a80001157983 */ /* 0x000ea20000300800 */
[----:B---3--:R-:W-:Y:S01]  /*ab1e0*/  ISETP.NE.AND P4, PT, R17, RZ, PT ;  /* 0x000000ff1100720c */ /* 0x008fe20003f85270 */
[----:B------:R-:W-:-:S07]  /*ab1f0*/  IMAD.WIDE R16, R19, 0x2, R6 ;  /* 0x0000000213107825 */ /* 0x000fce00078e0206 */
[----:B------:R0:W-:Y:S01]  /*ab200*/  @P6 STG.E.U16 desc[UR50][R16.64], R26 ;  /* 0x0000001a10006986 */ /* 0x0001e2000c101532 */
[----:B------:R-:W-:-:S03]  /*ab210*/  ISETP.LT.AND P6, PT, R23, UR4, !P5 ;  /* 0x0000000417007c0c */ /* 0x000fc6000efc1270 */
[----:B0-----:R-:W3:Y:S04]  /*ab220*/  LDL R26, [R1+0x1bf4] ;  /* 0x001bf400011a7983 */ /* 0x001ee80000100800 */
[----:B------:R-:W2:Y:S01]  /*ab230*/  LDL.LU R23, [R1+0x30a4] ;  /* 0x0030a40001177983 */ /* 0x000ea20000300800 */
[----:B----4-:R-:W-:Y:S01]  /*ab240*/  IMAD.WIDE R16, R18, 0x2, R24 ;  /* 0x0000000212107825 */ /* 0x010fe200078e0218 */
[----:B------:R-:W-:-:S04]  /*ab250*/  PRMT R19, R27, 0x7632, R19 ;  /* 0x000076321b137816 */ /* 0x000fc80000000013 */
[----:B------:R2:W-:Y:S02]  /*ab260*/  @P6 STG.E.U16 desc[UR50][R16.64], R27 ;  /* 0x0000001b10006986 */ /* 0x0005e4000c101532 */
[----:B--2---:R-:W-:Y:S02]  /*ab270*/  IMAD.WIDE R16, R18, 0x2, R22 ;  /* 0x0000000212107825 */ /* 0x004fe400078e0216 */
[----:B------:R0:W-:Y:S04]  /*ab280*/  STL [R1+0x3098], R23 ;  /* 0x0030981701007387 */ /* 0x0001e80000100800 */
[----:B0-----:R-:W2:Y:S04]  /*ab290*/  LDL R23, [R1+0x1be8] ;  /* 0x001be80001177983 */ /* 0x001ea80000100800 */
[----:B------:R-:W4:Y:S02]  /*ab2a0*/  LDL.LU R27, [R1+0x30a0] ;  /* 0x0030a000011b7983 */ /* 0x000f240000300800 */
[----:B----4-:R-:W-:-:S13]  /*ab2b0*/  ISETP.LT.AND P6, PT, R27, UR4, !P5 ;  /* 0x000000041b007c0c */ /* 0x010fda000efc1270 */
[----:B------:R0:W-:Y:S01]  /*ab2c0*/  @P6 STG.E.U16 desc[UR50][R16.64], R19 ;  /* 0x0000001310006986 */ /* 0x0001e2000c101532 */
[----:B------:R-:W-:Y:S01]  /*ab2d0*/  ISETP.LT.AND P6, PT, R28, UR4, !P5 ;  /* 0x000000041c007c0c */ /* 0x000fe2000efc1270 */
[----:B0-----:R-:W-:-:S12]  /*ab2e0*/  IMAD.WIDE R16, R18, 0x2, R20 ;  /* 0x0000000212107825 */ /* 0x001fd800078e0214 */
[----:B------:R0:W-:Y:S01]  /*ab2f0*/  @P6 STG.E.U16 desc[UR50][R16.64], R29 ;  /* 0x0000001d10006986 */ /* 0x0001e2000c101532 */
[----:B---3--:R-:W-:Y:S02]  /*ab300*/  ISETP.LT.AND P6, PT, R26, UR4, !P5 ;  /* 0x000000041a007c0c */ /* 0x008fe4000efc1270 */
[----:B------:R-:W-:Y:S01]  /*ab310*/  PRMT R19, R29, 0x7632, R19 ;  /* 0x000076321d137816 */ /* 0x000fe20000000013 */
[----:B0-----:R-:W-:Y:S01]  /*ab320*/  IMAD.WIDE R16, R18, 0x2, R14 ;  /* 0x0000000212107825 */ /* 0x001fe200078e020e */
[----:B------:R-:W3:Y:S09]  /*ab330*/  LDL.LU R29, [R1+0x728] ;  /* 0x00072800011d7983 */ /* 0x000ef20000300800 */
[----:B------:R0:W-:Y:S01]  /*ab340*/  @P6 STG.E.U16 desc[UR50][R16.64], R19 ;  /* 0x0000001310006986 */ /* 0x0001e2000c101532 */
[----:B------:R-:W-:Y:S01]  /*ab350*/  ISETP.LT.AND P6, PT, R0, UR4, !P5 ;  /* 0x0000000400007c0c */ /* 0x000fe2000efc1270 */
[----:B0-----:R-:W-:-:S12]  /*ab360*/  IMAD.WIDE R16, R18, 0x2, R12 ;  /* 0x0000000212107825 */ /* 0x001fd800078e020c */
[----:B------:R0:W-:Y:S01]  /*ab370*/  @P6 STG.E.U16 desc[UR50][R16.64], R5 ;  /* 0x0000000510006986 */ /* 0x0001e2000c101532 */
[----:B------:R-:W-:Y:S02]  /*ab380*/  ISETP.LT.AND P6, PT, R2, UR4, !P5 ;  /* 0x0000000402007c0c */ /* 0x000fe4000efc1270 */
[----:B------:R-:W-:Y:S01]  /*ab390*/  PRMT R19, R5, 0x7632, R19 ;  /* 0x0000763205137816 */ /* 0x000fe20000000013 */
[----:B------:R1:W-:Y:S01]  /*ab3a0*/  STL [R1+0x3094], R26 ;  /* 0x0030941a01007387 */ /* 0x0003e20000100800 */
[----:B0-----:R-:W-:-:S03]  /*ab3b0*/  IMAD.WIDE R16, R18, 0x2, R10 ;  /* 0x0000000212107825 */ /* 0x001fc600078e020a */
[----:B-1----:R-:W4:Y:S04]  /*ab3c0*/  LDL.LU R26, [R1+0x718] ;  /* 0x00071800011a7983 */ /* 0x002f280000300800 */
[----:B------:R-:W3:Y:S04]  /*ab3d0*/  LDL.LU R5, [R1+0x309c] ;  /* 0x00309c0001057983 */ /* 0x000ee80000300800 */
[----:B------:R0:W-:Y:S04]  /*ab3e0*/  @P6 STG.E.U16 desc[UR50][R16.64], R19 ;  /* 0x0000001310006986 */ /* 0x0001e8000c101532 */
[----:B0-----:R-:W2:Y:S01]  /*ab3f0*/  LDL.LU R19, [R1+0x784] ;  /* 0x0007840001137983 */ /* 0x001ea20000300800 */
[----:B------:R-:W-:Y:S01]  /*ab400*/  ISETP.LT.AND P6, PT, R4, UR4, !P5 ;  /* 0x0000000404007c0c */ /* 0x000fe2000efc1270 */
[----:B------:R-:W-:Y:S01]  /*ab410*/  IMAD.WIDE R16, R18, 0x2, R8 ;  /* 0x0000000212107825 */ /* 0x000fe200078e0208 */
[----:B------:R-:W-:-:S11]  /*ab420*/  ISETP.LT.AND P5, PT, R3, UR4, !P5 ;  /* 0x0000000403007c0c */ /* 0x000fd6000efa1270 */
[----:B--2---:R0:W-:Y:S02]  /*ab430*/  @P6 STG.E.U16 desc[UR50][R16.64], R19 ;  /* 0x0000001310006986 */ /* 0x0041e4000c101532 */
[----:B0-----:R-:W-:Y:S01]  /*ab440*/  PRMT R16, R19, 0x7632, R16 ;  /* 0x0000763213107816 */ /* 0x001fe20000000010 */
[----:B------:R-:W-:Y:S01]  /*ab450*/  IMAD.WIDE R18, R18, 0x2, R6 ;  /* 0x0000000212127825 */ /* 0x000fe200078e0206 */
[----:B------:R-:W2:Y:S04]  /*ab460*/  LDL.LU R17, [R1+0x40] ;  /* 0x0000400001117983 */ /* 0x000ea80000300800 */
[----:B------:R0:W-:Y:S01]  /*ab470*/  @P5 STG.E.U16 desc[UR50][R18.64], R16 ;  /* 0x0000001012005986 */ /* 0x0001e2000c101532 */
[----:B------:R-:W-:-:S03]  /*ab480*/  ISETP.LT.AND P5, PT, R23, UR4, !P0 ;  /* 0x0000000417007c0c */ /* 0x000fc6000c7a1270 */
[----:B0-----:R-:W3:Y:S04]  /*ab490*/  LDL.LU R19, [R1+0x738] ;  /* 0x0007380001137983 */ /* 0x001ee80000300800 */
[----:B------:R-:W3:Y:S01]  /*ab4a0*/  LDL.LU R23, [R1+0x3098] ;  /* 0x0030980001177983 */ /* 0x000ee20000300800 */
[----:B----4-:R-:W-:Y:S02]  /*ab4b0*/  PRMT R18, R26, 0x7632, R18 ;  /* 0x000076321a127816 */ /* 0x010fe40000000012 */
[----:B--2---:R-:W-:Y:S01]  /*ab4c0*/  ISETP.NE.AND P6, PT, R17, RZ, PT ;  /* 0x000000ff1100720c */ /* 0x004fe20003fc5270 */
[----:B---3--:R-:W-:-:S05]  /*ab4d0*/  IMAD.WIDE R16, R5, 0x2, R24 ;  /* 0x0000000205107825 */ /* 0x008fca00078e0218 */
[----:B------:R0:W-:Y:S04]  /*ab4e0*/  @P5 STG.E.U16 desc[UR50][R16.64], R26 ;  /* 0x0000001a10005986 */ /* 0x0001e8000c101532 */
[----:B------:R1:W-:Y:S04]  /*ab4f0*/  STL [R1+0x3088], R23 ;  /* 0x0030881701007387 */ /* 0x0003e80000100800 */
[----:B0-----:R-:W2:Y:S01]  /*ab500*/  LDL.LU R26, [R1+0x3094] ;  /* 0x00309400011a7983 */ /* 0x001ea20000300800 */
[----:B------:R-:W-:Y:S01]  /*ab510*/  IMAD.WIDE R16, R5, 0x2, R22 ;  /* 0x0000000205107825 */ /* 0x000fe200078e0216 */
[----:B------:R-:W-:-:S02]  /*ab520*/  ISETP.LT.AND P5, PT, R27, UR4, !P0 ;  /* 0x000000041b007c0c */ /* 0x000fc4000c7a1270 */
[----:B-1----:R-:W3:Y:S04]  /*ab530*/  LDL R23, [R1+0x1be8] ;  /* 0x001be80001177983 */ /* 0x002ee80000100800 */
[----:B------:R0:W-:Y:S04]  /*ab540*/  STL [R1+0x308c], R27 ;  /* 0x00308c1b01007387 */ /* 0x0001e80000100800 */
[----:B0-----:R-:W4:Y:S04]  /*ab550*/  LDL.LU R27, [R1+0x748] ;  /* 0x00074800011b7983 */ /* 0x001f280000300800 */
[----:B------:R0:W-:Y:S01]  /*ab560*/  @P5 STG.E.U16 desc[UR50][R16.64], R18 ;  /* 0x0000001210005986 */ /* 0x0001e2000c101532 */
[----:B------:R-:W-:-:S03]  /*ab570*/  ISETP.LT.AND P5, PT, R28, UR4, !P0 ;  /* 0x000000041c007c0c */ /* 0x000fc6000c7a1270 */
[----:B------:R-:W3:Y:S01]  /*ab580*/  LDL.LU R28, [R1+0x3090] ;  /* 0x00309000011c7983 */ /* 0x000ee20000300800 */
[----:B0-----:R-:W-:-:S09]  /*ab590*/  IMAD.WIDE R16, R5, 0x2, R20 ;  /* 0x0000000205107825 */ /* 0x001fd200078e0214 */
[----:B------:R0:W-:Y:S01]  /*ab5a0*/  @P5 STG.E.U16 desc[UR50][R16.64], R29 ;  /* 0x0000001d10005986 */ /* 0x0001e2000c101532 */
[----:B------:R-:W-:Y:S01]  /*ab5b0*/  PRMT R18, R29, 0x7632, R18 ;  /* 0x000076321d127816 */ /* 0x000fe20000000012 */
[----:B0-----:R-:W-:Y:S02]  /*ab5c0*/  IMAD.WIDE R16, R5, 0x2, R14 ;  /* 0x0000000205107825 */ /* 0x001fe400078e020e */
[----:B------:R0:W-:Y:S04]  /*ab5d0*/  STL [R1+0x3084], R15 ;  /* 0x0030840f01007387 */ /* 0x0001e80000100800 */
[----:B0-----:R-:W3:Y:S04]  /*ab5e0*/  LDL.LU R15, [R1+0x758] ;  /* 0x00075800010f7983 */ /* 0x001ee80000300800 */
[----:B------:R-:W3:Y:S01]  /*ab5f0*/  LDL.LU R29, [R1+0x768] ;  /* 0x00076800011d7983 */ /* 0x000ee20000300800 */
[----:B--2---:R-:W-:-:S13]  /*ab600*/  ISETP.LT.AND P5, PT, R26, UR4, !P0 ;  /* 0x000000041a007c0c */ /* 0x004fda000c7a1270 */
        /* <DEDUP_REMOVED lines=11> */
[----:B----4-:R0:W-:Y:S04]  /*ab6c0*/  @P5 STG.E.U16 desc[UR50][R16.64], R27 ;  /* 0x0000001b10005986 */ /* 0x0101e8000c101532 */
[----:B0-----:R-:W4:Y:S01]  /*ab6d0*/  LDL.LU R17, [R1+0x44] ;  /* 0x0000440001117983 */ /* 0x001f220000300800 */
[----:B------:R-:W-:Y:S02]  /*ab6e0*/  ISETP.LT.AND P0, PT, R3, UR4, !P0 ;  /* 0x0000000403007c0c */ /* 0x000fe4000c701270 */
[----:B------:R-:W-:Y:S02]  /*ab6f0*/  PRMT R18, R27, 0x7632, R18 ;  /* 0x000076321b127816 */ /* 0x000fe40000000012 */
[----:B------:R-:W2:Y:S01]  /*ab700*/  LDL.LU R27, [R1+0x308c] ;  /* 0x00308c00011b7983 */ /* 0x000ea20000300800 */
[----:B----4-:R-:W-:Y:S01]  /*ab710*/  ISETP.NE.AND P5, PT, R17, RZ, PT ;  /* 0x000000ff1100720c */ /* 0x010fe20003fa5270 */
[----:B------:R-:W-:-:S07]  /*ab720*/  IMAD.WIDE R16, R5, 0x2, R6 ;  /* 0x0000000205107825 */ /* 0x000fce00078e0206 */
[----:B------:R0:W-:Y:S01]  /*ab730*/  @P0 STG.E.U16 desc[UR50][R16.64], R18 ;  /* 0x0000001210000986 */ /* 0x0001e2000c101532 */
[----:B---3--:R-:W-:-:S03]  /*ab740*/  ISETP.LT.AND P0, PT, R23, UR4, !P6 ;  /* 0x0000000417007c0c */ /* 0x008fc6000f701270 */
[----:B0-----:R-:W3:Y:S04]  /*ab750*/  LDL R18, [R1+0x1bf0] ;  /* 0x001bf00001127983 */ /* 0x001ee80000100800 */
[----:B------:R-:W4:Y:S01]  /*ab760*/  LDL.LU R23, [R1+0x3088] ;  /* 0x0030880001177983 */ /* 0x000f220000300800 */
[----:B------:R-:W-:Y:S01]  /*ab770*/  IMAD.WIDE R16, R28, 0x2, R24 ;  /* 0x000000021c107825 */ /* 0x000fe200078e0218 */
[----:B------:R-:W-:-:S04]  /*ab780*/  PRMT R5, R15, 0x7632, R5 ;  /* 0x000076320f057816 */ /* 0x000fc80000000005 */
[----:B------:R0:W-:Y:S01]  /*ab790*/  @P0 STG.E.U16 desc[UR50][R16.64], R15 ;  /* 0x0000000f10000986 */ /* 0x0001e2000c101532 */
[----:B--2---:R-:W-:-:S03]  /*ab7a0*/  ISETP.LT.AND P0, PT, R27, UR4, !P6 ;  /* 0x000000041b007c0c */ /* 0x004fc6000f701270 */
[----:B----4-:R1:W-:Y:S04]  /*ab7b0*/  STL [R1+0x3078], R23 ;  /* 0x0030781701007387 */ /* 0x0103e80000100800 */
[----:B0-----:R-:W2:Y:S01]  /*ab7c0*/  LDL.LU R15, [R1+0x3084] ;  /* 0x00308400010f7983 */ /* 0x001ea20000300800 */
[----:B------:R-:W-:-:S03]  /*ab7d0*/  IMAD.WIDE R16, R28, 0x2, R22 ;  /* 0x000000021c107825 */ /* 0x000fc600078e0216 */
[----:B-1----:R-:W4:Y:S04]  /*ab7e0*/  LDL R23, [R1+0x1be8] ;  /* 0x001be80001177983 */ /* 0x002f280000100800 */
[----:B------:R0:W-:Y:S04]  /*ab7f0*/  STL [R1+0x3074], R27 ;  /* 0x0030741b01007387 */ /* 0x0001e80000100800 */
[----:B------:R1:W-:Y:S04]  /*ab800*/  @P0 STG.E.U16 desc[UR50][R16.64], R5 ;  /* 0x0000000510000986 */ /* 0x0003e8000c101532 */
[----:B0-----:R-:W4:Y:S04]  /*ab810*/  LDL.LU R27, [R1+0x71c] ;  /* 0x00071c00011b7983 */ /* 0x001f280000300800 */
[----:B------:R0:W-:Y:S01]  /*ab820*/  STL [R1+0x307c], R21 ;  /* 0x00307c1501007387 */ /* 0x0001e20000100800 */
[----:B-1----:R-:W-:-:S03]  /*ab830*/  IMAD.WIDE R16, R28, 0x2, R20 ;  /* 0x000000021c107825 */ /* 0x002fc600078e0214 */
[----:B0-----:R-:W4:Y:S01]  /*ab840*/  LDL.LU R21, [R1+0x788] ;  /* 0x0007880001157983 */ /* 0x001f220000300800 */
[----:B---3--:R-:W-:Y:S02]  /*ab850*/  ISETP.LT.AND P0, PT, R18, UR4, !P6 ;  /* 0x0000000412007c0c */ /* 0x008fe4000f701270 */
[----:B------:R-:W-:-:S11]  /*ab860*/  PRMT R5, R29, 0x7632, R5 ;  /* 0x000076321d057816 */ /* 0x000fd60000000005 */
[----:B------:R0:W-:Y:S01]  /*ab870*/  @P0 STG.E.U16 desc[UR50][R16.64], R29 ;  /* 0x0000001d10000986 */ /* 0x0001e2000c101532 */
[----:B------:R-:W-:-:S03]  /*ab880*/  ISETP.LT.AND P0, PT, R26, UR4, !P6 ;  /* 0x000000041a007c0c */ /* 0x000fc6000f701270 */
[----:B0-----:R-:W3:Y:S01]  /*ab890*/  LDL.LU R29, [R1+0x3080] ;  /* 0x00308000011d7983 */ /* 0x001ee20000300800 */
[----:B--2---:R-:W-:-:S09]  /*ab8a0*/  IMAD.WIDE R16, R28, 0x2, R14 ;  /* 0x000000021c107825 */ /* 0x004fd200078e020e */
[----:B------:R0:W-:Y:S01]  /*ab8b0*/  @P0 STG.E.U16 desc[UR50][R16.64], R5 ;  /* 0x0000000510000986 */ /* 0x0001e2000c101532 */
[----:B------:R-:W-:Y:S01]  /*ab8c0*/  ISETP.LT.AND P0, PT, R0, UR4, !P6 ;  /* 0x0000000400007c0c */ /* 0x000fe2000f701270 */
[----:B0-----:R-:W-:-:S12]  /*ab8d0*/  IMAD.WIDE R16, R28, 0x2, R12 ;  /* 0x000000021c107825 */ /* 0x001fd800078e020c */
[----:B------:R0:W-:Y:S01]  /*ab8e0*/  @P0 STG.E.U16 desc[UR50][R16.64], R19 ;  /* 0x0000001310000986 */ /* 0x0001e2000c101532 */
[----:B------:R-:W-:Y:S02]  /*ab8f0*/  ISETP.LT.AND P0, PT, R2, UR4, !P6 ;  /* 0x0000000402007c0c */ /* 0x000fe4000f701270 */
[----:B------:R-:W-:Y:S01]  /*ab900*/  PRMT R5, R19, 0x7632, R5 ;  /* 0x0000763213057816 */ /* 0x000fe20000000005 */
[----:B0-----:R-:W-:Y:S01]  /*ab910*/  IMAD.WIDE R16, R28, 0x2, R10 ;  /* 0x000000021c107825 */ /* 0x001fe200078e020a */
[----:B------:R-:W2:Y:S09]  /*ab920*/  LDL.LU R19, [R1+0x73c] ;  /* 0x00073c0001137983 */ /* 0x000eb20000300800 */
[----:B------:R0:W-:Y:S01]  /*ab930*/  @P0 STG.E.U16 desc[UR50][R16.64], R5 ;  /* 0x0000000510000986 */ /* 0x0001e2000c101532 */
[----:B------:R-:W-:-:S03]  /*ab940*/  ISETP.LT.AND P0, PT, R4, UR4, !P6 ;  /* 0x0000000404007c0c */ /* 0x000fc6000f701270 */
[----:B------:R1:W-:Y:S01]  /*ab950*/  STL [R1+0x3070], R2 ;  /* 0x0030700201007387 */ /* 0x0003e20000100800 */
[----:B0-----:R-:W-:-:S03]  /*ab960*/  IMAD.WIDE R16, R28, 0x2, R8 ;  /* 0x000000021c107825 */ /* 0x001fc600078e0208 */
[----:B-1----:R-:W2:Y:S06]  /*ab970*/  LDL.LU R2, [R1+0x72c] ;  /* 0x00072c0001027983 */ /* 0x002eac0000300800 */
[----:B----4-:R0:W-:Y:S04]  /*ab980*/  @P0 STG.E.U16 desc[UR50][R16.64], R21 ;  /* 0x0000001510000986 */ /* 0x0101e8000c101532 */
[----:B0-----:R-:W4:Y:S01]  /*ab990*/  LDL.LU R17, [R1+0x48] ;  /* 0x0000480001117983 */ /* 0x001f220000300800 */
[----:B------:R-:W-:-:S02]  /*ab9a0*/  ISETP.LT.AND P0, PT, R3, UR4, !P6 ;  /* 0x0000000403007c0c */ /* 0x000fc4000f701270 */
[----:B------:R-:W-:Y:S02]  /*ab9b0*/  PRMT R5, R21, 0x7632, R5 ;  /* 0x0000763215057816 */ /* 0x000fe40000000005 */
[----:B------:R-:W2:Y:S01]  /*ab9c0*/  LDL.LU R21, [R1+0x307c] ;  /* 0x00307c0001157983 */ /* 0x000ea20000300800 */
[----:B----4-:R-:W-:Y:S01]  /*ab9d0*/  ISETP.NE.AND P6, PT, R17, RZ, PT ;  /* 0x000000ff1100720c */ /* 0x010fe20003fc5270 */
[----:B------:R-:W-:Y:S02]  /*ab9e0*/  IMAD.WIDE R16, R28, 0x2, R6 ;  /* 0x000000021c107825 */ /* 0x000fe400078e0206 */
[----:B------:R-:W4:Y:S05]  /*ab9f0*/  LDL.LU R28, [R1+0x74c] ;  /* 0x00074c00011c7983 */ /* 0x000f2a0000300800 */
[----:B------:R3:W-:Y:S01]  /*aba00*/  @P0 STG.E.U16 desc[UR50][R16.64], R5 ;  /* 0x0000000510000986 */ /* 0x0007e2000c101532 */
[----:B------:R-:W-:-:S03]  /*aba10*/  ISETP.LT.AND P0, PT, R23, UR4, !P5 ;  /* 0x0000000417007c0c */ /* 0x000fc6000ef01270 */
[----:B------:R-:W2:Y:S01]  /*aba20*/  LDL.LU R23, [R1+0x3078] ;  /* 0x0030780001177983 */ /* 0x000ea20000300800 */
[----:B---3--:R-:W-:Y:S01]  /*aba30*/  IMAD.WIDE R16, R29, 0x2, R24 ;  /* 0x000000021d107825 */ /* 0x008fe200078e0218 */
[----:B------:R-:W-:-:S08]  /*aba40*/  PRMT R5, R27, 0x7632, R5 ;  /* 0x000076321b057816 */ /* 0x000fd00000000005 */
[----:B------:R0:W-:Y:S04]  /*aba50*/  @P0 STG.E.U16 desc[UR50][R16.64], R27 ;  /* 0x0000001b10000986 */ /* 0x0001e8000c101532 */
[----:B0-----:R-:W3:Y:S01]  /*aba60*/  LDL.LU R27, [R1+0x3074] ;  /* 0x00307400011b7983 */ /* 0x001ee20000300800 */
[----:B--2---:R-:W-:Y:S01]  /*aba70*/  IMAD.WIDE R16, R29, 0x2, R22 ;  /* 0x000000021d107825 */ /* 0x004fe200078e0216 */
[----:B---3--:R-:W-:-:S13]  /*aba80*/  ISETP.LT.AND P0, PT, R27, UR4, !P5 ;  /* 0x000000041b007c0c */ /* 0x008fda000ef01270 */
[----:B------:R0:W-:Y:S01]  /*aba90*/  @P0 STG.E.U16 desc[UR50][R16.64], R5 ;  /* 0x0000000510000986 */ /* 0x0001e2000c101532 */
[----:B------:R-:W-:-:S03]  /*abaa0*/  ISETP.LT.AND P0, PT, R18, UR4, !P5 ;  /* 0x0000000412007c0c */ /* 0x000fc6000ef01270 */
[----:B------:R-:W2:Y:S01]  /*abab0*/  LDL.LU R18, [R1+0x75c] ;  /* 0x00075c0001127983 */ /* 0x000ea20000300800 */
[----:B0-----:R-:W-:-:S03]  /*abac0*/  IMAD.WIDE R16, R29, 0x2, R20 ;  /* 0x000000021d107825 */ /* 0x001fc600078e0214 */
[----:B------:R-:W-:Y:S01]  /*abad0*/  STL [R1+0x3068], R15 ;  /* 0x0030680f01007387 */ /* 0x000fe20000100800 */
[----:B------:R-:W-:-:S05]  /*abae0*/  PRMT R5, R2, 0x7632, R5 ;  /* 0x0000763202057816 */ /* 0x000fca0000000005 */
[----:B------:R0:W-:Y:S04]  /*abaf0*/  @P0 STG.E.U16 desc[UR50][R16.64], R2 ;  /* 0x0000000210000986 */ /* 0x0001e8000c101532 */
[----:B0-----:R-:W3:Y:S01]  /*abb00*/  LDL.LU R2, [R1+0x3070] ;  /* 0x0030700001027983 */ /* 0x001ee20000300800 */
[----:B------:R-:W-:Y:S01]  /*abb10*/  ISETP.LT.AND P0, PT, R26, UR4, !P5 ;  /* 0x000000041a007c0c */ /* 0x000fe2000ef01270 */
[C---:B------:R-:W-:Y:S02]  /*abb20*/  IMAD.WIDE R16, R29.reuse, 0x2, R14 ;  /* 0x000000021d107825 */ /* 0x040fe400078e020e */
[----:B------:R-:W2:Y:S10]  /*abb30*/  LDL R15, [R1+0x1bf0] ;  /* 0x001bf000010f7983 */ /* 0x000eb40000100800 */
[----:B------:R0:W-:Y:S01]  /*abb40*/  @P0 STG.E.U16 desc[UR50][R16.64], R5 ;  /* 0x0000000510000986 */ /* 0x0001e2000c101532 */
[----:B------:R-:W-:Y:S01]  /*abb50*/  ISETP.LT.AND P0, PT, R0, UR4, !P5 ;  /* 0x0000000400007c0c */ /* 0x000fe2000ef01270 */
[----:B0-----:R-:W-:-:S12]  /*abb60*/  IMAD.WIDE R16, R29, 0x2, R12 ;  /* 0x000000021d107825 */ /* 0x001fd800078e020c */
[----:B------:R0:W-:Y:S01]  /*abb70*/  @P0 STG.E.U16 desc[UR50][R16.64], R19 ;  /* 0x0000001310000986 */ /* 0x0001e2000c101532 */
[----:B------:R-:W-:Y:S01]  /*abb80*/  PRMT R5, R19, 0x7632, R5 ;  /* 0x0000763213057816 */ /* 0x000fe20000000005 */
[----:B0-----:R-:W-:Y:S02]  /*abb90*/  IMAD.WIDE R16, R29, 0x2, R10 ;  /* 0x000000021d107825 */ /* 0x001fe400078e020a */
[----:B------:R0:W-:Y:S04]  /*abba0*/  STL [R1+0x3064], R26 ;  /* 0x0030641a01007387 */ /* 0x0001e80000100800 */
[----:B0-----:R-:W2:Y:S04]  /*abbb0*/  LDL.LU R26, [R1+0x76c] ;  /* 0x00076c00011a7983 */ /* 0x001ea80000300800 */
[----:B------:R-:W2:Y:S01]  /*abbc0*/  LDL.LU R19, [R1+0x77c] ;  /* 0x00077c0001137983 */ /* 0x000ea20000300800 */
[----:B---3--:R-:W-:-:S13]  /*abbd0*/  ISETP.LT.AND P0, PT, R2, UR4, !P5 ;  /* 0x0000000402007c0c */ /* 0x008fda000ef01270 */
[----:B------:R0:W-:Y:S01]  /*abbe0*/  @P0 STG.E.U16 desc[UR50][R16.64], R5 ;  /* 0x0000000510000986 */ /* 0x0001e2000c101532 */
[----:B------:R-:W-:-:S03]  /*abbf0*/  ISETP.LT.AND P0, PT, R4, UR4, !P5 ;  /* 0x0000000404007c0c */ /* 0x000fc6000ef01270 */
[----:B------:R-:W3:Y:S01]  /*abc00*/  LDL.LU R4, [R1+0x306c] ;  /* 0x00306c0001047983 */ /* 0x000ee20000300800 */
[----:B0-----:R-:W-:-:S09]  /*abc10*/  IMAD.WIDE R16, R29, 0x2, R8 ;  /* 0x000000021d107825 */ /* 0x001fd200078e0208 */
[----:B----4-:R0:W-:Y:S04]  /*abc20*/  @P0 STG.E.U16 desc[UR50][R16.64], R28 ;  /* 0x0000001c10000986 */ /* 0x0101e8000c101532 */
[----:B0-----:R-:W4:Y:S01]  /*abc30*/  LDL.LU R17, [R1+0x1c] ;  /* 0x00001c0001117983 */ /* 0x001f220000300800 */
[----:B------:R-:W-:Y:S02]  /*abc40*/  ISETP.LT.AND P0, PT, R3, UR4, !P5 ;  /* 0x0000000403007c0c */ /* 0x000fe4000ef01270 */
[----:B------:R-:W-:Y:S01]  /*abc50*/  PRMT R5, R28, 0x7632, R5 ;  /* 0x000076321c057816 */ /* 0x000fe20000000005 */
[----:B------:R0:W-:Y:S04]  /*abc60*/  STL [R1+0x3060], R3 ;  /* 0x0030600301007387 */ /* 0x0001e80000100800 */
[----:B0-----:R-:W2:Y:S04]  /*abc70*/  LDL R3, [R1+0x1c00] ;  /* 0x001c000001037983 */ /* 0x001ea80000100800 */
[----:B------:R-:W2:Y:S01]  /*abc80*/  LDL.LU R28, [R1+0x78c] ;  /* 0x00078c00011c7983 */ /* 0x000ea20000300800 */
[----:B----4-:R-:W-:Y:S01]  /*abc90*/  ISETP.NE.AND P5, PT, R17, RZ, PT ;  /* 0x000000ff1100720c */ /* 0x010fe20003fa5270 */
[----:B------:R-:W-:-:S02]  /*abca0*/  IMAD.WIDE R16, R29, 0x2, R6 ;  /* 0x000000021d107825 */ /* 0x000fc400078e0206 */
[----:B------:R-:W4:Y:S04]  /*abcb0*/  LDL R29, [R1+0x1be8] ;  /* 0x001be800011d7983 */ /* 0x000f280000100800 */
[----:B------:R3:W-:Y:S02]  /*abcc0*/  @P0 STG.E.U16 desc[UR50][R16.64], R5 ;  /* 0x0000000510000986 */ /* 0x0007e4000c101532 */
[----:B---3--:R-:W-:Y:S01]  /*abcd0*/  IMAD.WIDE R16, R4, 0x2, R24 ;  /* 0x0000000204107825 */ /* 0x008fe200078e0218 */
[----:B--2---:R-:W-:Y:S02]  /*abce0*/  PRMT R5, R18, 0x7632, R5 ;  /* 0x0000763212057816 */ /* 0x004fe40000000005 */
[----:B----4-:R-:W-:-:S13]  /*abcf0*/  ISETP.LT.AND P0, PT, R29, UR4, !P6 ;  /* 0x000000041d007c0c */ /* 0x010fda000f701270 */
[----:B------:R0:W-:Y:S01]  /*abd00*/  @P0 STG.E.U16 desc[UR50][R16.64], R18 ;  /* 0x0000001210000986 */ /* 0x0001e2000c101532 */
[----:B------:R-:W-:Y:S01]  /*abd10*/  ISETP.LT.AND P0, PT, R27, UR4, !P6 ;  /* 0x000000041b007c0c */ /* 0x000fe2000f701270 */
[----:B0-----:R-:W-:Y:S02]  /*abd20*/  IMAD.WIDE R16, R4, 0x2, R22 ;  /* 0x0000000204107825 */ /* 0x001fe400078e0216 */
[----:B------:R-:W2:Y:S10]  /*abd30*/  LDL.LU R18, [R1+0x790] ;  /* 0x0007900001127983 */ /* 0x000eb40000300800 */
[----:B------:R0:W-:Y:S01]  /*abd40*/  @P0 STG.E.U16 desc[UR50][R16.64], R5 ;  /* 0x0000000510000986 */ /* 0x0001e2000c101532 */
[----:B------:R-:W-:-:S03]  /*abd50*/  ISETP.LT.AND P0, PT, R15, UR4, !P6 ;  /* 0x000000040f007c0c */ /* 0x000fc6000f701270 */
[----:B------:R-:W3:Y:S01]  /*abd60*/  LDL.LU R15, [R1+0x3068] ;  /* 0x00306800010f7983 */ /* 0x000ee20000300800 */
[----:B0-----:R-:W-:Y:S01]  /*abd70*/  IMAD.WIDE R16, R4, 0x2, R20 ;  /* 0x0000000204107825 */ /* 0x001fe200078e0214 */
[----:B------:R-:W-:-:S08]  /*abd80*/  PRMT R5, R26, 0x7632, R5 ;  /* 0x000076321a057816 */ /* 0x000fd00000000005 */
[----:B------:R0:W-:Y:S04]  /*abd90*/  @P0 STG.E.U16 desc[UR50][R16.64], R26 ;  /* 0x0000001a10000986 */ /* 0x0001e8000c101532 */
[----:B0-----:R-:W4:Y:S01]  /*abda0*/  LDL.LU R26, [R1+0x3064] ;  /* 0x00306400011a7983 */ /* 0x001f220000300800 */
[----:B---3--:R-:W-:Y:S01]  /*abdb0*/  IMAD.WIDE R16, R4, 0x2, R14 ;  /* 0x0000000204107825 */ /* 0x008fe200078e020e */
[----:B----4-:R-:W-:-:S13]  /*abdc0*/  ISETP.LT.AND P0, PT, R26, UR4, !P6 ;  /* 0x000000041a007c0c */ /* 0x010fda000f701270 */
        /* <DEDUP_REMOVED lines=8> */
[----:B-1----:R-:W3:Y:S04]  /*abe50*/  LDL.LU R26, [R1+0x7a0] ;  /* 0x0007a000011a7983 */ /* 0x002ee80000300800 */
[----:B------:R-:W4:Y:S04]  /*abe60*/  LDL.LU R19, [R1+0x7c0] ;  /* 0x0007c00001137983 */ /* 0x000f280000300800 */
[----:B------:R0:W-:Y:S01]  /*abe70*/  @P0 STG.E.U16 desc[UR50][R16.64], R5 ;  /* 0x0000000510000986 */ /* 0x0001e2000c101532 */
[----:B------:R-:W-:-:S03]  /*abe80*/  ISETP.LT.AND P0, PT, R3, UR4, !P6 ;  /* 0x0000000403007c0c */ /* 0x000fc6000f701270 */
[----:B0-----:R-:W2:Y:S04]  /*abe90*/  LDL.LU R5, [R1+0x18] ;  /* 0x0000180001057983 */ /* 0x001ea80000300800 */
[----:B------:R-:W3:Y:S01]  /*abea0*/  LDL.LU R3, [R1+0x3060] ;  /* 0x0030600001037983 */ /* 0x000ee20000300800 */
[----:B------:R-:W-:-:S05]  /*abeb0*/  IMAD.WIDE R16, R4, 0x2, R8 ;  /* 0x0000000204107825 */ /* 0x000fca00078e0208 */
[----:B------:R0:W-:Y:S04]  /*abec0*/  @P0 STG.E.U16 desc[UR50][R16.64], R28 ;  /* 0x0000001c10000986 */ /* 0x0001e8000c101532 */
[----:B0-----:R-:W4:Y:S01]  /*abed0*/  LDL R17, [R1+0x1bf0] ;  /* 0x001bf00001117983 */ /* 0x001f220000100800 */
[----:B------:R-:W-:Y:S02]  /*abee0*/  PRMT R16, R28, 0x7632, R16 ;  /* 0x000076321c107816 */ /* 0x000fe40000000010 */
[----:B---3--:R-:W-:Y:S02]  /*abef0*/  ISETP.LT.AND P0, PT, R3, UR4, !P6 ;  /* 0x0000000403007c0c */ /* 0x008fe4000f701270 */
[----:B------:R-:W3:Y:S04]  /*abf00*/  LDL.LU R3, [R1+0x305c] ;  /* 0x00305c0001037983 */ /* 0x000ee80000300800 */
[----:B------:R-:W4:Y:S01]  /*abf10*/  LDL.LU R28, [R1+0xc] ;  /* 0x00000c00011c7983 */ /* 0x000f220000300800 */
[----:B--2---:R-:W-:Y:S01]  /*abf20*/  ISETP.NE.AND P6, PT, R5, RZ, PT ;  /* 0x000000ff0500720c */ /* 0x004fe20003fc5270 */
[----:B------:R-:W-:-:S05]  /*abf30*/  IMAD.WIDE R4, R4, 0x2, R6 ;  /* 0x0000000204047825 */ /* 0x000fca00078e0206 */
[----:B------:R0:W-:Y:S01]  /*abf40*/  @P0 STG.E.U16 desc[UR50][R4.64], R16 ;  /* 0x0000001004000986 */ /* 0x0001e2000c101532 */
[----:B------:R-:W-:Y:S02]  /*abf50*/  ISETP.LT.AND P0, PT, R29, UR4, !P5 ;  /* 0x000000041d007c0c */ /* 0x000fe4000ef01270 */
[----:B0-----:R-:W-:Y:S01]  /*abf60*/  PRMT R16, R18, 0x7632, R16 ;  /* 0x0000763212107816 */ /* 0x001fe20000000010 */
[----:B---3--:R-:W-:Y:S01]  /*abf70*/  IMAD.WIDE R4, R3, 0x2, R24 ;  /* 0x0000000203047825 */ /* 0x008fe200078e0218 */
[----:B----4-:R0:W-:Y:S09]  /*abf80*/  STL [R1+0x3054], R28 ;  /* 0x0030541c01007387 */ /* 0x0101f20000100800 */
[----:B------:R1:W-:Y:S04]  /*abf90*/  @P0 STG.E.U16 desc[UR50][R4.64], R18 ;  /* 0x0000001204000986 */ /* 0x0003e8000c101532 */
[----:B0-----:R-:W2:Y:S04]  /*abfa0*/  LDL R28, [R1+0x1c00] ;  /* 0x001c0000011c7983 */ /* 0x001ea80000100800 */
[----:B-1----:R-:W3:Y:S01]  /*abfb0*/  LDL.LU R18, [R1+0x7d0] ;  /* 0x0007d00001127983 */ /* 0x002ee20000300800 */
[----:B------:R-:W-:Y:S01]  /*abfc0*/  ISETP.LT.AND P0, PT, R27, UR4, !P5 ;  /* 0x000000041b007c0c */ /* 0x000fe2000ef01270 */
[----:B------:R-:W-:-:S12]  /*abfd0*/  IMAD.WIDE R4, R3, 0x2, R22 ;  /* 0x0000000203047825 */ /* 0x000fd800078e0216 */
[----:B------:R0:W-:Y:S01]  /*abfe0*/  @P0 STG.E.U16 desc[UR50][R4.64], R16 ;  /* 0x0000001004000986 */ /* 0x0001e2000c101532 */
[----:B------:R-:W-:Y:S01]  /*abff0*/  ISETP.LT.AND P0, PT, R17, UR4, !P5 ;  /* 0x0000000411007c0c */ /* 0x000fe2000ef01270 */
[----:B0-----:R-:W-:Y:S01]  /*ac000*/  IMAD.WIDE R4, R3, 0x2, R20 ;  /* 0x0000000203047825 */ /* 0x001fe200078e0214 */
[----:B------:R-:W-:-:S11]  /*ac010*/  PRMT R16, R26, 0x7632, R16 ;  /* 0x000076321a107816 */ /* 0x000fd60000000010 */
[----:B------:R-:W-:Y:S04]  /*ac020*/  @P0 STG.E.U16 desc[UR50][R4.64], R26 ;  /* 0x0000001a04000986 */ /* 0x000fe8000c101532 */
[----:B---3--:R0:W-:Y:S04]  /*ac030*/  STL [R1+0x3050], R18 ;  /* 0x0030501201007387 */ /* 0x0081e80000100800 */
[----:B0-----:R-:W3:Y:S04]  /*ac040*/  LDL.LU R18, [R1+0x7f0] ;  /* 0x0007f00001127983 */ /* 0x001ee80000300800 */
[----:B------:R-:W4:Y:S01]  /*ac050*/  LDL.LU R26, [R1+0x3058] ;  /* 0x00305800011a7983 */ /* 0x000f220000300800 */
[----:B------:R-:W-:Y:S01]  /*ac060*/  IMAD.WIDE R4, R3, 0x2, R14 ;  /* 0x0000000203047825 */ /* 0x000fe200078e020e */
[----:B----4-:R-:W-:-:S13]  /*ac070*/  ISETP.LT.AND P0, PT, R26, UR4, !P5 ;  /* 0x000000041a007c0c */ /* 0x010fda000ef01270 */
[----:B------:R0:W-:Y:S01]  /*ac080*/  @P0 STG.E.U16 desc[UR50][R4.64], R16 ;  /* 0x0000001004000986 */ /* 0x0001e2000c101532 */
[----:B------:R-:W-:Y:S01]  /*ac090*/  ISETP.LT.AND P0, PT, R0, UR4, !P5 ;  /* 0x0000000400007c0c */ /* 0x000fe2000ef01270 */
[----:B0-----:R-:W-:-:S12]  /*ac0a0*/  IMAD.WIDE R4, R3, 0x2, R12 ;  /* 0x0000000203047825 */ /* 0x001fd800078e020c */
[----:B------:R0:W-:Y:S01]  /*ac0b0*/  @P0 STG.E.U16 desc[UR50][R4.64], R19 ;  /* 0x0000001304000986 */ /* 0x0001e2000c101532 */
[----:B------:R-:W-:Y:S02]  /*ac0c0*/  ISETP.LT.AND P0, PT, R2, UR4, !P5 ;  /* 0x0000000402007c0c */ /* 0x000fe4000ef01270 */
[----:B------:R-:W-:Y:S01]  /*ac0d0*/  PRMT R16, R19, 0x7632, R16 ;  /* 0x0000763213107816 */ /* 0x000fe20000000010 */
[----:B0-----:R-:W-:Y:S01]  /*ac0e0*/  IMAD.WIDE R4, R3, 0x2, R10 ;  /* 0x0000000203047825 */ /* 0x001fe200078e020a */
[----:B------:R-:W4:Y:S09]  /*ac0f0*/  LDL.LU R19, [R1+0x7b0] ;  /* 0x0007b00001137983 */ /* 0x000f320000300800 */
[----:B------:R0:W-:Y:S01]  /*ac100*/  @P0 STG.E.U16 desc[UR50][R4.64], R16 ;  /* 0x0000001004000986 */ /* 0x0001e2000c101532 */
[----:B--2---:R-:W-:-:S03]  /*ac110*/  ISETP.LT.AND P0, PT, R28, UR4, !P5 ;  /* 0x000000041c007c0c */ /* 0x004fc6000ef01270 */
[----:B------:R-:W2:Y:S01]  /*ac120*/  LDL.LU R28, [R1+0x3054] ;  /* 0x00305400011c7983 */ /* 0x000ea20000300800 */
[----:B0-----:R-:W-:-:S09]  /*ac130*/  IMAD.WIDE R4, R3, 0x2, R8 ;  /* 0x0000000203047825 */ /* 0x001fd200078e0208 */
[----:B---3--:R0:W-:Y:S04]  /*ac140*/  @P0 STG.E.U16 desc[UR50][R4.64], R18 ;  /* 0x0000001204000986 */ /* 0x0081e8000c101532 */
[----:B0-----:R-:W3:Y:S04]  /*ac150*/  LDL R4, [R1+0x1c04] ;  /* 0x001c040001047983 */ /* 0x001ee80000100800 */
[----:B------:R-:W4:Y:S01]  /*ac160*/  LDL.LU R5, [R1+0x10] ;  /* 0x0000100001057983 */ /* 0x000f220000300800 */
[----:B------:R-:W-:-:S03]  /*ac170*/  PRMT R16, R18, 0x7632, R16 ;  /* 0x0000763212107816 */ /* 0x000fc60000000010 */
[----:B------:R-:W2:Y:S01]  /*ac180*/  LDL.LU R18, [R1+0x3050] ;  /* 0x0030500001127983 */ /* 0x000ea20000300800 */
[----:B---3--:R-:W-:Y:S02]  /*ac190*/  ISETP.LT.AND P0, PT, R4, UR4, !P5 ;  /* 0x0000000404007c0c */ /* 0x008fe4000ef01270 */
[----:B----4-:R-:W-:Y:S01]  /*ac1a0*/  ISETP.NE.AND P5, PT, R5, RZ, PT ;  /* 0x000000ff0500720c */ /* 0x010fe20003fa5270 */
[----:B------:R-:W-:-:S10]  /*ac1b0*/  IMAD.WIDE R4, R3, 0x2, R6 ;  /* 0x0000000203047825 */ /* 0x000fd400078e0206 */
[----:B------:R0:W-:Y:S04]  /*ac1c0*/  @P0 STG.E.U16 desc[UR50][R4.64], R16 ;  /* 0x0000001004000986 */ /* 0x0001e8000c101532 */
[----:B0-----:R-:W3:Y:S01]  /*ac1d0*/  LDL.LU R16, [R1+0x7e0] ;  /* 0x0007e00001107983 */ /* 0x001ee20000300800 */
[----:B------:R-:W-:Y:S01]  /*ac1e0*/  ISETP.LT.AND P0, PT, R29, UR4, !P6 ;  /* 0x000000041d007c0c */ /* 0x000fe2000f701270 */
[----:B--2---:R-:W-:Y:S02]  /*ac1f0*/  IMAD.WIDE R4, R28, 0x2, R24 ;  /* 0x000000021c047825 */ /* 0x004fe400078e0218 */
[----:B------:R-:W-:Y:S04]  /*ac200*/  STL [R1+0x3048], R15 ;  /* 0x0030480f01007387 */ /* 0x000fe80000100800 */
[----:B------:R-:W-:Y:S06]  /*ac210*/  STL [R1+0x3044], R13 ;  /* 0x0030440d01007387 */ /* 0x000fec0000100800 */
[----:B---3--:R0:W-:Y:S01]  /*ac220*/  @P0 STG.E.U16 desc[UR50][R4.64], R16 ;  /* 0x0000001004000986 */ /* 0x0081e2000c101532 */
[----:B------:R-:W-:-:S02]  /*ac230*/  ISETP.LT.AND P0, PT, R27, UR4, !P6 ;  /* 0x000000041b007c0c */ /* 0x000fc4000f701270 */
[----:B------:R-:W-:Y:S01]  /*ac240*/  PRMT R3, R16, 0x7632, R3 ;  /* 0x0000763210037816 */ /* 0x000fe20000000003 */
[----:B0-----:R-:W-:-:S10]  /*ac250*/  IMAD.WIDE R4, R28, 0x2, R22 ;  /* 0x000000021c047825 */ /* 0x001fd400078e0216 */
[----:B------:R0:W-:Y:S01]  /*ac260*/  @P0 STG.E.U16 desc[UR50][R4.64], R3 ;  /* 0x0000000304000986 */ /* 0x0001e2000c101532 */
[----:B------:R-:W-:Y:S01]  /*ac270*/  ISETP.LT.AND P0, PT, R17, UR4, !P6 ;  /* 0x0000000411007c0c */ /* 0x000fe2000f701270 */
[----:B0-----:R-:W-:-:S12]  /*ac280*/  IMAD.WIDE R4, R28, 0x2, R20 ;  /* 0x000000021c047825 */ /* 0x001fd800078e0214 */
[----:B------:R0:W-:Y:S01]  /*ac290*/  @P0 STG.E.U16 desc[UR50][R4.64], R18 ;  /* 0x0000001204000986 */ /* 0x0001e2000c101532 */
[----:B------:R-:W-:Y:S02]  /*ac2a0*/  ISETP.LT.AND P0, PT, R26, UR4, !P6 ;  /* 0x000000041a007c0c */ /* 0x000fe4000f701270 */
[----:B------:R-:W-:Y:S01]  /*ac2b0*/  PRMT R3, R18, 0x7632, R3 ;  /* 0x0000763212037816 */ /* 0x000fe20000000003 */
[----:B0-----:R-:W-:-:S10]  /*ac2c0*/  IMAD.WIDE R4, R28, 0x2, R14 ;  /* 0x000000021c047825 */ /* 0x001fd400078e020e */
[----:B------:R0:W-:Y:S01]  /*ac2d0*/  @P0 STG.E.U16 desc[UR50][R4.64], R3 ;  /* 0x0000000304000986 */ /* 0x0001e2000c101532 */
[----:B------:R-:W-:-:S03]  /*ac2e0*/  ISETP.LT.AND P0, PT, R0, UR4, !P6 ;  /* 0x0000000400007c0c */ /* 0x000fc6000f701270 */
[----:B------:R-:W2:Y:S04]  /*ac2f0*/  LDL.LU R0, [R1+0x304c] ;  /* 0x00304c0001007983 */ /* 0x000ea80000300800 */
[----:B------:R-:W3:Y:S01]  /*ac300*/  LDL.LU R15, [R1+0x794] ;  /* 0x00079400010f7983 */ /* 0x000ee20000300800 */
[----:B0-----:R-:W-:Y:S01]  /*ac310*/  IMAD.WIDE R4, R28, 0x2, R12 ;  /* 0x000000021c047825 */ /* 0x001fe200078e020c */
[----:B------:R-:W-:Y:S02]  /*ac320*/  PRMT R3, R19, 0x7632, R3 ;  /* 0x0000763213037816 */ /* 0x000fe40000000003 */
[----:B------:R-:W4:Y:S04]  /*ac330*/  LDL R13, [R1+0x28] ;  /* 0x00002800010d7983 */ /* 0x000f280000100800 */
[----:B------:R0:W-:Y:S01]  /*ac340*/  @P0 STG.E.U16 desc[UR50][R4.64], R19 ;  /* 0x0000001304000986 */ /* 0x0001e2000c101532 */
[----:B------:R-:W-:-:S03]  /*ac350*/  ISETP.LT.AND P0, PT, R2, UR4, !P6 ;  /* 0x0000000402007c0c */ /* 0x000fc6000f701270 */
[----:B------:R-:W3:Y:S01]  /*ac360*/  LDL.LU R2, [R1+0x7a4] ;  /* 0x0007a40001027983 */ /* 0x000ee20000300800 */
[----:B0-----:R-:W-:-:S03]  /*ac370*/  IMAD.WIDE R4, R28, 0x2, R10 ;  /* 0x000000021c047825 */ /* 0x001fc600078e020a */
[----:B------:R-:W-:Y:S06]  /*ac380*/  STL [R1+0x3014], R3 ;  /* 0x0030140301007387 */ /* 0x000fec0000100800 */
[----:B------:R0:W-:Y:S04]  /*ac390*/  @P0 STG.E.U16 desc[UR50][R4.64], R3 ;  /* 0x0000000304000986 */ /* 0x0001e8000c101532 */
[----:B0-----:R-:W3:Y:S04]  /*ac3a0*/  LDL R3, [R1+0x1bfc] ;  /* 0x001bfc0001037983 */ /* 0x001ee80000100800 */
[----:B--2---:R-:W0:Y:S04]  /*ac3b0*/  LDS.128 R16, [R0] ;  /* 0x0000000000107984 */ /* 0x004e280000000c00 */
[----:B0-----:R0:W-:Y:S04]  /*ac3c0*/  STL [R1+0x302c], R17 ;  /* 0x00302c1101007387 */ /* 0x0011e80000100800 */
[----:B0-----:R-:W2:Y:S04]  /*ac3d0*/  LDL R17, [R1+0x1bf8] ;  /* 0x001bf80001117983 */ /* 0x001ea80000100800 */
[----:B------:R0:W-:Y:S04]  /*ac3e0*/  STL [R1+0x3010], R18 ;  /* 0x0030101201007387 */ /* 0x0001e80000100800 */
[----:B0-----:R-:W4:Y:S04]  /*ac3f0*/  LDL R18, [R1+0x1c04] ;  /* 0x001c040001127983 */ /* 0x001f280000100800 */
[----:B------:R0:W-:Y:S04]  /*ac400*/  STL [R1+0x2ff4], R19 ;  /* 0x002ff41301007387 */ /* 0x0001e80000100800 */
[----:B0-----:R-:W3:Y:S01]  /*ac410*/  LDL.LU R19, [R1+0x1c00] ;  /* 0x001c000001137983 */ /* 0x001ee20000300800 */
[----:B------:R-:W-:Y:S01]  /*ac420*/  IMAD.WIDE R4, R28, 0x2, R8 ;  /* 0x000000021c047825 */ /* 0x000fe200078e0208 */
[----:B---3--:R-:W-:-:S13]  /*ac430*/  ISETP.LT.AND P0, PT, R19, UR4, !P6 ;  /* 0x0000000413007c0c */ /* 0x008fda000f701270 */
[----:B------:R0:W-:Y:S04]  /*ac440*/  @P0 STG.E.U16 desc[UR50][R4.64], R16 ;  /* 0x0000001004000986 */ /* 0x0001e8000c101532 */
[----:B0-----:R-:W3:Y:S01]  /*ac450*/  LDL.LU R5, [R1+0x14] ;  /* 0x0000140001057983 */ /* 0x001ee20000300800 */
[----:B----4-:R-:W-:Y:S02]  /*ac460*/  ISETP.LT.AND P0, PT, R18, UR4, !P6 ;  /* 0x0000000412007c0c */ /* 0x010fe4000f701270 */
[----:B------:R-:W-:Y:S01]  /*ac470*/  PRMT R16, R16, 0x7632, R16 ;  /* 0x0000763210107816 */ /* 0x000fe20000000010 */
[----:B------:R0:W-:Y:S01]  /*ac480*/  STL [R1+0x3040], R6 ;  /* 0x0030400601007387 */ /* 0x0001e20000100800 */
[----:B---3--:R-:W-:Y:S01]  /*ac490*/  ISETP.NE.AND P6, PT, R5, RZ, PT ;  /* 0x000000ff0500720c */ /* 0x008fe20003fc5270 */
[----:B------:R-:W-:-:S02]  /*ac4a0*/  IMAD.WIDE R4, R28, 0x2, R6 ;  /* 0x000000021c047825 */ /* 0x000fc400078e0206 */
[----:B0-----:R-:W3:Y:S04]  /*ac4b0*/  LDL.LU R6, [R1+0x7c4] ;  /* 0x0007c40001067983 */ /* 0x001ee80000300800 */
[----:B------:R0:W-:Y:S04]  /*ac4c0*/  STL [R1+0x303c], R7 ;  /* 0x00303c0701007387 */ /* 0x0001e80000100800 */
[----:B------:R1:W-:Y:S04]  /*ac4d0*/  @P0 STG.E.U16 desc[UR50][R4.64], R16 ;  /* 0x0000001004000986 */ /* 0x0003e8000c101532 */
[----:B0-----:R-:W4:Y:S04]  /*ac4e0*/  LDL.LU R7, [R1+0x7f4] ;  /* 0x0007f40001077983 */ /* 0x001f280000300800 */
[----:B------:R-:W4:Y:S04]  /*ac4f0*/  LDL.LU R28, [R1] ;  /* 0x00000000011c7983 */ /* 0x000f280000300800 */
[----:B-1----:R-:W2:Y:S01]  /*ac500*/  LDL R16, [R1+0x1bf0] ;  /* 0x001bf00001107983 */ /* 0x002ea20000100800 */
[----:B------:R-:W-:Y:S01]  /*ac510*/  ISETP.LT.AND P0, PT, R29, UR4, !P1 ;  /* 0x000000041d007c0c */ /* 0x000fe2000cf01270 */
[----:B------:R-:W-:-:S12]  /*ac520*/  IMAD.WIDE R4, R13, 0x2, R24 ;  /* 0x000000020d047825 */ /* 0x000fd800078e0218 */
[----:B------:R0:W-:Y:S01]  /*ac530*/  @P0 STG.E.U16 desc[UR50][R4.64], R15 ;  /* 0x0000000f04000986 */ /* 0x0001e2000c101532 */
[----:B------:R-:W-:Y:S01]  /*ac540*/  ISETP.LT.AND P0, PT, R27, UR4, !P1 ;  /* 0x000000041b007c0c */ /* 0x000fe2000cf01270 */
[----:B0-----:R-:W-:Y:S02]  /*ac550*/  IMAD.MOV.U32 R5, RZ, RZ, R15 ;  /* 0x000000ffff057224 */ /* 0x001fe400078e000f */
[----:B------:R-:W3:Y:S03]  /*ac560*/  LDL.LU R15, [R1+0x3048] ;  /* 0x00304800010f7983 */ /* 0x000ee60000300800 */
[----:B------:R-:W-:Y:S01]  /*ac570*/  PRMT R0, R5, 0x7632, R0 ;  /* 0x0000763205007816 */ /* 0x000fe20000000000 */
[C---:B------:R-:W-:Y:S01]  /*ac580*/  IMAD.WIDE R4, R13.reuse, 0x2, R22 ;  /* 0x000000020d047825 */ /* 0x040fe200078e0216 */
[----:B------:R0:W-:Y:S05]  /*ac590*/  STL [R1+0x3034], R23 ;  /* 0x0030341701007387 */ /* 0x0001ea0000100800 */
[----:B------:R1:W-:Y:S04]  /*ac5a0*/  @P0 STG.E.U16 desc[UR50][R4.64], R0 ;  /* 0x0000000004000986 */ /* 0x0003e8000c101532 */
[----:B0-----:R-:W4:Y:S01]  /*ac5b0*/  LDL.LU R23, [R1+0x7e4] ;  /* 0x0007e40001177983 */ /* 0x001f220000300800 */
[----:B-1----:R-:W-:-:S03]  /*ac5c0*/  IMAD.WIDE R4, R13, 0x2, R20 ;  /* 0x000000020d047825 */ /* 0x002fc600078e0214 */
[----:B------:R-:W4:Y:S04]  /*ac5d0*/  LDL.LU R13, [R1+0x3044] ;  /* 0x00304400010d7983 */ /* 0x000f280000300800 */
[----:B------:R0:W-:Y:S04]  /*ac5e0*/  STL [R1+0x3038], R21 ;  /* 0x0030381501007387 */ /* 0x0001e80000100800 */
[----:B0-----:R-:W3:Y:S01]  /*ac5f0*/  LDL.LU R21, [R1+0x28] ;  /* 0x0000280001157983 */ /* 0x001ee20000300800 */
[----:B------:R-:W-:Y:S02]  /*ac600*/  PRMT R0, R2, 0x7632, R0 ;  /* 0x0000763202007816 */ /* 0x000fe40000000000 */
[----:B--2---:R-:W-:-:S13]  /*ac610*/  ISETP.LT.AND P0, PT, R16, UR4, !P1 ;  /* 0x0000000410007c0c */ /* 0x004fda000cf01270 */
[----:B------:R0:W-:Y:S04]  /*ac620*/  @P0 STG.E.U16 desc[UR50][R4.64], R2 ;  /* 0x0000000204000986 */ /* 0x0001e8000c101532 */
[----:B0-----:R-:W2:Y:S01]  /*ac630*/  LDL.LU R2, [R1+0x7b4] ;  /* 0x0007b40001027983 */ /* 0x001ea20000300800 */
[----:B------:R-:W-:Y:S01]  /*ac640*/  ISETP.LT.AND P0, PT, R26, UR4, !P1 ;  /* 0x000000041a007c0c */ /* 0x000fe2000cf01270 */
[----:B---3--:R-:W-:-:S12]  /*ac650*/  IMAD.WIDE R4, R21, 0x2, R14 ;  /* 0x0000000215047825 */ /* 0x008fd800078e020e */
[----:B------:R4:W-:Y:S01]  /*ac660*/  @P0 STG.E.U16 desc[UR50][R4.64], R0 ;  /* 0x0000000004000986 */ /* 0x0009e2000c101532 */
[----:B------:R-:W-:Y:S01]  /*ac670*/  ISETP.LT.AND P0, PT, R17, UR4, !P1 ;  /* 0x0000000411007c0c */ /* 0x000fe2000cf01270 */
[----:B----4-:R-:W-:-:S12]  /*ac680*/  IMAD.WIDE R4, R21, 0x2, R12 ;  /* 0x0000000215047825 */ /* 0x010fd800078e020c */
[----:B------:R0:W-:Y:S01]  /*ac690*/  @P0 STG.E.U16 desc[UR50][R4.64], R6 ;  /* 0x0000000604000986 */ /* 0x0001e2000c101532 */
[----:B------:R-:W-:Y:S01]  /*ac6a0*/  ISETP.LT.AND P0, PT, R3, UR4, !P1 ;  /* 0x0000000403007c0c */ /* 0x000fe2000cf01270 */
[----:B0-----:R-:W-:-:S05]  /*ac6b0*/  IMAD.MOV.U32 R5, RZ, RZ, R6 ;  /* 0x000000ffff057224 */ /* 0x001fca00078e0006 */
[----:B------:R-:W-:Y:S01]  /*ac6c0*/  PRMT R0, R5, 0x7632, R0 ;  /* 0x0000763205007816 */ /* 0x000fe20000000000 */
[----:B------:R-:W-:-:S06]  /*ac6d0*/  IMAD.WIDE R4, R21, 0x2, R10 ;  /* 0x0000000215047825 */ /* 0x000fcc00078e020a */
[----:B------:R0:W-:Y:S01]  /*ac6e0*/  @P0 STG.E.U16 desc[UR50][R4.64], R0 ;  /* 0x0000000004000986 */ /* 0x0001e2000c101532 */
[----:B------:R-:W-:Y:S01]  /*ac6f0*/  ISETP.LT.AND P0, PT, R19, UR4, !P1 ;  /* 0x0000000413007c0c */ /* 0x000fe2000cf01270 */
[----:B0-----:R-:W-:Y:S01]  /*ac700*/  IMAD.WIDE R4, R21, 0x2, R8 ;  /* 0x0000000215047825 */ /* 0x001fe200078e0208 */
[----:B------:R-:W-:-:S11]  /*ac710*/  PRMT R0, R7, 0x7632, R0 ;  /* 0x0000763207007816 */ /* 0x000fd60000000000 */
[----:B------:R-:W-:Y:S04]  /*ac720*/  @P0 STG.E.U16 desc[UR50][R4.64], R7 ;  /* 0x0000000704000986 */ /* 0x000fe8000c101532 */
[----:B--2---:R0:W-:Y:S04]  /*ac730*/  STL [R1+0x3030], R2 ;  /* 0x0030300201007387 */ /* 0x0041e80000100800 */
[----:B0-----:R-:W2:Y:S04]  /*ac740*/  LDL.LU R2, [R1+0x7d4] ;  /* 0x0007d40001027983 */ /* 0x001ea80000300800 */
[----:B------:R-:W3:Y:S04]  /*ac750*/  LDL.LU R6, [R1+0x3040] ;  /* 0x0030400001067983 */ /* 0x000ee80000300800 */
[----:B------:R-:W3:Y:S01]  /*ac760*/  LDL.LU R7, [R1+0x303c] ;  /* 0x00303c0001077983 */ /* 0x000ee20000300800 */
[----:B------:R-:W-:-:S02]  /*ac770*/  ISETP.LT.AND P1, PT, R18, UR4, !P1 ;  /* 0x0000000412007c0c */ /* 0x000fc4000cf21270 */
[----:B------:R-:W-:Y:S01]  /*ac780*/  ISETP.LT.AND P0, PT, R29, UR4, !P2 ;  /* 0x000000041d007c0c */ /* 0x000fe2000d701270 */
[----:B---3--:R-:W-:Y:S02]  /*ac790*/  IMAD.WIDE R4, R21, 0x2, R6 ;  /* 0x0000000215047825 */ /* 0x008fe400078e0206 */
[----:B------:R-:W3:Y:S08]  /*ac7a0*/  LDL.LU R21, [R1+0x3038] ;  /* 0x0030380001157983 */ /* 0x000ef00000300800 */
[----:B------:R0:W-:Y:S02]  /*ac7b0*/  @P1 STG.E.U16 desc[UR50][R4.64], R0 ;  /* 0x0000000004001986 */ /* 0x0001e4000c101532 */
[----:B0-----:R-:W-:Y:S01]  /*ac7c0*/  IMAD.WIDE R4, R28, 0x2, R24 ;  /* 0x000000021c047825 */ /* 0x001fe200078e0218 */
[----:B------:R-:W-:-:S04]  /*ac7d0*/  PRMT R0, R23, 0x7632, R0 ;  /* 0x0000763217007816 */ /* 0x000fc80000000000 */
[----:B------:R0:W-:Y:S04]  /*ac7e0*/  @P0 STG.E.U16 desc[UR50][R4.64], R23 ;  /* 0x0000001704000986 */ /* 0x0001e8000c101532 */
[----:B0-----:R-:W4:Y:S01]  /*ac7f0*/  LDL.LU R23, [R1+0x3034] ;  /* 0x0030340001177983 */ /* 0x001f220000300800 */
[----:B------:R-:W-:Y:S02]  /*ac800*/  ISETP.LT.AND P1, PT, R27, UR4, !P2 ;  /* 0x000000041b007c0c */ /* 0x000fe4000d721270 */
[----:B------:R-:W-:Y:S02]  /*ac810*/  ISETP.LT.AND P0, PT, R16, UR4, !P2 ;  /* 0x0000000410007c0c */ /* 0x000fe4000d701270 */
[----:B------:R-:W2:Y:S01]  /*ac820*/  LDL R16, [R1+0x2c] ;  /* 0x00002c0001107983 */ /* 0x000ea20000100800 */
[----:B----4-:R-:W-:-:S08]  /*ac830*/  IMAD.WIDE R4, R28, 0x2, R22 ;  /* 0x000000021c047825 */ /* 0x010fd000078e0216 */
[----:B------:R3:W-:Y:S01]  /*ac840*/  @P1 STG.E.U16 desc[UR50][R4.64], R0 ;  /* 0x0000000004001986 */ /* 0x0007e2000c101532 */
[----:B------:R-:W-:-:S03]  /*ac850*/  ISETP.LT.AND P1, PT, R26, UR4, !P2 ;  /* 0x000000041a007c0c */ /* 0x000fc6000d721270 */
[----:B------:R-:W4:Y:S01]  /*ac860*/  LDL.LU R26, [R1+0x798] ;  /* 0x00079800011a7983 */ /* 0x000f220000300800 */
[----:B---3--:R-:W-:Y:S01]  /*ac870*/  IMAD.WIDE R4, R28, 0x2, R20 ;  /* 0x000000021c047825 */ /* 0x008fe200078e0214 */
[----:B--2---:R-:W-:-:S04]  /*ac880*/  PRMT R0, R2, 0x7632, R0 ;  /* 0x0000763202007816 */ /* 0x004fc80000000000 */
[----:B------:R0:W-:Y:S04]  /*ac890*/  @P0 STG.E.U16 desc[UR50][R4.64], R2 ;  /* 0x0000000204000986 */ /* 0x0001e8000c101532 */
[----:B0-----:R-:W2:Y:S01]  /*ac8a0*/  LDL.LU R2, [R1+0x3030] ;  /* 0x0030300001027983 */ /* 0x001ea20000300800 */
[----:B------:R-:W-:Y:S01]  /*ac8b0*/  ISETP.LT.AND P0, PT, R17, UR4, !P2 ;  /* 0x0000000411007c0c */ /* 0x000fe2000d701270 */
[C---:B------:R-:W-:Y:S02]  /*ac8c0*/  IMAD.WIDE R4, R28.reuse, 0x2, R14 ;  /* 0x000000021c047825 */ /* 0x040fe400078e020e */
[----:B------:R-:W3:Y:S04]  /*ac8d0*/  LDL.LU R17, [R1+0x302c] ;  /* 0x00302c0001117983 */ /* 0x000ee80000300800 */
[----:B------:R0:W-:Y:S01]  /*ac8e0*/  @P1 STG.E.U16 desc[UR50][R4.64], R0 ;  /* 0x0000000004001986 */ /* 0x0001e2000c101532 */
[----:B------:R-:W-:Y:S01]  /*ac8f0*/  ISETP.LT.AND P1, PT, R3, UR4, !P2 ;  /* 0x0000000403007c0c */ /* 0x000fe2000d721270 */
[----:B0-----:R-:W-:-:S05]  /*ac900*/  IMAD.WIDE R4, R28, 0x2, R12 ;  /* 0x000000021c047825 */ /* 0x001fca00078e020c */
[----:B--2---:R0:W-:Y:S01]  /*ac910*/  @P0 STG.E.U16 desc[UR50][R4.64], R2 ;  /* 0x0000000204000986 */ /* 0x0041e2000c101532 */
[----:B------:R-:W-:Y:S01]  /*ac920*/  PRMT R0, R2, 0x7632, R0 ;  /* 0x0000763202007816 */ /* 0x000fe20000000000 */
[C---:B0-----:R-:W-:Y:S02]  /*ac930*/  IMAD.WIDE R4, R28.reuse, 0x2, R10 ;  /* 0x000000021c047825 */ /* 0x041fe400078e020a */
[----:B------:R-:W2:Y:S04]  /*ac940*/  LDL.LU R2, [R1+0x7a8] ;  /* 0x0007a80001027983 */ /* 0x000ea80000300800 */
[----:B------:R0:W-:Y:S04]  /*ac950*/  @P1 STG.E.U16 desc[UR50][R4.64], R0 ;  /* 0x0000000004001986 */ /* 0x0001e8000c101532 */
[----:B------:R1:W-:Y:S01]  /*ac960*/  STL [R1+0x3028], R9 ;  /* 0x0030280901007387 */ /* 0x0003e20000100800 */
[----:B0-----:R-:W-:-:S03]  /*ac970*/  IMAD.WIDE R4, R28, 0x2, R8 ;  /* 0x000000021c047825 */ /* 0x001fc600078e0208 */
[----:B-1----:R-:W2:Y:S04]  /*ac980*/  LDL.LU R9, [R1+0x7c8] ;  /* 0x0007c80001097983 */ /* 0x002ea80000300800 */
[----:B------:R-:W2:Y:S01]  /*ac990*/  LDL.LU R3, [R1+0x7e8] ;  /* 0x0007e80001037983 */ /* 0x000ea20000300800 */
[----:B------:R-:W-:Y:S02]  /*ac9a0*/  ISETP.LT.AND P0, PT, R19, UR4, !P2 ;  /* 0x0000000413007c0c */ /* 0x000fe4000d701270 */
[----:B------:R-:W-:Y:S02]  /*ac9b0*/  ISETP.LT.AND P2, PT, R18, UR4, !P2 ;  /* 0x0000000412007c0c */ /* 0x000fe4000d741270 */
[----:B------:R-:W-:Y:S01]  /*ac9c0*/  ISETP.LT.AND P1, PT, R29, UR4, !P3 ;  /* 0x000000041d007c0c */ /* 0x000fe2000df21270 */
[----:B------:R-:W-:Y:S01]  /*ac9d0*/  IMAD.WIDE R28, R28, 0x2, R6 ;  /* 0x000000021c1c7825 */ /* 0x000fe200078e0206 */
[----:B---3--:R-:W-:-:S07]  /*ac9e0*/  PRMT R0, R17, 0x7632, R0 ;  /* 0x0000763211007816 */ /* 0x008fce0000000000 */
[----:B------:R0:W-:Y:S04]  /*ac9f0*/  @P0 STG.E.U16 desc[UR50][R4.64], R17 ;  /* 0x0000001104000986 */ /* 0x0001e8000c101532 */
[----:B------:R4:W-:Y:S01]  /*aca00*/  @P2 STG.E.U16 desc[UR50][R28.64], R0 ;  /* 0x000000001c002986 */ /* 0x0009e2000c101532 */
[----:B0-----:R-:W-:Y:S01]  /*aca10*/  IMAD.WIDE R4, R16, 0x2, R24 ;  /* 0x0000000210047825 */ /* 0x001fe200078e0218 */
[----:B----4-:R-:W-:-:S04]  /*aca20*/  PRMT R0, R26, 0x7632, R0 ;  /* 0x000076321a007816 */ /* 0x010fc80000000000 */
[----:B------:R-:W-:Y:S04]  /*aca30*/  @P1 STG.E.U16 desc[UR50][R4.64], R26 ;  /* 0x0000001a04001986 */ /* 0x000fe8000c101532 */
[----:B--2---:R0:W-:Y:S04]  /*aca40*/  STL [R1+0x3020], R3 ;  /* 0x0030200301007387 */ /* 0x0041e80000100800 */
[----:B0-----:R-:W2:Y:S04]  /*aca50*/  LDL R3, [R1+0x1be8] ;  /* 0x001be80001037983 */ /* 0x001ea80000100800 */
[----:B------:R-:W3:Y:S04]  /*aca60*/  LDL.LU R28, [R1+0x7f8] ;  /* 0x0007f800011c7983 */ /* 0x000ee80000300800 */
[----:B------:R-:W4:Y:S04]  /*aca70*/  LDL R29, [R1+0x1bf0] ;  /* 0x001bf000011d7983 */ /* 0x000f280000100800 */
[----:B------:R-:W2:Y:S04]  /*aca80*/  LDL.LU R26, [R1+0x7d8] ;  /* 0x0007d800011a7983 */ /* 0x000ea80000300800 */
[----:B--2---:R0:W-:Y:S04]  /*aca90*/  STL [R1+0x3018], R26 ;  /* 0x0030181a01007387 */ /* 0x0041e80000100800 */
[----:B0-----:R-:W2:Y:S01]  /*acaa0*/  LDL R26, [R1+0x1bf4] ;  /* 0x001bf400011a7983 */ /* 0x001ea20000100800 */
[----:B------:R-:W-:-:S02]  /*acab0*/  ISETP.LT.AND P0, PT, R27, UR4, !P3 ;  /* 0x000000041b007c0c */ /* 0x000fc4000df01270 */
[----:B----4-:R-:W-:Y:S02]  /*acac0*/  ISETP.LT.AND P2, PT, R29, UR4, !P3 ;  /* 0x000000041d007c0c */ /* 0x010fe4000df41270 */
[----:B--2---:R-:W-:Y:S01]  /*acad0*/  ISETP.LT.AND P1, PT, R26, UR4, !P3 ;  /* 0x000000041a007c0c */ /* 0x004fe2000df21270 */
[----:B------:R0:W-:Y:S04]  /*acae0*/  STL [R1+0x3024], R26 ;  /* 0x0030241a01007387 */ /* 0x0001e80000100800 */
[----:B0-----:R-:W2:Y:S01]  /*acaf0*/  LDL.LU R26, [R1+0x2c] ;  /* 0x00002c00011a7983 */ /* 0x001ea20000300800 */
[----:B------:R-:W-:-:S05]  /*acb00*/  IMAD.WIDE R4, R16, 0x2, R22 ;  /* 0x0000000210047825 */ /* 0x000fca00078e0216 */
[----:B------:R-:W-:Y:S01]  /*acb10*/  @P0 STG.E.U16 desc[UR50][R4.64], R0 ;  /* 0x0000000004000986 */ /* 0x000fe2000c101532 */
[----:B--2---:R-:W-:-:S05]  /*acb20*/  IMAD.WIDE R16, R26, 0x2, R20 ;  /* 0x000000021a107825 */ /* 0x004fca00078e0214 */
[----:B------:R0:W-:Y:S04]  /*acb30*/  @P2 STG.E.U16 desc[UR50][R16.64], R2 ;  /* 0x0000000210002986 */ /* 0x0001e8000c101532 */
[----:B0-----:R-:W2:Y:S01]  /*acb40*/  LDL R16, [R1+0x1bf8] ;  /* 0x001bf80001107983 */ /* 0x001ea20000100800 */
[----:B------:R-:W-:Y:S01]  /*acb50*/  PRMT R0, R2, 0x7632, R0 ;  /* 0x0000763202007816 */ /* 0x000fe20000000000 */
[C---:B------:R-:W-:Y:S02]  /*acb60*/  IMAD.WIDE R4, R26.reuse, 0x2, R14 ;  /* 0x000000021a047825 */ /* 0x040fe400078e020e */
[----:B------:R-:W4:Y:S04]  /*acb70*/  LDL R17, [R1+0x1bfc] ;  /* 0x001bfc0001117983 */ /* 0x000f280000100800 */
[----:B------:R0:W-:Y:S04]  /*acb80*/  @P1 STG.E.U16 desc[UR50][R4.64], R0 ;  /* 0x0000000004001986 */ /* 0x0001e8000c101532 */
[----:B------:R-:W3:Y:S01]  /*acb90*/  LDL.LU R2, [R1+0x7b8] ;  /* 0x0007b80001027983 */ /* 0x000ee20000300800 */
[----:B0-----:R-:W-:Y:S01]  /*acba0*/  IMAD.WIDE R4, R26, 0x2, R12 ;  /* 0x000000021a047825 */ /* 0x001fe200078e020c */
[----:B------:R-:W-:-:S02]  /*acbb0*/  PRMT R0, R9, 0x7632, R0 ;  /* 0x0000763209007816 */ /* 0x000fc40000000000 */
[----:B--2---:R-:W-:-:S13]  /*acbc0*/  ISETP.LT.AND P0, PT, R16, UR4, !P3 ;  /* 0x0000000410007c0c */ /* 0x004fda000df01270 */
[----:B------:R0:W-:Y:S04]  /*acbd0*/  @P0 STG.E.U16 desc[UR50][R4.64], R9 ;  /* 0x0000000904000986 */ /* 0x0001e8000c101532 */
[----:B0-----:R-:W2:Y:S01]  /*acbe0*/  LDL.LU R9, [R1+0x3028] ;  /* 0x0030280001097983 */ /* 0x001ea20000300800 */
[----:B----4-:R-:W-:Y:S01]  /*acbf0*/  ISETP.LT.AND P2, PT, R17, UR4, !P3 ;  /* 0x0000000411007c0c */ /* 0x010fe2000df41270 */
[----:B------:R-:W-:Y:S01]  /*acc00*/  IMAD.WIDE R16, R26, 0x2, R10 ;  /* 0x000000021a107825 */ /* 0x000fe200078e020a */
[----:B------:R-:W-:-:S11]  /*acc10*/  ISETP.LT.AND P0, PT, R27, UR4, !P4 ;  /* 0x000000041b007c0c */ /* 0x000fd6000e701270 */
[----:B------:R0:W-:Y:S01]  /*acc20*/  @P2 STG.E.U16 desc[UR50][R16.64], R0 ;  /* 0x0000000010002986 */ /* 0x0001e2000c101532 */
[----:B------:R-:W-:Y:S01]  /*acc30*/  ISETP.LT.AND P2, PT, R3, UR4, !P4 ;  /* 0x0000000403007c0c */ /* 0x000fe2000e741270 */
[----:B0-----:R-:W-:-:S04]  /*acc40*/  IMAD.WIDE R16, R26, 0x2, R6 ;  /* 0x000000021a107825 */ /* 0x001fc800078e0206 */
[----:B--2---:R-:W-:Y:S02]  /*acc50*/  IMAD.WIDE R4, R26, 0x2, R8 ;  /* 0x000000021a047825 */ /* 0x004fe400078e0208 */
[----:B------:R-:W2:Y:S04]  /*acc60*/  LDL.LU R26, [R1+0x3024] ;  /* 0x00302400011a7983 */ /* 0x000ea80000300800 */
[----:B------:R-:W4:Y:S04]  /*acc70*/  LDL.LU R3, [R1+0x3020] ;  /* 0x0030200001037983 */ /* 0x000f280000300800 */
[----:B------:R-:W4:Y:S01]  /*acc80*/  LDL.LU R27, [R1+0x301c] ;  /* 0x00301c00011b7983 */ /* 0x000f220000300800 */
[----:B------:R-:W-:-:S02]  /*acc90*/  ISETP.LT.AND P1, PT, R19, UR4, !P3 ;  /* 0x0000000413007c0c */ /* 0x000fc4000df21270 */
[----:B------:R-:W-:Y:S02]  /*acca0*/  ISETP.LT.AND P3, PT, R18, UR4, !P3 ;  /* 0x0000000412007c0c */ /* 0x000fe4000df61270 */
[----:B---3--:R-:W-:-:S09]  /*accb0*/  PRMT R0, R28, 0x7632, R0 ;  /* 0x000076321c007816 */ /* 0x008fd20000000000 */
[----:B------:R4:W-:Y:S04]  /*accc0*/  @P1 STG.E.U16 desc[UR50][R4.64], R28 ;  /* 0x0000001c04001986 */ /* 0x0009e8000c101532 */
[----:B------:R0:W-:Y:S01]  /*accd0*/  @P3 STG.E.U16 desc[UR50][R16.64], R0 ;  /* 0x0000000010003986 */ /* 0x0001e2000c101532 */
[----:B--2---:R-:W-:-:S03]  /*acce0*/  ISETP.LT.AND P3, PT, R26, UR4, !P4 ;  /* 0x000000041a007c0c */ /* 0x004fc6000e761270 */
[----:B------:R-:W2:Y:S01]  /*accf0*/  LDL.LU R26, [R1+0x3018] ;  /* 0x00301800011a7983 */ /* 0x000ea20000300800 */
[----:B----4-:R-:W-:Y:S01]  /*acd00*/  IMAD.WIDE R4, R27, 0x2, R24 ;  /* 0x000000021b047825 */ /* 0x010fe200078e0218 */
[----:B0-----:R-:W-:-:S04]  /*acd10*/  PRMT R0, R3, 0x7632, R0 ;  /* 0x0000763203007816 */ /* 0x001fc80000000000 */
[----:B------:R0:W-:Y:S04]  /*acd20*/  @P2 STG.E.U16 desc[UR50][R4.64], R3 ;  /* 0x0000000304002986 */ /* 0x0001e8000c101532 */
[----:B0-----:R-:W3:Y:S04]  /*acd30*/  LDL.LU R3, [R1+0x3014] ;  /* 0x0030140001037983 */ /* 0x001ee80000300800 */
[----:B------:R-:W4:Y:S04]  /*acd40*/  LDL R4, [R1+0x1bf8] ;  /* 0x001bf80001047983 */ /* 0x000f280000100800 */
[----:B------:R-:W3:Y:S01]  /*acd50*/  LDL R5, [R1+0x1bfc] ;  /* 0x001bfc0001057983 */ /* 0x000ee20000100800 */
[----:B------:R-:W-:Y:S01]  /*acd60*/  ISETP.LT.AND P1, PT, R29, UR4, !P4 ;  /* 0x000000041d007c0c */ /* 0x000fe2000e721270 */
[----:B------:R-:W-:-:S04]  /*acd70*/  IMAD.WIDE R16, R27, 0x2, R22 ;  /* 0x000000021b107825 */ /* 0x000fc800078e0216 */
[C---:B------:R-:W-:Y:S01]  /*acd80*/  IMAD.WIDE R28, R27.reuse, 0x2, R20 ;  /* 0x000000021b1c7825 */ /* 0x040fe200078e0214 */
[----:B------:R0:W-:Y:S03]  /*acd90*/  @P0 STG.E.U16 desc[UR50][R16.64], R0 ;  /* 0x0000000010000986 */ /* 0x0001e6000c101532 */
[----:B0-----:R-:W-:Y:S01]  /*acda0*/  IMAD.WIDE R16, R27, 0x2, R12 ;  /* 0x000000021b107825 */ /* 0x001fe200078e020c */
[----:B------:R-:W-:-:S03]  /*acdb0*/  PRMT R0, R2, 0x7632, R0 ;  /* 0x0000763202007816 */ /* 0x000fc60000000000 */
[----:B--2---:R0:W-:Y:S01]  /*acdc0*/  @P1 STG.E.U16 desc[UR50][R28.64], R26 ;  /* 0x0000001a1c001986 */ /* 0x0041e2000c101532 */
[----:B------:R-:W-:Y:S01]  /*acdd0*/  ISETP.LT.AND P1, PT, R19, UR4, !P4 ;  /* 0x0000000413007c0c */ /* 0x000fe2000e721270 */
[----:B0-----:R-:W-:Y:S01]  /*acde0*/  IMAD.WIDE R28, R27, 0x2, R14 ;  /* 0x000000021b1c7825 */ /* 0x001fe200078e020e */
[----:B----4-:R-:W-:Y:S02]  /*acdf0*/  ISETP.LT.AND P2, PT, R4, UR4, !P4 ;  /* 0x0000000404007c0c */ /* 0x010fe4000e741270 */
[----:B---3--:R-:W-:Y:S02]  /*ace00*/  PRMT R3, R26, 0x7632, R3 ;  /* 0x000076321a037816 */ /* 0x008fe40000000003 */
[----:B------:R-:W2:Y:S01]  /*ace10*/  LDL.LU R26, [R1+0x79c] ;  /* 0x00079c00011a7983 */ /* 0x000ea20000300800 */
[----:B------:R-:W-:Y:S02]  /*ace20*/  ISETP.LT.AND P0, PT, R5, UR4, !P4 ;  /* 0x0000000405007c0c */ /* 0x000fe4000e701270 */
[----:B------:R-:W-:Y:S01]  /*ace30*/  ISETP.LT.AND P4, PT, R18, UR4, !P4 ;  /* 0x0000000412007c0c */ /* 0x000fe2000e781270 */
[----:B------:R0:W-:Y:S04]  /*ace40*/  STL [R1+0x3008], R19 ;  /* 0x0030081301007387 */ /* 0x0001e80000100800 */
[----:B------:R1:W-:Y:S04]  /*ace50*/  @P3 STG.E.U16 desc[UR50][R28.64], R3 ;  /* 0x000000031c003986 */ /* 0x0003e8000c101532 */
[----:B0-----:R-:W3:Y:S04]  /*ace60*/  LDL R19, [R1+0x1bf8] ;  /* 0x001bf80001137983 */ /* 0x001ee80000100800 */
[----:B------:R-:W4:Y:S04]  /*ace70*/  LDL.LU R18, [R1+0x3010] ;  /* 0x0030100001127983 */ /* 0x000f280000300800 */
[----:B-1----:R-:W2:Y:S04]  /*ace80*/  LDL.LU R28, [R1+0x1be8] ;  /* 0x001be800011c7983 */ /* 0x002ea80000300800 */
[----:B------:R-:W3:Y:S04]  /*ace90*/  LDL.LU R29, [R1+0x7ac] ;  /* 0x0007ac00011d7983 */ /* 0x000ee80000300800 */
[----:B------:R0:W-:Y:S04]  /*acea0*/  @P2 STG.E.U16 desc[UR50][R16.64], R2 ;  /* 0x0000000210002986 */ /* 0x0001e8000c101532 */
[----:B0-----:R-:W3:Y:S01]  /*aceb0*/  LDL.LU R2, [R1+0x300c] ;  /* 0x00300c0001027983 */ /* 0x001ee20000300800 */
[----:B------:R-:W-:-:S03]  /*acec0*/  IMAD.WIDE R16, R27, 0x2, R8 ;  /* 0x000000021b107825 */ /* 0x000fc600078e0208 */
[----:B------:R0:W-:Y:S04]  /*aced0*/  STL [R1+0x3004], R8 ;  /* 0x0030040801007387 */ /* 0x0001e80000100800 */
[----:B0-----:R-:W3:Y:S01]  /*acee0*/  LDL.LU R8, [R1+0x1bec] ;  /* 0x001bec0001087983 */ /* 0x001ee20000300800 */
[----:B------:R-:W-:-:S03]  /*acef0*/  IMAD.WIDE R4, R27, 0x2, R10 ;  /* 0x000000021b047825 */ /* 0x000fc600078e020a */
[----:B------:R0:W-:Y:S04]  /*acf00*/  STL [R1+0x3000], R9 ;  /* 0x0030000901007387 */ /* 0x0001e80000100800 */
[----:B------:R1:W-:Y:S04]  /*acf10*/  @P0 STG.E.U16 desc[UR50][R4.64], R0 ;  /* 0x0000000004000986 */ /* 0x0003e8000c101532 */
[----:B0-----:R-:W3:Y:S01]  /*acf20*/  LDL.LU R9, [R1+0x7cc] ;  /* 0x0007cc0001097983 */ /* 0x001ee20000300800 */
[----:B-1----:R-:W-:-:S03]  /*acf30*/  IMAD.WIDE R4, R27, 0x2, R6 ;  /* 0x000000021b047825 */ /* 0x002fc600078e0206 */
[----:B------:R-:W3:Y:S01]  /*acf40*/  LDL R27, [R1+0x1bf0] ;  /* 0x001bf000011b7983 */ /* 0x000ee20000100800 */
[----:B----4-:R-:W-:-:S03]  /*acf50*/  PRMT R0, R18, 0x7632, R0 ;  /* 0x0000763212007816 */ /* 0x010fc60000000000 */
[----:B------:R0:W-:Y:S01]  /*acf60*/  @P1 STG.E.U16 desc[UR50][R16.64], R18 ;  /* 0x0000001210001986 */ /* 0x0001e2000c101532 */
[----:B--2---:R-:W-:-:S03]  /*acf70*/  ISETP.LT.AND P3, PT, R28, UR4, !P5 ;  /* 0x000000041c007c0c */ /* 0x004fc6000ef61270 */
[----:B------:R1:W-:Y:S04]  /*acf80*/  @P4 STG.E.U16 desc[UR50][R4.64], R0 ;  /* 0x0000000004004986 */ /* 0x0003e8000c101532 */
[----:B0-----:R-:W2:Y:S04]  /*acf90*/  LDL.LU R18, [R1+0x1c04] ;  /* 0x001c040001127983 */ /* 0x001ea80000300800 */
[----:B------:R0:W-:Y:S01]  /*acfa0*/  STL [R1+0x2ffc], R24 ;  /* 0x002ffc1801007387 */ /* 0x0001e20000100800 */
[----:B-1----:R-:W-:Y:S01]  /*acfb0*/  PRMT R0, R26, 0x7632, R0 ;  /* 0x000076321a007816 */ /* 0x002fe20000000000 */
[----:B---3--:R-:W-:-:S02]  /*acfc0*/  IMAD.WIDE R16, R2, 0x2, R24 ;  /* 0x0000000202107825 */ /* 0x008fc400078e0218 */
[----:B0-----:R-:W3:Y:S02]  /*acfd0*/  LDL.LU R24, [R1+0x1bf4] ;  /* 0x001bf40001187983 */ /* 0x001ee40000300800 */
[----:B------:R-:W-:Y:S01]  /*acfe0*/  IMAD.WIDE R4, R2, 0x2, R22 ;  /* 0x0000000202047825 */ /* 0x000fe200078e0216 */
[----:B------:R-:W-:Y:S01]  /*acff0*/  ISETP.LT.AND P0, PT, R8, UR4, !P5 ;  /* 0x0000000408007c0c */ /* 0x000fe2000ef01270 */
[----:B------:R0:W-:Y:S04]  /*ad000*/  STL [R1+0x2ff8], R25 ;  /* 0x002ff81901007387 */ /* 0x0001e80000100800 */
[----:B------:R-:W-:Y:S01]  /*ad010*/  @P3 STG.E.U16 desc[UR50][R16.64], R26 ;  /* 0x0000001a10003986 */ /* 0x000fe2000c101532 */
[----:B------:R-:W-:-:S03]  /*ad020*/  ISETP.LT.AND P3, PT, R19, UR4, !P5 ;  /* 0x0000000413007c0c */ /* 0x000fc6000ef61270 */
[----:B0-----:R-:W4:Y:S04]  /*ad030*/  LDL.LU R25, [R1+0x7fc] ;  /* 0x0007fc0001197983 */ /* 0x001f280000300800 */
[----:B------:R-:W2:Y:S04]  /*ad040*/  LDL.LU R19, [R1+0x3008] ;  /* 0x0030080001137983 */ /* 0x000ea80000300800 */
[----:B------:R0:W-:Y:S04]  /*ad050*/  @P0 STG.E.U16 desc[UR50][R4.64], R0 ;  /* 0x0000000004000986 */ /* 0x0001e8000c101532 */
[----:B0-----:R-:W4:Y:S01]  /*ad060*/  LDL R5, [R1+0x1bfc] ;  /* 0x001bfc0001057983 */ /* 0x001f220000100800 */
[----:B------:R-:W-:Y:S01]  /*ad070*/  ISETP.LT.AND P1, PT, R27, UR4, !P5 ;  /* 0x000000041b007c0c */ /* 0x000fe2000ef21270 */
[----:B------:R-:W-:Y:S01]  /*ad080*/  IMAD.WIDE R16, R2, 0x2, R20 ;  /* 0x0000000202107825 */ /* 0x000fe200078e0214 */
[----:B------:R-:W-:-:S03]  /*ad090*/  PRMT R3, R29, 0x7632, R3 ;  /* 0x000076321d037816 */ /* 0x000fc60000000003 */
[----:B------:R-:W-:Y:S01]  /*ad0a0*/  IMAD.WIDE R26, R2, 0x2, R14 ;  /* 0x00000002021a7825 */ /* 0x000fe200078e020e */
[----:B------:R-:W-:Y:S02]  /*ad0b0*/  ISETP.LT.AND P0, PT, R28, UR4, !P6 ;  /* 0x000000041c007c0c */ /* 0x000fe4000f701270 */
[----:B------:R-:W2:Y:S05]  /*ad0c0*/  LDL.LU R28, [R1+0x7dc] ;  /* 0x0007dc00011c7983 */ /* 0x000eaa0000300800 */
[----:B------:R0:W-:Y:S01]  /*ad0d0*/  @P1 STG.E.U16 desc[UR50][R16.64], R29 ;  /* 0x0000001d10001986 */ /* 0x0001e2000c101532 */
[----:B------:R-:W-:-:S03]  /*ad0e0*/  PRMT R0, R9, 0x7632, R0 ;  /* 0x0000763209007816 */ /* 0x000fc60000000000 */
[----:B0-----:R-:W2:Y:S01]  /*ad0f0*/  LDL.LU R29, [R1+0x7bc] ;  /* 0x0007bc00011d7983 */ /* 0x001ea20000300800 */
[----:B---3--:R-:W-:-:S13]  /*ad100*/  ISETP.LT.AND P2, PT, R24, UR4, !P5 ;  /* 0x0000000418007c0c */ /* 0x008fda000ef41270 */
[----:B------:R0:W-:Y:S01]  /*ad110*/  @P2 STG.E.U16 desc[UR50][R26.64], R3 ;  /* 0x000000031a002986 */ /* 0x0001e2000c101532 */
[----:B------:R-:W-:-:S03]  /*ad120*/  ISETP.LT.AND P2, PT, R8, UR4, !P6 ;  /* 0x0000000408007c0c */ /* 0x000fc6000f741270 */
[----:B0-----:R-:W3:Y:S04]  /*ad130*/  LDL.LU R3, [R1+0x1bf0] ;  /* 0x001bf00001037983 */ /* 0x001ee80000300800 */
[----:B------:R-:W3:Y:S04]  /*ad140*/  LDL.LU R26, [R1+0x7ec] ;  /* 0x0007ec00011a7983 */ /* 0x000ee80000300800 */
[----:B------:R-:W3:Y:S04]  /*ad150*/  LDL.LU R27, [R1+0x30] ;  /* 0x00003000011b7983 */ /* 0x000ee80000300800 */
[----:B------:R-:W3:Y:S01]  /*ad160*/  LDL.LU R8, [R1+0x3004] ;  /* 0x0030040001087983 */ /* 0x000ee20000300800 */
[----:B----4-:R-:W-:Y:S01]  /*ad170*/  ISETP.LT.AND P4, PT, R5, UR4, !P5 ;  /* 0x0000000405007c0c */ /* 0x010fe2000ef81270 */
[----:B------:R-:W-:-:S05]  /*ad180*/  IMAD.WIDE R4, R2, 0x2, R12 ;  /* 0x0000000202047825 */ /* 0x000fca00078e020c */
[----:B------:R0:W-:Y:S04]  /*ad190*/  @P3 STG.E.U16 desc[UR50][R4.64], R9 ;  /* 0x0000000904003986 */ /* 0x0001e8000c101532 */
[----:B0-----:R-:W3:Y:S01]  /*ad1a0*/  LDL.LU R9, [R1+0x3000] ;  /* 0x0030000001097983 */ /* 0x001ee20000300800 */
[----:B--2---:R-:W-:Y:S01]  /*ad1b0*/  ISETP.LT.AND P1, PT, R19, UR4, !P5 ;  /* 0x0000000413007c0c */ /* 0x004fe2000ef21270 */
[----:B------:R-:W-:-:S05]  /*ad1c0*/  IMAD.WIDE R16, R2, 0x2, R10 ;  /* 0x0000000202107825 */ /* 0x000fca00078e020a */
[----:B------:R0:W-:Y:S01]  /*ad1d0*/  @P4 STG.E.U16 desc[UR50][R16.64], R0 ;  /* 0x0000000010004986 */ /* 0x0001e2000c101532 */
[----:B------:R-:W-:-:S03]  /*ad1e0*/  ISETP.LT.AND P4, PT, R24, UR4, !P6 ;  /* 0x0000000418007c0c */ /* 0x000fc6000f781270 */
[----:B0-----:R-:W2:Y:S01]  /*ad1f0*/  LDL.LU R16, [R1+0x1bf8] ;  /* 0x001bf80001107983 */ /* 0x001ea20000300800 */
[----:B------:R-:W-:-:S03]  /*ad200*/  PRMT R0, R25, 0x7632, R0 ;  /* 0x0000763219007816 */ /* 0x000fc60000000000 */
[----:B------:R-:W4:Y:S04]  /*ad210*/  LDL.LU R17, [R1+0x1bfc] ;  /* 0x001bfc0001117983 */ /* 0x000f280000300800 */
[----:B------:R-:W2:Y:S01]  /*ad220*/  LDL.LU R24, [R1+0x2ffc] ;  /* 0x002ffc0001187983 */ /* 0x000ea20000300800 */
[----:B---3--:R-:W-:-:S05]  /*ad230*/  IMAD.WIDE R4, R2, 0x2, R8 ;  /* 0x0000000202047825 */ /* 0x008fca00078e0208 */
[----:B------:R0:W-:Y:S04]  /*ad240*/  @P1 STG.E.U16 desc[UR50][R4.64], R25 ;  /* 0x0000001904001986 */ /* 0x0001e8000c101532 */
[----:B0-----:R-:W2:Y:S01]  /*ad250*/  LDL.LU R25, [R1+0x2ff8] ;  /* 0x002ff80001197983 */ /* 0x001ea20000300800 */
[----:B------:R-:W-:Y:S02]  /*ad260*/  ISETP.LT.AND P5, PT, R18, UR4, !P5 ;  /* 0x0000000412007c0c */ /* 0x000fe4000efa1270 */
[----:B------:R-:W-:Y:S01]  /*ad270*/  ISETP.LT.AND P3, PT, R3, UR4, !P6 ;  /* 0x0000000403007c0c */ /* 0x000fe2000f761270 */
[----:B------:R-:W-:-:S10]  /*ad280*/  IMAD.WIDE R2, R2, 0x2, R6 ;  /* 0x0000000202027825 */ /* 0x000fd400078e0206 */
[----:B------:R0:W-:Y:S01]  /*ad290*/  @P5 STG.E.U16 desc[UR50][R2.64], R0 ;  /* 0x0000000002005986 */ /* 0x0001e2000c101532 */
[----:B--2---:R-:W-:-:S05]  /*ad2a0*/  IMAD.WIDE R24, R27, 0x2, R24 ;  /* 0x000000021b187825 */ /* 0x004fca00078e0218 */
[----:B------:R1:W-:Y:S01]  /*ad2b0*/  @P0 STG.E.U16 desc[UR50][R24.64], R26 ;  /* 0x0000001a18000986 */ /* 0x0003e2000c101532 */
[----:B------:R-:W-:-:S03]  /*ad2c0*/  ISETP.LT.AND P0, PT, R19, UR4, !P6 ;  /* 0x0000000413007c0c */ /* 0x000fc6000f701270 */
[----:B------:R-:W2:Y:S01]  /*ad2d0*/  LDL.LU R19, [R1+0x2ff4] ;  /* 0x002ff40001137983 */ /* 0x000ea20000300800 */
[----:B------:R-:W-:Y:S02]  /*ad2e0*/  ISETP.LT.AND P1, PT, R16, UR4, !P6 ;  /* 0x0000000410007c0c */ /* 0x000fe4000f721270 */
[----:B----4-:R-:W-:Y:S02]  /*ad2f0*/  ISETP.LT.AND P5, PT, R17, UR4, !P6 ;  /* 0x0000000411007c0c */ /* 0x010fe4000f7a1270 */
[----:B------:R-:W-:Y:S01]  /*ad300*/  ISETP.LT.AND P6, PT, R18, UR4, !P6 ;  /* 0x0000000412007c0c */ /* 0x000fe2000f7c1270 */
[C---:B------:R-:W-:Y:S01]  /*ad310*/  IMAD.WIDE R22, R27.reuse, 0x2, R22 ;  /* 0x000000021b167825 */ /* 0x040fe200078e0216 */
[----:B0-----:R-:W-:Y:S02]  /*ad320*/  PRMT R3, R26, 0x7632, R3 ;  /* 0x000076321a037816 */ /* 0x001fe40000000003 */
[----:B------:R-:W-:Y:S01]  /*ad330*/  PRMT R0, R28, 0x7632, R0 ;  /* 0x000076321c007816 */ /* 0x000fe20000000000 */
[----:B------:R-:W-:Y:S01]  /*ad340*/  IMAD.WIDE R20, R27, 0x2, R20 ;  /* 0x000000021b147825 */ /* 0x000fe200078e0214 */
[----:B------:R-:W-:-:S03]  /*ad350*/  PRMT R5, R29, 0x7632, R5 ;  /* 0x000076321d057816 */ /* 0x000fc60000000005 */
[C---:B------:R-:W-:Y:S01]  /*ad360*/  IMAD.WIDE R14, R27.reuse, 0x2, R14 ;  /* 0x000000021b0e7825 */ /* 0x040fe200078e020e */
[----:B------:R1:W-:Y:S03]  /*ad370*/  @P2 STG.E.U16 desc[UR50][R22.64], R3 ;  /* 0x0000000316002986 */ /* 0x0003e6000c101532 */
[C---:B------:R-:W-:Y:S01]  /*ad380*/  IMAD.WIDE R12, R27.reuse, 0x2, R12 ;  /* 0x000000021b0c7825 */ /* 0x040fe200078e020c */
[----:B------:R1:W-:Y:S03]  /*ad390*/  @P3 STG.E.U16 desc[UR50][R20.64], R28 ;  /* 0x0000001c14003986 */ /* 0x0003e6000c101532 */
[C---:B------:R-:W-:Y:S01]  /*ad3a0*/  IMAD.WIDE R10, R27.reuse, 0x2, R10 ;  /* 0x000000021b0a7825 */ /* 0x040fe200078e020a */
[----:B------:R1:W-:Y:S03]  /*ad3b0*/  @P4 STG.E.U16 desc[UR50][R14.64], R0 ;  /* 0x000000000e004986 */ /* 0x0003e6000c101532 */
[C---:B------:R-:W-:Y:S01]  /*ad3c0*/  IMAD.WIDE R8, R27.reuse, 0x2, R8 ;  /* 0x000000021b087825 */ /* 0x040fe200078e0208 */
[----:B------:R1:W-:Y:S04]  /*ad3d0*/  @P1 STG.E.U16 desc[UR50][R12.64], R29 ;  /* 0x0000001d0c001986 */ /* 0x0003e8000c101532 */
[----:B------:R1:W-:Y:S01]  /*ad3e0*/  @P5 STG.E.U16 desc[UR50][R10.64], R5 ;  /* 0x000000050a005986 */ /* 0x0003e2000c101532 */
[----:B------:R-:W-:-:S03]  /*ad3f0*/  IMAD.WIDE R6, R27, 0x2, R6 ;  /* 0x000000021b067825 */ /* 0x000fc600078e0206 */
[----:B--2---:R1:W-:Y:S01]  /*ad400*/  @P0 STG.E.U16 desc[UR50][R8.64], R19 ;  /* 0x0000001308000986 */ /* 0x0043e2000c101532 */
[----:B------:R-:W-:Y:S05]  /*ad410*/  @!P6 EXIT ;  /* 0x000000000000e94d */ /* 0x000fea0003800000 */
[----:B-1----:R-:W-:-:S05]  /*ad420*/  PRMT R3, R19, 0x7632, R3 ;  /* 0x0000763213037816 */ /* 0x002fca0000000003 */
[----:B------:R-:W-:Y:S01]  /*ad430*/  STG.E.U16 desc[UR50][R6.64], R3 ;  /* 0x0000000306007986 */ /* 0x000fe2000c101532 */
[----:B------:R-:W-:Y:S05]  /*ad440*/  EXIT ;  /* 0x000000000000794d */ /* 0x000fea0003800000 */
.L_x_2:
[----:B------:R-:W-:-:S00]  /*ad450*/  BRA `(.L_x_2) ;  /* 0xfffffffc00fc7947 */ /* 0x000fc0000383ffff */
[----:B------:R-:W-:-:S00]  /*ad460*/  NOP ;  /* 0x0000000000007918 */ /* 0x000fc00000000000 */
        /* <DEDUP_REMOVED lines=9> */
.L_x_3:


//--------------------- .nv.shared.matmul_kernel  --------------------------
	.section	.nv.shared.matmul_kernel,"aw",@nobits
	.sectionflags	@""
	.align	16
	.zero		1024


//--------------------- .nv.shared.reserved.0     --------------------------
	.section	.nv.shared.reserved.0,"aw",@nobits
	.weak		__nv_reservedSMEM_offset_0_alias
	.size		__nv_reservedSMEM_offset_0_alias, 0, 0
	.other		__nv_reservedSMEM_offset_0_alias,@"STO_CUDA_RESERVED_SHARED STV_DEFAULT"
__nv_reservedSMEM_offset_0_alias:
	.zero		0


//--------------------- .nv.constant0.matmul_kernel --------------------------
	.section	.nv.constant0.matmul_kernel,"a",@progbits
	.sectionflags	@""
	.align	4
.nv.constant0.matmul_kernel:
	.zero		608


//--------------------- SYMBOLS --------------------------

	.type		.nv.reservedSmem.offset0,@object
	.size		.nv.reservedSmem.offset0,0x4
